def matmul_kernel(
    a_ptr,
    b_ptr,
    c_ptr,
    M,
    N,
    K,
    stride_am,
    stride_ak,
    stride_bk,
    stride_bn,
    stride_cm,
    stride_cn,
    BLOCK_M: tl.constexpr,
    BLOCK_N: tl.constexpr,
    BLOCK_K: tl.constexpr,
    GROUP_M: tl.constexpr,
):
    pid = tl.program_id(axis=0)
    num_pid_m = tl.cdiv(M, BLOCK_M)
    num_pid_n = tl.cdiv(N, BLOCK_N)
    num_pid_in_group = GROUP_M * num_pid_n
    group_id = pid // num_pid_in_group
    first_pid_m = group_id * GROUP_M
    group_size_m = min(num_pid_m - first_pid_m, GROUP_M)
    pid_m = first_pid_m + ((pid % num_pid_in_group) % group_size_m)
    pid_n = (pid % num_pid_in_group) // group_size_m

    offs_am = (pid_m * BLOCK_M + tl.arange(0, BLOCK_M)) % M
    offs_bn = (pid_n * BLOCK_N + tl.arange(0, BLOCK_N)) % N
    offs_k = tl.arange(0, BLOCK_K)
    a_ptrs = a_ptr + offs_am[:, None] * stride_am + offs_k[None, :] * stride_ak
    b_ptrs = b_ptr + offs_k[:, None] * stride_bk + offs_bn[None, :] * stride_bn

    acc = tl.zeros((BLOCK_M, BLOCK_N), dtype=tl.float32)
    for kk in range(0, tl.cdiv(K, BLOCK_K)):
        a = tl.load(a_ptrs, mask=offs_k[None, :] < K - kk * BLOCK_K, other=0.0)
        b = tl.load(b_ptrs, mask=offs_k[:, None] < K - kk * BLOCK_K, other=0.0)
        acc = tl.dot(a, b, acc)
        a_ptrs += BLOCK_K * stride_ak
        b_ptrs += BLOCK_K * stride_bk

    c = acc.to(c_ptr.dtype.element_ty)
    offs_cm = pid_m * BLOCK_M + tl.arange(0, BLOCK_M)
    offs_cn = pid_n * BLOCK_N + tl.arange(0, BLOCK_N)
    c_ptrs = c_ptr + offs_cm[:, None] * stride_cm + offs_cn[None, :] * stride_cn
    mask = (offs_cm[:, None] < M) & (offs_cn[None, :] < N)
    tl.store(c_ptrs, c, mask=mask)

# config = {"BLOCK_K": 64, "BLOCK_M": 64, "BLOCK_N": 512, "GROUP_M": 8, "arch": "sm_90", "dtype": "fp32", "num_ctas": 1, "num_stages": 7, "num_warps": 4}
# arch = sm_90


// ===== COMPILED SASS (sm_90a) =====

	.target	sm_90a

	.elftype	@"ET_EXEC"


//--------------------- .note.nv.tkinfo           --------------------------
	.section	.note.nv.tkinfo,"",@"SHT_NOTE"
	.sectionflags	@"SHF_NOTE_NV_TKINFO"
	.tkinfo
        /*0018*/ 	.word	0x00000002
        /*0030*/ 	.string	""
        /*0030*/ 	.string	"ptxas"
        /*0030*/ 	.string	"Cuda compilation tools, release 13.0, V13.0.88"
        /*0030*/ 	.string	"Build cuda_13.0.r13.0/compiler.36424714_0"
        /*0030*/ 	.string	"-v  -suppress-debug-info  -lineinfo  -arch sm_90a "



//--------------------- .note.nv.cuinfo           --------------------------
	.section	.note.nv.cuinfo,"",@"SHT_NOTE"
	.sectionflags	@"SHF_NOTE_NV_CUINFO"
        /*0018*/ 	.short	0x0002
        /*001a*/ 	.short	0x005a
        /*001c*/ 	.short	0x0082
	.zero		2


//--------------------- .nv.info                  --------------------------
	.section	.nv.info,"",@"SHT_CUDA_INFO"
	.align	4


	//----- nvinfo : EIATTR_REGCOUNT
	.align		4
        /*0000*/ 	.byte	0x04, 0x2f
        /*0002*/ 	.short	(.L_1 - .L_0)
	.align		4
.L_0:
        /*0004*/ 	.word	index@(matmul_kernel)
        /*0008*/ 	.word	0x000000ff


	//----- nvinfo : EIATTR_FRAME_SIZE
	.align		4
.L_1:
        /*000c*/ 	.byte	0x04, 0x11
        /*000e*/ 	.short	(.L_3 - .L_2)
	.align		4
.L_2:
        /*0010*/ 	.word	index@(matmul_kernel)
        /*0014*/ 	.word	0x000017f0


	//----- nvinfo : EIATTR_MIN_STACK_SIZE
	.align		4
.L_3:
        /*0018*/ 	.byte	0x04, 0x12
        /*001a*/ 	.short	(.L_5 - .L_4)
	.align		4
.L_4:
        /*001c*/ 	.word	index@(matmul_kernel)
        /*0020*/ 	.word	0x000017f0
.L_5:


//--------------------- .nv.compat                --------------------------
	.section	.nv.compat,"",@"SHT_CUDA_COMPAT_INFO"
	.align	4
        /*0000*/ 	.byte	0x02, 0x09, 0x01, 0x00, 0x02, 0x02, 0x04, 0x00, 0x02, 0x05, 0x05, 0x00, 0x03, 0x07, 0x01, 0x01
        /*0010*/ 	.byte	0x02, 0x03, 0x00, 0x00, 0x02, 0x06, 0x01, 0x00, 0x04, 0x0b, 0x08, 0x00, 0x00, 0x00, 0x00, 0x00
        /*0020*/ 	.byte	0x00, 0x00, 0x00, 0x00


//--------------------- .nv.info.matmul_kernel    --------------------------
	.section	.nv.info.matmul_kernel,"",@"SHT_CUDA_INFO"
	.sectionflags	@""
	.align	4


	//----- nvinfo : EIATTR_CUDA_API_VERSION
	.align		4
        /*0000*/ 	.byte	0x04, 0x37
        /*0002*/ 	.short	(.L_7 - .L_6)
.L_6:
        /*0004*/ 	.word	0x00000082


	//----- nvinfo : EIATTR_KPARAM_INFO
	.align		4
.L_7:
        /*0008*/ 	.byte	0x04, 0x17
        /*000a*/ 	.short	(.L_9 - .L_8)
.L_8:
        /*000c*/ 	.word	0x00000000
        /*0010*/ 	.short	0x000d
        /*0012*/ 	.short	0x0048
        /*0014*/ 	.byte	0x00, 0xf4, 0x21, 0x00


	//----- nvinfo : EIATTR_KPARAM_INFO
	.align		4
.L_9:
        /*0018*/ 	.byte	0x04, 0x17
        /*001a*/ 	.short	(.L_11 - .L_10)
.L_10:
        /*001c*/ 	.word	0x00000000
        /*0020*/ 	.short	0x000c
        /*0022*/ 	.short	0x0040
        /*0024*/ 	.byte	0x00, 0xf4, 0x21, 0x00


	//----- nvinfo : EIATTR_KPARAM_INFO
	.align		4
.L_11:
        /*0028*/ 	.byte	0x04, 0x17
        /*002a*/ 	.short	(.L_13 - .L_12)
.L_12:
        /*002c*/ 	.word	0x00000000
        /*0030*/ 	.short	0x000b
        /*0032*/ 	.short	0x0038
        /*0034*/ 	.byte	0x00, 0xf0, 0x11, 0x00


	//----- nvinfo : EIATTR_KPARAM_INFO
	.align		4
.L_13:
        /*0038*/ 	.byte	0x04, 0x17
        /*003a*/ 	.short	(.L_15 - .L_14)
.L_14:
        /*003c*/ 	.word	0x00000000
        /*0040*/ 	.short	0x000a
        /*0042*/ 	.short	0x0034
        /*0044*/ 	.byte	0x00, 0xf0, 0x11, 0x00


	//----- nvinfo : EIATTR_KPARAM_INFO
	.align		4
.L_15:
        /*0048*/ 	.byte	0x04, 0x17
        /*004a*/ 	.short	(.L_17 - .L_16)
.L_16:
        /*004c*/ 	.word	0x00000000
        /*0050*/ 	.short	0x0009
        /*0052*/ 	.short	0x0030
        /*0054*/ 	.byte	0x00, 0xf0, 0x11, 0x00


	//----- nvinfo : EIATTR_KPARAM_INFO
	.align		4
.L_17:
        /*0058*/ 	.byte	0x04, 0x17
        /*005a*/ 	.short	(.L_19 - .L_18)
.L_18:
        /*005c*/ 	.word	0x00000000
        /*0060*/ 	.short	0x0008
        /*0062*/ 	.short	0x002c
        /*0064*/ 	.byte	0x00, 0xf0, 0x11, 0x00


	//----- nvinfo : EIATTR_KPARAM_INFO
	.align		4
.L_19:
        /*0068*/ 	.byte	0x04, 0x17
        /*006a*/ 	.short	(.L_21 - .L_20)
.L_20:
        /*006c*/ 	.word	0x00000000
        /*0070*/ 	.short	0x0007
        /*0072*/ 	.short	0x0028
        /*0074*/ 	.byte	0x00, 0xf0, 0x11, 0x00


	//----- nvinfo : EIATTR_KPARAM_INFO
	.align		4
.L_21:
        /*0078*/ 	.byte	0x04, 0x17
        /*007a*/ 	.short	(.L_23 - .L_22)
.L_22:
        /*007c*/ 	.word	0x00000000
        /*0080*/ 	.short	0x0006
        /*0082*/ 	.short	0x0024
        /*0084*/ 	.byte	0x00, 0xf0, 0x11, 0x00


	//----- nvinfo : EIATTR_KPARAM_INFO
	.align		4
.L_23:
        /*0088*/ 	.byte	0x04, 0x17
        /*008a*/ 	.short	(.L_25 - .L_24)
.L_24:
        /*008c*/ 	.word	0x00000000
        /*0090*/ 	.short	0x0005
        /*0092*/ 	.short	0x0020
        /*0094*/ 	.byte	0x00, 0xf0, 0x11, 0x00


	//----- nvinfo : EIATTR_KPARAM_INFO
	.align		4
.L_25:
        /*0098*/ 	.byte	0x04, 0x17
        /*009a*/ 	.short	(.L_27 - .L_26)
.L_26:
        /*009c*/ 	.word	0x00000000
        /*00a0*/ 	.short	0x0004
        /*00a2*/ 	.short	0x001c
        /*00a4*/ 	.byte	0x00, 0xf0, 0x11, 0x00


	//----- nvinfo : EIATTR_KPARAM_INFO
	.align		4
.L_27:
        /*00a8*/ 	.byte	0x04, 0x17
        /*00aa*/ 	.short	(.L_29 - .L_28)
.L_28:
        /*00ac*/ 	.word	0x00000000
        /*00b0*/ 	.short	0x0003
        /*00b2*/ 	.short	0x0018
        /*00b4*/ 	.byte	0x00, 0xf0, 0x11, 0x00


	//----- nvinfo : EIATTR_KPARAM_INFO
	.align		4
.L_29:
        /*00b8*/ 	.byte	0x04, 0x17
        /*00ba*/ 	.short	(.L_31 - .L_30)
.L_30:
        /*00bc*/ 	.word	0x00000000
        /*00c0*/ 	.short	0x0002
        /*00c2*/ 	.short	0x0010
        /*00c4*/ 	.byte	0x00, 0xf4, 0x21, 0x00


	//----- nvinfo : EIATTR_KPARAM_INFO
	.align		4
.L_31:
        /*00c8*/ 	.byte	0x04, 0x17
        /*00ca*/ 	.short	(.L_33 - .L_32)
.L_32:
        /*00cc*/ 	.word	0x00000000
        /*00d0*/ 	.short	0x0001
        /*00d2*/ 	.short	0x0008
        /*00d4*/ 	.byte	0x00, 0xf4, 0x21, 0x00


	//----- nvinfo : EIATTR_KPARAM_INFO
	.align		4
.L_33:
        /*00d8*/ 	.byte	0x04, 0x17
        /*00da*/ 	.short	(.L_35 - .L_34)
.L_34:
        /*00dc*/ 	.word	0x00000000
        /*00e0*/ 	.short	0x0000
        /*00e2*/ 	.short	0x0000
        /*00e4*/ 	.byte	0x00, 0xf4, 0x21, 0x00


	//----- nvinfo : EIATTR_SPARSE_MMA_MASK
	.align		4
.L_35:
        /*00e8*/ 	.byte	0x03, 0x50
        /*00ea*/ 	.short	0x0000


	//----- nvinfo : EIATTR_MAXREG_COUNT
	.align		4
        /*00ec*/ 	.byte	0x03, 0x1b
        /*00ee*/ 	.short	0x00ff


	//----- nvinfo : EIATTR_NUM_BARRIERS
	.align		4
        /*00f0*/ 	.byte	0x02, 0x4c
        /*00f2*/ 	.byte	0x01
	.zero		1


	//----- nvinfo : EIATTR_ANNOTATIONS
	.align		4
        /*00f4*/ 	.byte	0x04, 0x55
        /*00f6*/ 	.short	(.L_37 - .L_36)


	//   ....[0]....
.L_36:
        /*00f8*/ 	.word	0x00000001
        /*00fc*/ 	.byte	0x80, 0x00, 0x00, 0x00, 0x01, 0x00, 0x00, 0x00, 0xa0, 0x05, 0x00, 0x00, 0x01, 0x00, 0x00, 0x00
        /* <DEDUP_REMOVED lines=3622> */
        /*e36c*/ 	.byte	0x90, 0x0b, 0x05, 0x00, 0x01, 0x00, 0x00, 0x00, 0xd0, 0x0b, 0x05, 0x00


	//----- nvinfo : EIATTR_MERCURY_ISA_VERSION
	.align		4
.L_37:
        /*e378*/ 	.byte	0x03, 0x5f
        /*e37a*/ 	.short	0x0101


	//----- nvinfo : EIATTR_EXIT_INSTR_OFFSETS
	.align		4
        /*e37c*/ 	.byte	0x04, 0x1c
        /*e37e*/ 	.short	(.L_39 - .L_38)


	//   ....[0]....
.L_38:
        /*e380*/ 	.word	0x00050eb0


	//   ....[1]....
        /*e384*/ 	.word	0x00050ed0


	//----- nvinfo : EIATTR_REQNTID
	.align		4
.L_39:
        /*e388*/ 	.byte	0x04, 0x10
        /*e38a*/ 	.short	(.L_41 - .L_40)
.L_40:
        /*e38c*/ 	.word	0x00000080
        /*e390*/ 	.word	0x00000001
        /*e394*/ 	.word	0x00000001


	//----- nvinfo : EIATTR_CBANK_PARAM_SIZE
	.align		4
.L_41:
        /*e398*/ 	.byte	0x03, 0x19
        /*e39a*/ 	.short	0x0050


	//----- nvinfo : EIATTR_PARAM_CBANK
	.align		4
        /*e39c*/ 	.byte	0x04, 0x0a
        /*e39e*/ 	.short	(.L_43 - .L_42)
	.align		4
.L_42:
        /*e3a0*/ 	.word	index@(.nv.constant0.matmul_kernel)
        /*e3a4*/ 	.short	0x0210
        /*e3a6*/ 	.short	0x0050


	//----- nvinfo : EIATTR_SW_WAR
	.align		4
.L_43:
        /*e3a8*/ 	.byte	0x04, 0x36
        /*e3aa*/ 	.short	(.L_45 - .L_44)
.L_44:
        /*e3ac*/ 	.word	0x00000008
.L_45:


//--------------------- .nv.callgraph             --------------------------
	.section	.nv.callgraph,"",@"SHT_CUDA_CALLGRAPH"
	.align	4
	.sectionentsize	8
	.align		4
        /*0000*/ 	.word	0x00000000
	.align		4
        /*0004*/ 	.word	0xffffffff
	.align		4
        /*0008*/ 	.word	0x00000000
	.align		4
        /*000c*/ 	.word	0xfffffffe
	.align		4
        /*0010*/ 	.word	0x00000000
	.align		4
        /*0014*/ 	.word	0xfffffffd
	.align		4
        /*0018*/ 	.word	0x00000000
	.align		4
        /*001c*/ 	.word	0xfffffffc


//--------------------- .text.matmul_kernel       --------------------------
	.section	.text.matmul_kernel,"ax",@progbits
	.align	128
        .global         matmul_kernel
        .type           matmul_kernel,@function
        .size           matmul_kernel,(.L_x_3 - matmul_kernel)
        .other          matmul_kernel,@"STO_CUDA_ENTRY STV_DEFAULT"
matmul_kernel:
.text.matmul_kernel:
[----:B------:R-:W1:Y:S08]  /*0000*/  LDC R1, c[0x0][0x28] ;  /* 0x00000a00ff017b82 */ /* 0x000e700000000800 */
[----:B------:R-:W2:Y:S01]  /*0010*/  LDC.64 R2, c[0x0][0x228] ;  /* 0x00008a00ff027b82 */ /* 0x000ea20000000a00 */
[----:B------:R-:W3:Y:S01]  /*0020*/  S2R R5, SR_CTAID.X ;  /* 0x0000000000057919 */ /* 0x000ee20000002500 */
[----:B-1----:R-:W-:Y:S01]  /*0030*/  VIADD R1, R1, 0xffffe810 ;  /* 0xffffe81001017836 */ /* 0x002fe20000000000 */
[----:B------:R-:W-:Y:S01]  /*0040*/  ULDC UR5, c[0x0][0x22c] ;  /* 0x00008b0000057ab9 */ /* 0x000fe20000000800 */
[----:B------:R-:W-:Y:S01]  /*0050*/  ULDC UR4, c[0x0][0x234] ;  /* 0x00008d0000047ab9 */ /* 0x000fe20000000800 */
[----:B------:R-:W-:Y:S01]  /*0060*/  ULDC.64 UR6, c[0x0][0x210] ;  /* 0x0000840000067ab9 */ /* 0x000fe20000000a00 */
[----:B--2---:R-:W-:Y:S01]  /*0070*/  IMAD.MOV.U32 R11, RZ, RZ, R3 ;  /* 0x000000ffff0b7224 */ /* 0x004fe200078e0003 */
[----:B------:R1:W-:Y:S01]  /*0080*/  STL [R1+0xb20], R2 ;  /* 0x000b200201007387 */ /* 0x0003e20000100800 */
[----:B------:R-:W-:-:S02]  /*0090*/  IMAD.MOV.U32 R12, RZ, RZ, R2 ;  /* 0x000000ffff0c7224 */ /* 0x000fc400078e0002 */
[----:B------:R-:W-:Y:S01]  /*00a0*/  VIADD R0, R11, 0x1ff ;  /* 0x000001ff0b007836 */ /* 0x000fe20000000000 */
[----:B------:R-:W-:Y:S02]  /*00b0*/  IABS R251, R11 ;  /* 0x0000000b00fb7213 */ /* 0x000fe40000000000 */
[----:B------:R-:W-:Y:S02]  /*00c0*/  IABS R252, R12 ;  /* 0x0000000c00fc7213 */ /* 0x000fe40000000000 */
[----:B------:R-:W-:Y:S02]  /*00d0*/  SHF.R.S32.HI R3, RZ, 0x1f, R0 ;  /* 0x0000001fff037819 */ /* 0x000fe40000011400 */
[----:B---3--:R-:W-:Y:S02]  /*00e0*/  IABS R8, R5 ;  /* 0x0000000500087213 */ /* 0x008fe40000000000 */
[----:B------:R-:W-:-:S04]  /*00f0*/  LEA.HI R3, R3, R0, RZ, 0x9 ;  /* 0x0000000003037211 */ /* 0x000fc800078f48ff */
[----:B------:R-:W-:-:S05]  /*0100*/  SHF.R.S32.HI R3, RZ, 0x9, R3 ;  /* 0x00000009ff037819 */ /* 0x000fca0000011403 */
[----:B------:R-:W-:-:S05]  /*0110*/  IMAD.SHL.U32 R4, R3, 0x8, RZ ;  /* 0x0000000803047824 */ /* 0x000fca00078e00ff */
[-C--:B------:R-:W-:Y:S02]  /*0120*/  IABS R7, R4.reuse ;  /* 0x0000000400077213 */ /* 0x080fe40000000000 */
[----:B------:R-:W-:Y:S02]  /*0130*/  IABS R10, R4 ;  /* 0x00000004000a7213 */ /* 0x000fe40000000000 */
[----:B------:R-:W2:Y:S08]  /*0140*/  I2F.RP R0, R7 ;  /* 0x0000000700007306 */ /* 0x000eb00000209400 */
[----:B--2---:R-:W1:Y:S02]  /*0150*/  MUFU.RCP R0, R0 ;  /* 0x0000000000007308 */ /* 0x004e640000001000 */
[----:B-1----:R-:W-:-:S02]  /*0160*/  VIADD R2, R0, 0xffffffe ;  /* 0x0ffffffe00027836 */ /* 0x002fc40000000000 */
[----:B------:R-:W-:-:S04]  /*0170*/  IMAD.MOV R0, RZ, RZ, -R10 ;  /* 0x000000ffff007224 */ /* 0x000fc800078e0a0a */
[----:B------:R1:W2:Y:S02]  /*0180*/  F2I.FTZ.U32.TRUNC.NTZ R3, R2 ;  /* 0x0000000200037305 */ /* 0x0002a4000021f000 */
[----:B-1----:R-:W-:Y:S02]  /*0190*/  IMAD.MOV.U32 R2, RZ, RZ, RZ ;  /* 0x000000ffff027224 */ /* 0x002fe400078e00ff */
[----:B--2---:R-:W-:-:S04]  /*01a0*/  IMAD.MOV R6, RZ, RZ, -R3 ;  /* 0x000000ffff067224 */ /* 0x004fc800078e0a03 */
[----:B------:R-:W-:Y:S02]  /*01b0*/  IMAD R9, R6, R7, RZ ;  /* 0x0000000706097224 */ /* 0x000fe400078e02ff */
[----:B------:R-:W-:Y:S02]  /*01c0*/  IMAD.MOV.U32 R6, RZ, RZ, R8 ;  /* 0x000000ffff067224 */ /* 0x000fe400078e0008 */
[----:B------:R-:W-:-:S06]  /*01d0*/  IMAD.HI.U32 R3, R3, R9, R2 ;  /* 0x0000000903037227 */ /* 0x000fcc00078e0002 */
[----:B------:R-:W-:-:S04]  /*01e0*/  IMAD.HI.U32 R3, R3, R6, RZ ;  /* 0x0000000603037227 */ /* 0x000fc800078e00ff */
[----:B------:R-:W-:-:S05]  /*01f0*/  IMAD R0, R3, R0, R6 ;  /* 0x0000000003007224 */ /* 0x000fca00078e0206 */
[----:B------:R-:W-:-:S13]  /*0200*/  ISETP.GT.U32.AND P1, PT, R7, R0, PT ;  /* 0x000000000700720c */ /* 0x000fda0003f24070 */
[----:B------:R-:W-:Y:S02]  /*0210*/  @!P1 IMAD.IADD R0, R0, 0x1, -R7 ;  /* 0x0000000100009824 */ /* 0x000fe400078e0a07 */
[----:B------:R-:W-:Y:S01]  /*0220*/  @!P1 VIADD R3, R3, 0x1 ;  /* 0x0000000103039836 */ /* 0x000fe20000000000 */
[----:B------:R-:W-:Y:S02]  /*0230*/  ISETP.NE.AND P1, PT, R4, RZ, PT ;  /* 0x000000ff0400720c */ /* 0x000fe40003f25270 */
[----:B------:R-:W-:Y:S02]  /*0240*/  ISETP.GE.U32.AND P0, PT, R0, R7, PT ;  /* 0x000000070000720c */ /* 0x000fe40003f06070 */
[----:B------:R-:W-:-:S04]  /*0250*/  LOP3.LUT R0, R5, R4, RZ, 0x3c, !PT ;  /* 0x0000000405007212 */ /* 0x000fc800078e3cff */
[----:B------:R-:W-:Y:S01]  /*0260*/  ISETP.GE.AND P2, PT, R0, RZ, PT ;  /* 0x000000ff0000720c */ /* 0x000fe20003f46270 */
[----:B------:R-:W-:Y:S02]  /*0270*/  VIADD R0, R12, 0x3f ;  /* 0x0000003f0c007836 */ /* 0x000fe40000000000 */
[----:B------:R-:W1:Y:S04]  /*0280*/  S2R R12, SR_TID.X ;  /* 0x00000000000c7919 */ /* 0x000e680000002100 */
[----:B------:R-:W-:-:S04]  /*0290*/  @P0 VIADD R3, R3, 0x1 ;  /* 0x0000000103030836 */ /* 0x000fc80000000000 */
[----:B------:R-:W-:Y:S01]  /*02a0*/  IMAD.MOV.U32 R2, RZ, RZ, R3 ;  /* 0x000000ffff027224 */ /* 0x000fe200078e0003 */
[----:B------:R-:W-:-:S03]  /*02b0*/  SHF.R.S32.HI R3, RZ, 0x1f, R0 ;  /* 0x0000001fff037819 */ /* 0x000fc60000011400 */
[----:B------:R-:W-:Y:S01]  /*02c0*/  @!P2 IMAD.MOV R2, RZ, RZ, -R2 ;  /* 0x000000ffff02a224 */ /* 0x000fe200078e0a02 */
[----:B------:R-:W-:Y:S02]  /*02d0*/  @!P1 LOP3.LUT R2, RZ, R4, RZ, 0x33, !PT ;  /* 0x00000004ff029212 */ /* 0x000fe400078e33ff */
[----:B------:R-:W-:Y:S02]  /*02e0*/  LEA.HI R3, R3, R0, RZ, 0x6 ;  /* 0x0000000003037211 */ /* 0x000fe400078f30ff */
[----:B------:R-:W-:Y:S01]  /*02f0*/  SHF.L.U32 R8, R2, 0x3, RZ ;  /* 0x0000000302087819 */ /* 0x000fe200000006ff */
[----:B------:R-:W-:-:S03]  /*0300*/  IMAD.MOV R2, RZ, RZ, -R2 ;  /* 0x000000ffff027224 */ /* 0x000fc600078e0a02 */
[----:B------:R-:W-:Y:S01]  /*0310*/  LEA.HI.SX32 R3, R3, -R8, 0x1a ;  /* 0x8000000803037211 */ /* 0x000fe200078fd2ff */
[----:B------:R-:W-:Y:S02]  /*0320*/  IMAD R11, R4, R2, R5 ;  /* 0x00000002040b7224 */ /* 0x000fe400078e0205 */
[----:B------:R-:W-:Y:S01]  /*0330*/  IMAD.MOV.U32 R2, RZ, RZ, RZ ;  /* 0x000000ffff027224 */ /* 0x000fe200078e00ff */
[----:B------:R-:W-:Y:S01]  /*0340*/  VIMNMX R10, R3, 0x8, PT ;  /* 0x00000008030a7848 */ /* 0x000fe20003fe0100 */
[----:B------:R-:W2:Y:S03]  /*0350*/  I2F.RP R5, R251 ;  /* 0x000000fb00057306 */ /* 0x000ea60000209400 */
[-C--:B------:R-:W-:Y:S02]  /*0360*/  IABS R7, R10.reuse ;  /* 0x0000000a00077213 */ /* 0x080fe40000000000 */
[----:B------:R-:W-:-:S02]  /*0370*/  IABS R4, R10 ;  /* 0x0000000a00047213 */ /* 0x000fc40000000000 */
[----:B-1----:R-:W-:Y:S01]  /*0380*/  LOP3.LUT R246, R12, 0x3f, RZ, 0xc0, !PT ;  /* 0x0000003f0cf67812 */ /* 0x002fe200078ec0ff */
[----:B------:R-:W1:Y:S08]  /*0390*/  I2F.RP R0, R7 ;  /* 0x0000000700007306 */ /* 0x000e700000209400 */
[----:B--2---:R-:W-:Y:S08]  /*03a0*/  MUFU.RCP R5, R5 ;  /* 0x0000000500057308 */ /* 0x004ff00000001000 */
[----:B-1----:R-:W1:Y:S02]  /*03b0*/  MUFU.RCP R0, R0 ;  /* 0x0000000000007308 */ /* 0x002e640000001000 */
[----:B-1----:R-:W-:Y:S01]  /*03c0*/  VIADD R3, R0, 0xffffffe ;  /* 0x0ffffffe00037836 */ /* 0x002fe20000000000 */
[----:B------:R-:W-:-:S05]  /*03d0*/  IABS R0, R11 ;  /* 0x0000000b00007213 */ /* 0x000fca0000000000 */
[----:B------:R-:W1:Y:S02]  /*03e0*/  F2I.FTZ.U32.TRUNC.NTZ R3, R3 ;  /* 0x0000000300037305 */ /* 0x000e64000021f000 */
[----:B-1----:R-:W-:-:S04]  /*03f0*/  IMAD.MOV R6, RZ, RZ, -R3 ;  /* 0x000000ffff067224 */ /* 0x002fc800078e0a03 */
[----:B------:R-:W-:Y:S02]  /*0400*/  IMAD R9, R6, R7, RZ ;  /* 0x0000000706097224 */ /* 0x000fe400078e02ff */
[----:B------:R-:W-:Y:S02]  /*0410*/  VIADD R6, R5, 0xffffffe ;  /* 0x0ffffffe05067836 */ /* 0x000fe40000000000 */
[----:B------:R-:W-:Y:S02]  /*0420*/  IMAD.HI.U32 R2, R3, R9, R2 ;  /* 0x0000000903027227 */ /* 0x000fe400078e0002 */
[----:B------:R-:W1:Y:S02]  /*0430*/  I2F.RP R3, R252 ;  /* 0x000000fc00037306 */ /* 0x000e640000209400 */
[----:B------:R-:W-:Y:S02]  /*0440*/  IMAD.MOV.U32 R9, RZ, RZ, R0 ;  /* 0x000000ffff097224 */ /* 0x000fe400078e0000 */
[----:B------:R-:W-:-:S02]  /*0450*/  IMAD.MOV R0, RZ, RZ, -R4 ;  /* 0x000000ffff007224 */ /* 0x000fc400078e0a04 */
[----:B------:R-:W-:-:S04]  /*0460*/  IMAD.HI.U32 R2, R2, R9, RZ ;  /* 0x0000000902027227 */ /* 0x000fc800078e00ff */
[----:B------:R-:W-:Y:S01]  /*0470*/  IMAD R0, R2, R0, R9 ;  /* 0x0000000002007224 */ /* 0x000fe200078e0209 */
[----:B------:R-:W-:-:S04]  /*0480*/  SHF.R.S32.HI R9, RZ, 0x6, R12 ;  /* 0x00000006ff097819 */ /* 0x000fc8000001140c */
[----:B------:R-:W-:Y:S01]  /*0490*/  ISETP.GT.U32.AND P1, PT, R7, R0, PT ;  /* 0x000000000700720c */ /* 0x000fe20003f24070 */
[----:B-1----:R-:W1:-:S12]  /*04a0*/  MUFU.RCP R3, R3 ;  /* 0x0000000300037308 */ /* 0x002e580000001000 */
[----:B------:R-:W-:Y:S02]  /*04b0*/  @!P1 IMAD.IADD R0, R0, 0x1, -R7 ;  /* 0x0000000100009824 */ /* 0x000fe400078e0a07 */
[----:B------:R-:W-:Y:S01]  /*04c0*/  @!P1 VIADD R2, R2, 0x1 ;  /* 0x0000000102029836 */ /* 0x000fe20000000000 */
[----:B------:R-:W-:Y:S02]  /*04d0*/  ISETP.NE.AND P1, PT, R10, RZ, PT ;  /* 0x000000ff0a00720c */ /* 0x000fe40003f25270 */
[----:B------:R-:W-:Y:S01]  /*04e0*/  ISETP.GE.U32.AND P0, PT, R0, R7, PT ;  /* 0x000000070000720c */ /* 0x000fe20003f06070 */
[----:B-1----:R-:W-:Y:S01]  /*04f0*/  VIADD R4, R3, 0xffffffe ;  /* 0x0ffffffe03047836 */ /* 0x002fe20000000000 */
[----:B------:R-:W-:Y:S01]  /*0500*/  LOP3.LUT R0, R11, R10, RZ, 0x3c, !PT ;  /* 0x0000000a0b007212 */ /* 0x000fe200078e3cff */
[----:B------:R-:W-:Y:S01]  /*0510*/  IMAD.SHL.U32 R3, R246, 0x80, RZ ;  /* 0x00000080f6037824 */ /* 0x000fe200078e00ff */
[----:B------:R1:W2:Y:S02]  /*0520*/  F2I.FTZ.U32.TRUNC.NTZ R7, R6 ;  /* 0x0000000600077305 */ /* 0x0002a4000021f000 */
[----:B------:R-:W-:-:S02]  /*0530*/  ISETP.GE.AND P2, PT, R0, RZ, PT ;  /* 0x000000ff0000720c */ /* 0x000fc40003f46270 */
[----:B------:R-:W-:-:S04]  /*0540*/  LOP3.LUT R0, R12, 0x40, RZ, 0xc0, !PT ;  /* 0x000000400c007812 */ /* 0x000fc800078ec0ff */
[----:B------:R-:W-:Y:S01]  /*0550*/  LEA.HI R3, R0, R3, RZ, 0x1c ;  /* 0x0000000300037211 */ /* 0x000fe200078fe0ff */
[----:B------:R-:W-:Y:S01]  /*0560*/  @P0 VIADD R2, R2, 0x1 ;  /* 0x0000000102020836 */ /* 0x000fe20000000000 */
[----:B------:R-:W-:Y:S01]  /*0570*/  SGXT R0, R9, 0x1 ;  /* 0x000000010900781a */ /* 0x000fe20000000200 */
[----:B------:R2:W3:Y:S01]  /*0580*/  F2I.FTZ.U32.TRUNC.NTZ R5, R4 ;  /* 0x0000000400057305 */ /* 0x0004e2000021f000 */
[----:B-1----:R-:W-:Y:S01]  /*0590*/  IMAD.MOV.U32 R6, RZ, RZ, RZ ;  /* 0x000000ffff067224 */ /* 0x002fe200078e00ff */
[----:B------:R1:W-:Y:S01]  /*05a0*/  STL [R1+0x38], R3 ;  /* 0x0000380301007387 */ /* 0x0003e20000100800 */
[----:B------:R-:W-:Y:S02]  /*05b0*/  IMAD.MOV.U32 R245, RZ, RZ, R2 ;  /* 0x000000fffff57224 */ /* 0x000fe400078e0002 */
[----:B------:R-:W-:Y:S02]  /*05c0*/  IMAD.SHL.U32 R2, R12, 0x4, RZ ;  /* 0x000000040c027824 */ /* 0x000fe400078e00ff */
[----:B------:R-:W-:Y:S01]  /*05d0*/  @!P2 IMAD.MOV R245, RZ, RZ, -R245 ;  /* 0x000000fffff5a224 */ /* 0x000fe200078e0af5 */
[----:B------:R-:W-:Y:S01]  /*05e0*/  @!P1 LOP3.LUT R245, RZ, R10, RZ, 0x33, !PT ;  /* 0x0000000afff59212 */ /* 0x000fe200078e33ff */
[----:B--2---:R-:W-:Y:S01]  /*05f0*/  IMAD.MOV R4, RZ, RZ, -R7 ;  /* 0x000000ffff047224 */ /* 0x004fe200078e0a07 */
[----:B-1----:R-:W-:-:S03]  /*0600*/  LOP3.LUT R3, R0, 0x90, RZ, 0xc0, !PT ;  /* 0x0000009000037812 */ /* 0x002fc600078ec0ff */
[----:B------:R-:W-:Y:S01]  /*0610*/  IMAD.SHL.U32 R22, R245, 0x200, RZ ;  /* 0x00000200f5167824 */ /* 0x000fe200078e00ff */
[----:B------:R-:W-:Y:S01]  /*0620*/  SHF.R.U32.HI R0, RZ, 0x6, R12 ;  /* 0x00000006ff007819 */ /* 0x000fe2000001160c */
[----:B------:R-:W-:Y:S01]  /*0630*/  IMAD R9, R4, R251, RZ ;  /* 0x000000fb04097224 */ /* 0x000fe200078e02ff */
[----:B------:R-:W-:Y:S01]  /*0640*/  LOP3.LUT R2, R3, 0x7c, R2, 0x78, !PT ;  /* 0x0000007c03027812 */ /* 0x000fe200078e7802 */
[----:B------:R-:W-:Y:S01]  /*0650*/  IMAD.MOV R245, RZ, RZ, -R245 ;  /* 0x000000fffff57224 */ /* 0x000fe200078e0af5 */
[----:B------:R-:W-:Y:S01]  /*0660*/  SGXT.U32 R3, R0, 0x1 ;  /* 0x000000010003781a */ /* 0x000fe20000000000 */
[----:B------:R-:W-:Y:S01]  /*0670*/  IMAD.HI.U32 R6, R7, R9, R6 ;  /* 0x0000000907067227 */ /* 0x000fe200078e0006 */
[----:B---3--:R-:W-:Y:S01]  /*0680*/  IADD3 R247, RZ, -R5, RZ ;  /* 0x80000005fff77210 */ /* 0x008fe20007ffe0ff */
[----:B------:R1:W-:Y:S01]  /*0690*/  STL [R1+0x60], R2 ;  /* 0x0000600201007387 */ /* 0x0003e20000100800 */
[----:B------:R-:W-:Y:S01]  /*06a0*/  LOP3.LUT R13, R22, 0x2, R3, 0xfe, !PT ;  /* 0x00000002160d7812 */ /* 0x000fe200078efe03 */
[----:B------:R-:W-:Y:S01]  /*06b0*/  IMAD R245, R10, R245, R11 ;  /* 0x000000f50af57224 */ /* 0x000fe200078e020b */
[C-C-:B------:R-:W-:Y:S01]  /*06c0*/  LOP3.LUT R12, R22.reuse, 0x4, R3.reuse, 0xfe, !PT ;  /* 0x00000004160c7812 */ /* 0x140fe200078efe03 */
[----:B------:R-:W-:Y:S01]  /*06d0*/  IMAD R247, R247, R252, RZ ;  /* 0x000000fcf7f77224 */ /* 0x000fe200078e02ff */
[----:B------:R-:W-:Y:S01]  /*06e0*/  LOP3.LUT R10, R22, 0x6, R3, 0xfe, !PT ;  /* 0x00000006160a7812 */ /* 0x000fe200078efe03 */
[----:B------:R-:W-:Y:S01]  /*06f0*/  IMAD.MOV.U32 R4, RZ, RZ, RZ ;  /* 0x000000ffff047224 */ /* 0x000fe200078e00ff */
[----:B------:R-:W-:Y:S01]  /*0700*/  STL [R1+0xb28], R13 ;  /* 0x000b280d01007387 */ /* 0x000fe20000100800 */
[----:B------:R-:W-:Y:S01]  /*0710*/  IMAD.IADD R245, R8, 0x1, R245 ;  /* 0x0000000108f57824 */ /* 0x000fe200078e02f5 */
[----:B------:R-:W-:Y:S01]  /*0720*/  IABS R8, R13 ;  /* 0x0000000d00087213 */ /* 0x000fe20000000000 */
[----:B------:R-:W-:Y:S01]  /*0730*/  IMAD.HI.U32 R247, R5, R247, R4 ;  /* 0x000000f705f77227 */ /* 0x000fe200078e0004 */
[C---:B-1----:R-:W-:Y:S01]  /*0740*/  LOP3.LUT R2, R22.reuse, R3, RZ, 0xfc, !PT ;  /* 0x0000000316027212 */ /* 0x042fe200078efcff */
[----:B------:R1:W-:Y:S01]  /*0750*/  STL [R1+0xb2c], R12 ;  /* 0x000b2c0c01007387 */ /* 0x0003e20000100800 */
[----:B------:R-:W-:-:S02]  /*0760*/  LOP3.LUT R5, R22, 0x8, R3, 0xfe, !PT ;  /* 0x0000000816057812 */ /* 0x000fc400078efe03 */
[----:B------:R-:W-:Y:S01]  /*0770*/  IABS R7, R2 ;  /* 0x0000000200077213 */ /* 0x000fe20000000000 */
[----:B------:R2:W-:Y:S01]  /*0780*/  STL [R1+0xb30], R10 ;  /* 0x000b300a01007387 */ /* 0x0005e20000100800 */
[----:B------:R-:W-:Y:S02]  /*0790*/  IABS R9, R12 ;  /* 0x0000000c00097213 */ /* 0x000fe40000000000 */
[----:B------:R-:W-:Y:S01]  /*07a0*/  IABS R11, R5 ;  /* 0x00000005000b7213 */ /* 0x000fe20000000000 */
[----:B------:R-:W-:Y:S01]  /*07b0*/  IMAD.HI.U32 R0, R6, R7, RZ ;  /* 0x0000000706007227 */ /* 0x000fe200078e00ff */
[----:B------:R3:W-:Y:S01]  /*07c0*/  STL [R1+0xb34], R5 ;  /* 0x000b340501007387 */ /* 0x0007e20000100800 */
[C-C-:B-1----:R-:W-:Y:S02]  /*07d0*/  LOP3.LUT R12, R22.reuse, 0xa, R3.reuse, 0xfe, !PT ;  /* 0x0000000a160c7812 */ /* 0x142fe400078efe03 */
[----:B------:R-:W-:Y:S01]  /*07e0*/  IMAD.MOV R4, RZ, RZ, -R0 ;  /* 0x000000ffff047224 */ /* 0x000fe200078e0a00 */
[----:B------:R-:W-:Y:S01]  /*07f0*/  LOP3.LUT R14, R22, 0x20, R3, 0xfe, !PT ;  /* 0x00000020160e7812 */ /* 0x000fe200078efe03 */
[----:B------:R-:W-:Y:S01]  /*0800*/  IMAD.HI.U32 R0, R6, R8, RZ ;  /* 0x0000000806007227 */ /* 0x000fe200078e00ff */
[----:B--2---:R-:W-:-:S02]  /*0810*/  IABS R10, R10 ;  /* 0x0000000a000a7213 */ /* 0x004fc40000000000 */
[----:B------:R-:W-:Y:S01]  /*0820*/  LOP3.LUT R13, R22, 0x22, R3, 0xfe, !PT ;  /* 0x00000022160d7812 */ /* 0x000fe200078efe03 */
[C---:B------:R-:W-:Y:S02]  /*0830*/  IMAD R4, R251.reuse, R4, R7 ;  /* 0x00000004fb047224 */ /* 0x040fe400078e0207 */
[----:B------:R-:W-:Y:S02]  /*0840*/  IMAD.MOV R7, RZ, RZ, -R0 ;  /* 0x000000ffff077224 */ /* 0x000fe400078e0a00 */
[C---:B------:R-:W-:Y:S01]  /*0850*/  IMAD.HI.U32 R0, R6.reuse, R10, RZ ;  /* 0x0000000a06007227 */ /* 0x040fe200078e00ff */
[----:B------:R1:W-:Y:S03]  /*0860*/  STL [R1+0x2c], R4 ;  /* 0x00002c0401007387 */ /* 0x0003e60000100800 */
[----:B------:R-:W-:Y:S01]  /*0870*/  IMAD R8, R251, R7, R8 ;  /* 0x00000007fb087224 */ /* 0x000fe200078e0208 */
[----:B------:R2:W-:Y:S01]  /*0880*/  STL [R1+0xb38], R12 ;  /* 0x000b380c01007387 */ /* 0x0005e20000100800 */
[----:B---3--:R-:W-:Y:S01]  /*0890*/  IMAD.HI.U32 R5, R6, R11, RZ ;  /* 0x0000000b06057227 */ /* 0x008fe200078e00ff */
[----:B------:R-:W-:-:S02]  /*08a0*/  IABS R7, R12 ;  /* 0x0000000c00077213 */ /* 0x000fc40000000000 */
[----:B------:R3:W-:Y:S01]  /*08b0*/  STL [R1+0x28], R8 ;  /* 0x0000280801007387 */ /* 0x0007e20000100800 */
[----:B------:R-:W-:Y:S02]  /*08c0*/  IMAD.MOV R0, RZ, RZ, -R0 ;  /* 0x000000ffff007224 */ /* 0x000fe400078e0a00 */
[----:B-1----:R-:W-:Y:S01]  /*08d0*/  IMAD.HI.U32 R4, R6, R9, RZ ;  /* 0x0000000906047227 */ /* 0x002fe200078e00ff */
[----:B--2---:R-:W-:-:S03]  /*08e0*/  LOP3.LUT R12, R22, 0xc, R3, 0xfe, !PT ;  /* 0x0000000c160c7812 */ /* 0x004fc600078efe03 */
[----:B------:R-:W-:Y:S02]  /*08f0*/  IMAD.MOV R4, RZ, RZ, -R4 ;  /* 0x000000ffff047224 */ /* 0x000fe400078e0a04 */
[C---:B------:R-:W-:Y:S01]  /*0900*/  IMAD R248, R251.reuse, R0, R10 ;  /* 0x00000000fbf87224 */ /* 0x040fe200078e020a */
[C---:B------:R-:W-:Y:S01]  /*0910*/  LOP3.LUT R10, R22.reuse, 0x10, R3, 0xfe, !PT ;  /* 0x00000010160a7812 */ /* 0x040fe200078efe03 */
[----:B---3--:R-:W-:Y:S02]  /*0920*/  IMAD.MOV R8, RZ, RZ, -R5 ;  /* 0x000000ffff087224 */ /* 0x008fe400078e0a05 */
[C---:B------:R-:W-:Y:S02]  /*0930*/  IMAD R5, R251.reuse, R4, R9 ;  /* 0x00000004fb057224 */ /* 0x040fe400078e0209 */
[----:B------:R-:W-:Y:S01]  /*0940*/  IMAD R0, R251, R8, R11 ;  /* 0x00000008fb007224 */ /* 0x000fe200078e020b */
[----:B------:R-:W-:Y:S01]  /*0950*/  LOP3.LUT R8, R22, 0x12, R3, 0xfe, !PT ;  /* 0x0000001216087812 */ /* 0x000fe200078efe03 */
[----:B------:R-:W-:Y:S01]  /*0960*/  IMAD.MOV.U32 R4, RZ, RZ, R7 ;  /* 0x000000ffff047224 */ /* 0x000fe200078e0007 */
[----:B------:R1:W-:Y:S01]  /*0970*/  STL [R1+0x24], R5 ;  /* 0x0000240501007387 */ /* 0x0003e20000100800 */
[----:B------:R-:W-:-:S02]  /*0980*/  IABS R7, R12 ;  /* 0x0000000c00077213 */ /* 0x000fc40000000000 */
[----:B------:R-:W-:Y:S01]  /*0990*/  IABS R11, R8 ;  /* 0x00000008000b7213 */ /* 0x000fe20000000000 */
[----:B------:R2:W-:Y:S04]  /*09a0*/  STL [R1+0xb3c], R12 ;  /* 0x000b3c0c01007387 */ /* 0x0005e80000100800 */
[----:B------:R3:W-:Y:S01]  /*09b0*/  STL [R1+0x1c], R0 ;  /* 0x00001c0001007387 */ /* 0x0007e20000100800 */
[----:B-1----:R-:W-:-:S04]  /*09c0*/  LOP3.LUT R5, R22, 0xe, R3, 0xfe, !PT ;  /* 0x0000000e16057812 */ /* 0x002fc800078efe03 */
[----:B------:R-:W-:Y:S01]  /*09d0*/  IABS R9, R5 ;  /* 0x0000000500097213 */ /* 0x000fe20000000000 */
[----:B------:R1:W-:Y:S01]  /*09e0*/  STL [R1+0xb40], R5 ;  /* 0x000b400501007387 */ /* 0x0003e20000100800 */
[----:B--2---:R-:W-:Y:S01]  /*09f0*/  LOP3.LUT R12, R22, 0x14, R3, 0xfe, !PT ;  /* 0x00000014160c7812 */ /* 0x004fe200078efe03 */
[----:B---3--:R-:W-:Y:S02]  /*0a00*/  IMAD.HI.U32 R0, R6, R4, RZ ;  /* 0x0000000406007227 */ /* 0x008fe400078e00ff */
[----:B------:R2:W-:Y:S04]  /*0a10*/  STL [R1+0xb44], R10 ;  /* 0x000b440a01007387 */ /* 0x0005e80000100800 */
[----:B------:R3:W-:Y:S01]  /*0a20*/  STL [R1+0xb48], R8 ;  /* 0x000b480801007387 */ /* 0x0007e20000100800 */
[----:B-1----:R-:W-:-:S02]  /*0a30*/  IMAD.MOV R5, RZ, RZ, -R0 ;  /* 0x000000ffff057224 */ /* 0x002fc400078e0a00 */
[----:B------:R-:W-:Y:S01]  /*0a40*/  IMAD.HI.U32 R0, R6, R7, RZ ;  /* 0x0000000706007227 */ /* 0x000fe200078e00ff */
[----:B--2---:R-:W-:-:S03]  /*0a50*/  IABS R10, R10 ;  /* 0x0000000a000a7213 */ /* 0x004fc60000000000 */
[C---:B------:R-:W-:Y:S02]  /*0a60*/  IMAD R4, R251.reuse, R5, R4 ;  /* 0x00000005fb047224 */ /* 0x040fe400078e0204 */
[----:B---3--:R-:W-:Y:S02]  /*0a70*/  IMAD.MOV R8, RZ, RZ, -R0 ;  /* 0x000000ffff087224 */ /* 0x008fe400078e0a00 */
[C---:B------:R-:W-:Y:S01]  /*0a80*/  IMAD.HI.U32 R5, R6.reuse, R11, RZ ;  /* 0x0000000b06057227 */ /* 0x040fe200078e00ff */
[----:B------:R1:W-:Y:S03]  /*0a90*/  STL [R1+0x18], R4 ;  /* 0x0000180401007387 */ /* 0x0003e60000100800 */
[----:B------:R-:W-:Y:S01]  /*0aa0*/  IMAD R8, R251, R8, R7 ;  /* 0x00000008fb087224 */ /* 0x000fe200078e0207 */
[----:B------:R2:W-:Y:S01]  /*0ab0*/  STL [R1+0xb4c], R12 ;  /* 0x000b4c0c01007387 */ /* 0x0005e20000100800 */
[----:B------:R-:W-:Y:S01]  /*0ac0*/  IMAD.HI.U32 R0, R6, R10, RZ ;  /* 0x0000000a06007227 */ /* 0x000fe200078e00ff */
[----:B------:R-:W-:-:S02]  /*0ad0*/  IABS R7, R12 ;  /* 0x0000000c00077213 */ /* 0x000fc40000000000 */
[----:B------:R3:W-:Y:S01]  /*0ae0*/  STL [R1+0x14], R8 ;  /* 0x0000140801007387 */ /* 0x0007e20000100800 */
[----:B------:R-:W-:Y:S02]  /*0af0*/  IMAD.MOV R0, RZ, RZ, -R0 ;  /* 0x000000ffff007224 */ /* 0x000fe400078e0a00 */
[----:B-1----:R-:W-:Y:S01]  /*0b00*/  IMAD.HI.U32 R4, R6, R9, RZ ;  /* 0x0000000906047227 */ /* 0x002fe200078e00ff */
[----:B--2---:R-:W-:-:S03]  /*0b10*/  LOP3.LUT R12, R22, 0x16, R3, 0xfe, !PT ;  /* 0x00000016160c7812 */ /* 0x004fc600078efe03 */
[----:B------:R-:W-:Y:S02]  /*0b20*/  IMAD.MOV R4, RZ, RZ, -R4 ;  /* 0x000000ffff047224 */ /* 0x000fe400078e0a04 */
[----:B---3--:R-:W-:Y:S02]  /*0b30*/  IMAD.MOV R8, RZ, RZ, -R5 ;  /* 0x000000ffff087224 */ /* 0x008fe400078e0a05 */
[C---:B------:R-:W-:Y:S01]  /*0b40*/  IMAD R5, R251.reuse, R4, R9 ;  /* 0x00000004fb057224 */ /* 0x040fe200078e0209 */
[----:B------:R-:W-:Y:S02]  /*0b50*/  MOV R4, R7 ;  /* 0x0000000700047202 */ /* 0x000fe40000000f00 */
[----:B------:R-:W-:Y:S02]  /*0b60*/  IABS R7, R12 ;  /* 0x0000000c00077213 */ /* 0x000fe40000000000 */
[----:B------:R1:W-:Y:S04]  /*0b70*/  STL [R1+0x10], R5 ;  /* 0x0000100501007387 */ /* 0x0003e80000100800 */
[----:B------:R2:W-:Y:S01]  /*0b80*/  STL [R1+0xb50], R12 ;  /* 0x000b500c01007387 */ /* 0x0005e20000100800 */
[C---:B-1----:R-:W-:Y:S01]  /*0b90*/  IMAD R5, R251.reuse, R0, R10 ;  /* 0x00000000fb057224 */ /* 0x042fe200078e020a */
[C---:B------:R-:W-:Y:S01]  /*0ba0*/  LOP3.LUT R10, R22.reuse, 0x1a, R3, 0xfe, !PT ;  /* 0x0000001a160a7812 */ /* 0x040fe200078efe03 */
[----:B------:R-:W-:Y:S01]  /*0bb0*/  IMAD R0, R251, R8, R11 ;  /* 0x00000008fb007224 */ /* 0x000fe200078e020b */
[----:B------:R-:W-:-:S02]  /*0bc0*/  LOP3.LUT R8, R22, 0x1c, R3, 0xfe, !PT ;  /* 0x0000001c16087812 */ /* 0x000fc400078efe03 */
[----:B------:R1:W-:Y:S01]  /*0bd0*/  STL [R1+0xc], R5 ;  /* 0x00000c0501007387 */ /* 0x0003e20000100800 */
[C-C-:B--2---:R-:W-:Y:S02]  /*0be0*/  LOP3.LUT R12, R22.reuse, 0x1e, R3.reuse, 0xfe, !PT ;  /* 0x0000001e160c7812 */ /* 0x144fe400078efe03 */
[----:B------:R-:W-:Y:S01]  /*0bf0*/  IABS R11, R8 ;  /* 0x00000008000b7213 */ /* 0x000fe20000000000 */
[----:B------:R2:W-:Y:S01]  /*0c00*/  STL [R1+0x8], R0 ;  /* 0x0000080001007387 */ /* 0x0005e20000100800 */
[----:B-1----:R-:W-:Y:S01]  /*0c10*/  LOP3.LUT R5, R22, 0x18, R3, 0xfe, !PT ;  /* 0x0000001816057812 */ /* 0x002fe200078efe03 */
[----:B--2---:R-:W-:-:S04]  /*0c20*/  IMAD.HI.U32 R0, R6, R4, RZ ;  /* 0x0000000406007227 */ /* 0x004fc800078e00ff */
[----:B------:R1:W-:Y:S01]  /*0c30*/  STL [R1+0xb54], R5 ;  /* 0x000b540501007387 */ /* 0x0003e20000100800 */
[----:B------:R-:W-:-:S03]  /*0c40*/  IABS R9, R5 ;  /* 0x0000000500097213 */ /* 0x000fc60000000000 */
[----:B------:R2:W-:Y:S04]  /*0c50*/  STL [R1+0xb58], R10 ;  /* 0x000b580a01007387 */ /* 0x0005e80000100800 */
[----:B------:R3:W-:Y:S01]  /*0c60*/  STL [R1+0xb5c], R8 ;  /* 0x000b5c0801007387 */ /* 0x0007e20000100800 */
[----:B-1----:R-:W-:Y:S02]  /*0c70*/  IMAD.MOV R5, RZ, RZ, -R0 ;  /* 0x000000ffff057224 */ /* 0x002fe400078e0a00 */
[----:B------:R-:W-:Y:S01]  /*0c80*/  IMAD.HI.U32 R0, R6, R7, RZ ;  /* 0x0000000706007227 */ /* 0x000fe200078e00ff */
[----:B--2---:R-:W-:-:S03]  /*0c90*/  IABS R10, R10 ;  /* 0x0000000a000a7213 */ /* 0x004fc60000000000 */
[----:B------:R-:W-:Y:S02]  /*0ca0*/  IMAD R250, R251, R5, R4 ;  /* 0x00000005fbfa7224 */ /* 0x000fe400078e0204 */
[----:B------:R-:W-:-:S03]  /*0cb0*/  IMAD.HI.U32 R4, R6, R9, RZ ;  /* 0x0000000906047227 */ /* 0x000fc600078e00ff */
[----:B------:R-:W-:Y:S01]  /*0cc0*/  STL [R1+0x1098], R250 ;  /* 0x001098fa01007387 */ /* 0x000fe20000100800 */
[----:B---3--:R-:W-:Y:S02]  /*0cd0*/  IMAD.MOV R8, RZ, RZ, -R0 ;  /* 0x000000ffff087224 */ /* 0x008fe400078e0a00 */
[C---:B------:R-:W-:Y:S01]  /*0ce0*/  IMAD.HI.U32 R0, R6.reuse, R10, RZ ;  /* 0x0000000a06007227 */ /* 0x040fe200078e00ff */
[----:B------:R1:W-:Y:S03]  /*0cf0*/  STL [R1+0xb60], R12 ;  /* 0x000b600c01007387 */ /* 0x0003e60000100800 */
[----:B------:R-:W-:-:S04]  /*0d00*/  IMAD.HI.U32 R5, R6, R11, RZ ;  /* 0x0000000b06057227 */ /* 0x000fc800078e00ff */
[----:B------:R-:W-:Y:S02]  /*0d10*/  IMAD.MOV R4, RZ, RZ, -R4 ;  /* 0x000000ffff047224 */ /* 0x000fe400078e0a04 */
[C---:B------:R-:W-:Y:S01]  /*0d20*/  IMAD R249, R251.reuse, R8, R7 ;  /* 0x00000008fbf97224 */ /* 0x040fe200078e0207 */
[----:B-1----:R-:W-:Y:S01]  /*0d30*/  IABS R12, R12 ;  /* 0x0000000c000c7213 */ /* 0x002fe20000000000 */
[----:B------:R-:W-:Y:S02]  /*0d40*/  IMAD.MOV R7, RZ, RZ, -R0 ;  /* 0x000000ffff077224 */ /* 0x000fe400078e0a00 */
[----:B------:R-:W-:Y:S01]  /*0d50*/  IMAD.MOV R8, RZ, RZ, -R5 ;  /* 0x000000ffff087224 */ /* 0x000fe200078e0a05 */
[----:B------:R-:W-:Y:S01]  /*0d60*/  STL [R1+0x109c], R249 ;  /* 0x00109cf901007387 */ /* 0x000fe20000100800 */
[C---:B------:R-:W-:Y:S02]  /*0d70*/  IMAD R0, R251.reuse, R4, R9 ;  /* 0x00000004fb007224 */ /* 0x040fe400078e0209 */
[----:B------:R-:W-:-:S02]  /*0d80*/  IMAD R4, R251, R7, R10 ;  /* 0x00000007fb047224 */ /* 0x000fc400078e020a */
[----:B------:R-:W-:Y:S01]  /*0d90*/  IMAD.MOV.U32 R9, RZ, RZ, R12 ;  /* 0x000000ffff097224 */ /* 0x000fe200078e000c */
[----:B------:R1:W-:Y:S01]  /*0da0*/  STL [R1+0x10a0], R0 ;  /* 0x0010a00001007387 */ /* 0x0003e20000100800 */
[----:B------:R-:W-:Y:S01]  /*0db0*/  IMAD R5, R251, R8, R11 ;  /* 0x00000008fb057224 */ /* 0x000fe200078e020b */
[----:B------:R-:W-:Y:S01]  /*0dc0*/  IABS R11, R14 ;  /* 0x0000000e000b7213 */ /* 0x000fe20000000000 */
[C---:B------:R-:W-:Y:S01]  /*0dd0*/  IMAD.HI.U32 R7, R6.reuse, R9, RZ ;  /* 0x0000000906077227 */ /* 0x040fe200078e00ff */
[----:B------:R2:W-:Y:S03]  /*0de0*/  STL [R1+0x1094], R4 ;  /* 0x0010940401007387 */ /* 0x0005e60000100800 */
[----:B------:R-:W-:Y:S01]  /*0df0*/  IMAD.MOV R8, RZ, RZ, -R7 ;  /* 0x000000ffff087224 */ /* 0x000fe200078e0a07 */
[----:B------:R-:W-:Y:S01]  /*0e00*/  STL [R1+0xb68], R14 ;  /* 0x000b680e01007387 */ /* 0x000fe20000100800 */
[----:B------:R-:W-:Y:S01]  /*0e10*/  IMAD.HI.U32 R7, R6, R11, RZ ;  /* 0x0000000b06077227 */ /* 0x000fe200078e00ff */
[----:B-1----:R-:W-:-:S02]  /*0e20*/  LOP3.LUT R0, R22, 0x26, R3, 0xfe, !PT ;  /* 0x0000002616007812 */ /* 0x002fc400078efe03 */
[----:B------:R1:W-:Y:S01]  /*0e30*/  STL [R1+0x1090], R5 ;  /* 0x0010900501007387 */ /* 0x0003e20000100800 */
[----:B------:R-:W-:Y:S01]  /*0e40*/  IMAD R8, R251, R8, R9 ;  /* 0x00000008fb087224 */ /* 0x000fe200078e0209 */
[----:B--2---:R-:W-:Y:S01]  /*0e50*/  LOP3.LUT R4, R22, 0x24, R3, 0xfe, !PT ;  /* 0x0000002416047812 */ /* 0x004fe200078efe03 */
[----:B------:R-:W-:Y:S01]  /*0e60*/  IMAD.MOV R12, RZ, RZ, -R7 ;  /* 0x000000ffff0c7224 */ /* 0x000fe200078e0a07 */
[----:B------:R2:W-:Y:S01]  /*0e70*/  STL [R1+0xb64], R13 ;  /* 0x000b640d01007387 */ /* 0x0005e20000100800 */
[----:B------:R-:W-:Y:S02]  /*0e80*/  IABS R16, R0 ;  /* 0x0000000000107213 */ /* 0x000fe40000000000 */
[----:B------:R-:W-:Y:S01]  /*0e90*/  IABS R15, R4 ;  /* 0x00000004000f7213 */ /* 0x000fe20000000000 */
[----:B------:R3:W-:Y:S02]  /*0ea0*/  STL [R1+0xb74], R4 ;  /* 0x000b740401007387 */ /* 0x0007e40000100800 */
[----:B------:R-:W-:Y:S01]  /*0eb0*/  IMAD.HI.U32 R10, R6, R16, RZ ;  /* 0x00000010060a7227 */ /* 0x000fe200078e00ff */
[----:B-1----:R-:W-:Y:S01]  /*0ec0*/  LOP3.LUT R5, R22, 0x2c, R3, 0xfe, !PT ;  /* 0x0000002c16057812 */ /* 0x002fe200078efe03 */
[----:B------:R1:W-:Y:S01]  /*0ed0*/  STL [R1+0xb70], R0 ;  /* 0x000b700001007387 */ /* 0x0003e20000100800 */
[----:B--2---:R-:W-:Y:S01]  /*0ee0*/  IABS R13, R13 ;  /* 0x0000000d000d7213 */ /* 0x004fe20000000000 */
[----:B------:R-:W-:-:S02]  /*0ef0*/  IMAD.HI.U32 R7, R6, R15, RZ ;  /* 0x0000000f06077227 */ /* 0x000fc400078e00ff */
[----:B------:R-:W-:Y:S01]  /*0f00*/  STL [R1+0x108c], R8 ;  /* 0x00108c0801007387 */ /* 0x000fe20000100800 */
[----:B------:R-:W-:Y:S01]  /*0f10*/  IABS R18, R5 ;  /* 0x0000000500127213 */ /* 0x000fe20000000000 */
[----:B------:R-:W-:Y:S01]  /*0f20*/  IMAD.HI.U32 R9, R6, R13, RZ ;  /* 0x0000000d06097227 */ /* 0x000fe200078e00ff */
[C-C-:B---3--:R-:W-:Y:S02]  /*0f30*/  LOP3.LUT R4, R22.reuse, 0x2e, R3.reuse, 0xfe, !PT ;  /* 0x0000002e16047812 */ /* 0x148fe400078efe03 */
[----:B-1----:R-:W-:Y:S01]  /*0f40*/  LOP3.LUT R0, R22, 0x28, R3, 0xfe, !PT ;  /* 0x0000002816007812 */ /* 0x002fe200078efe03 */
[----:B------:R-:W-:Y:S01]  /*0f50*/  IMAD.MOV R14, RZ, RZ, -R9 ;  /* 0x000000ffff0e7224 */ /* 0x000fe200078e0a09 */
[----:B------:R-:W-:Y:S01]  /*0f60*/  IABS R20, R4 ;  /* 0x0000000400147213 */ /* 0x000fe20000000000 */
[----:B------:R-:W-:Y:S01]  /*0f70*/  IMAD R9, R251, R12, R11 ;  /* 0x0000000cfb097224 */ /* 0x000fe200078e020b */
[----:B------:R-:W-:Y:S01]  /*0f80*/  IABS R11, R0 ;  /* 0x00000000000b7213 */ /* 0x000fe20000000000 */
[----:B------:R-:W-:Y:S01]  /*0f90*/  IMAD.MOV R12, RZ, RZ, -R7 ;  /* 0x000000ffff0c7224 */ /* 0x000fe200078e0a07 */
[----:B------:R1:W-:Y:S01]  /*0fa0*/  STL [R1+0xb80], R0 ;  /* 0x000b800001007387 */ /* 0x0003e20000100800 */
[----:B------:R-:W-:-:S02]  /*0fb0*/  IMAD.MOV R7, RZ, RZ, -R10 ;  /* 0x000000ffff077224 */ /* 0x000fc400078e0a0a */
[C---:B------:R-:W-:Y:S01]  /*0fc0*/  IMAD R10, R251.reuse, R14, R13 ;  /* 0x0000000efb0a7224 */ /* 0x040fe200078e020d */
[----:B------:R-:W-:Y:S01]  /*0fd0*/  STL [R1+0x10a4], R9 ;  /* 0x0010a40901007387 */ /* 0x000fe20000100800 */
[----:B------:R-:W-:Y:S02]  /*0fe0*/  IMAD.MOV.U32 R13, RZ, RZ, R11 ;  /* 0x000000ffff0d7224 */ /* 0x000fe400078e000b */
[C---:B------:R-:W-:Y:S02]  /*0ff0*/  IMAD R11, R251.reuse, R12, R15 ;  /* 0x0000000cfb0b7224 */ /* 0x040fe400078e020f */
[----:B------:R-:W-:Y:S01]  /*1000*/  IMAD R12, R251, R7, R16 ;  /* 0x00000007fb0c7224 */ /* 0x000fe200078e0210 */
[----:B-1----:R-:W-:Y:S01]  /*1010*/  LOP3.LUT R0, R22, 0x2a, R3, 0xfe, !PT ;  /* 0x0000002a16007812 */ /* 0x002fe200078efe03 */
[----:B------:R-:W-:-:S03]  /*1020*/  IMAD.HI.U32 R7, R6, R13, RZ ;  /* 0x0000000d06077227 */ /* 0x000fc600078e00ff */
[----:B------:R-:W-:Y:S01]  /*1030*/  IABS R16, R0 ;  /* 0x0000000000107213 */ /* 0x000fe20000000000 */
[----:B------:R1:W-:Y:S01]  /*1040*/  STL [R1+0xb7c], R0 ;  /* 0x000b7c0001007387 */ /* 0x0003e20000100800 */
[----:B------:R-:W-:-:S03]  /*1050*/  IMAD.MOV R14, RZ, RZ, -R7 ;  /* 0x000000ffff0e7224 */ /* 0x000fc600078e0a07 */
[----:B------:R-:W-:Y:S01]  /*1060*/  IMAD.HI.U32 R7, R6, R16, RZ ;  /* 0x0000001006077227 */ /* 0x000fe200078e00ff */
[----:B------:R2:W-:Y:S03]  /*1070*/  STL [R1+0xb8c], R5 ;  /* 0x000b8c0501007387 */ /* 0x0005e60000100800 */
[----:B------:R-:W-:Y:S01]  /*1080*/  IMAD R13, R251, R14, R13 ;  /* 0x0000000efb0d7224 */ /* 0x000fe200078e020d */
[----:B------:R3:W-:Y:S01]  /*1090*/  STL [R1+0xb88], R4 ;  /* 0x000b880401007387 */ /* 0x0007e20000100800 */
[----:B-1----:R-:W-:Y:S01]  /*10a0*/  LOP3.LUT R0, R22, 0x30, R3, 0xfe, !PT ;  /* 0x0000003016007812 */ /* 0x002fe200078efe03 */
[----:B------:R-:W-:-:S03]  /*10b0*/  IMAD.HI.U32 R14, R6, R18, RZ ;  /* 0x00000012060e7227 */ /* 0x000fc600078e00ff */
[----:B------:R-:W-:Y:S01]  /*10c0*/  IABS R21, R0 ;  /* 0x0000000000157213 */ /* 0x000fe20000000000 */
[----:B------:R1:W-:Y:S01]  /*10d0*/  STL [R1+0xb98], R0 ;  /* 0x000b980001007387 */ /* 0x0003e20000100800 */
[----:B------:R-:W-:Y:S01]  /*10e0*/  IMAD.MOV R17, RZ, RZ, -R7 ;  /* 0x000000ffff117224 */ /* 0x000fe200078e0a07 */
[C-C-:B--2---:R-:W-:Y:S01]  /*10f0*/  LOP3.LUT R5, R22.reuse, 0x36, R3.reuse, 0xfe, !PT ;  /* 0x0000003616057812 */ /* 0x144fe200078efe03 */
[----:B------:R-:W-:Y:S01]  /*1100*/  IMAD.MOV R19, RZ, RZ, -R14 ;  /* 0x000000ffff137224 */ /* 0x000fe200078e0a0e */
[--C-:B---3--:R-:W-:Y:S01]  /*1110*/  LOP3.LUT R4, R22, 0x38, R3.reuse, 0xfe, !PT ;  /* 0x0000003816047812 */ /* 0x108fe200078efe03 */
[----:B------:R-:W-:Y:S01]  /*1120*/  IMAD.HI.U32 R15, R6, R21, RZ ;  /* 0x00000015060f7227 */ /* 0x000fe200078e00ff */
[----:B------:R-:W-:Y:S02]  /*1130*/  IABS R23, R5 ;  /* 0x0000000500177213 */ /* 0x000fe40000000000 */
[----:B------:R-:W-:Y:S01]  /*1140*/  IABS R25, R4 ;  /* 0x0000000400197213 */ /* 0x000fe20000000000 */
[----:B------:R-:W-:Y:S01]  /*1150*/  IMAD R14, R251, R17, R16 ;  /* 0x00000011fb0e7224 */ /* 0x000fe200078e0210 */
[----:B-1----:R-:W-:Y:S01]  /*1160*/  LOP3.LUT R0, R22, 0x32, R3, 0xfe, !PT ;  /* 0x0000003216007812 */ /* 0x002fe200078efe03 */
[----:B------:R-:W-:Y:S01]  /*1170*/  IMAD.HI.U32 R7, R6, R20, RZ ;  /* 0x0000001406077227 */ /* 0x000fe200078e00ff */
[----:B------:R-:W-:-:S02]  /*1180*/  IADD3 R24, -R15, RZ, RZ ;  /* 0x000000ff0f187210 */ /* 0x000fc40007ffe1ff */
[----:B------:R-:W-:Y:S01]  /*1190*/  IABS R16, R0 ;  /* 0x0000000000107213 */ /* 0x000fe20000000000 */
[----:B------:R-:W-:Y:S01]  /*11a0*/  IMAD.MOV R7, RZ, RZ, -R7 ;  /* 0x000000ffff077224 */ /* 0x000fe200078e0a07 */
[----:B------:R1:W-:Y:S01]  /*11b0*/  STL [R1+0xb94], R0 ;  /* 0x000b940001007387 */ /* 0x0003e20000100800 */
[C---:B------:R-:W-:Y:S02]  /*11c0*/  IMAD R15, R251.reuse, R19, R18 ;  /* 0x00000013fb0f7224 */ /* 0x040fe400078e0212 */
[----:B------:R-:W-:Y:S02]  /*11d0*/  IMAD.MOV.U32 R18, RZ, RZ, R16 ;  /* 0x000000ffff127224 */ /* 0x000fe400078e0010 */
[C---:B------:R-:W-:Y:S02]  /*11e0*/  IMAD R16, R251.reuse, R7, R20 ;  /* 0x00000007fb107224 */ /* 0x040fe400078e0214 */
[----:B------:R-:W-:Y:S02]  /*11f0*/  IMAD R17, R251, R24, R21 ;  /* 0x00000018fb117224 */ /* 0x000fe400078e0215 */
[----:B------:R-:W-:Y:S01]  /*1200*/  IMAD.HI.U32 R7, R6, R18, RZ ;  /* 0x0000001206077227 */ /* 0x000fe200078e00ff */
[----:B-1----:R-:W-:-:S03]  /*1210*/  LOP3.LUT R0, R22, 0x34, R3, 0xfe, !PT ;  /* 0x0000003416007812 */ /* 0x002fc600078efe03 */
[----:B------:R-:W-:Y:S01]  /*1220*/  IMAD.MOV R19, RZ, RZ, -R7 ;  /* 0x000000ffff137224 */ /* 0x000fe200078e0a07 */
[----:B------:R-:W-:Y:S01]  /*1230*/  IABS R21, R0 ;  /* 0x0000000000157213 */ /* 0x000fe20000000000 */
[----:B------:R1:W-:Y:S02]  /*1240*/  STL [R1+0xba4], R0 ;  /* 0x000ba40001007387 */ /* 0x0003e40000100800 */
[----:B------:R-:W-:Y:S02]  /*1250*/  IMAD R18, R251, R19, R18 ;  /* 0x00000013fb127224 */ /* 0x000fe400078e0212 */
[C---:B------:R-:W-:Y:S01]  /*1260*/  IMAD.HI.U32 R7, R6.reuse, R21, RZ ;  /* 0x0000001506077227 */ /* 0x040fe200078e00ff */
[----:B------:R-:W-:Y:S03]  /*1270*/  STL [R1+0xba0], R5 ;  /* 0x000ba00501007387 */ /* 0x000fe60000100800 */
[----:B------:R-:W-:Y:S01]  /*1280*/  IMAD.HI.U32 R19, R6, R23, RZ ;  /* 0x0000001706137227 */ /* 0x000fe200078e00ff */
[----:B------:R2:W-:Y:S01]  /*1290*/  STL [R1+0xb9c], R4 ;  /* 0x000b9c0401007387 */ /* 0x0005e20000100800 */
[----:B-1----:R-:W-:-:S02]  /*12a0*/  LOP3.LUT R0, R22, 0x3a, R3, 0xfe, !PT ;  /* 0x0000003a16007812 */ /* 0x002fc400078efe03 */
[----:B------:R-:W-:Y:S02]  /*12b0*/  IMAD.MOV R24, RZ, RZ, -R7 ;  /* 0x000000ffff187224 */ /* 0x000fe400078e0a07 */
[----:B------:R-:W-:Y:S01]  /*12c0*/  IABS R27, R0 ;  /* 0x00000000001b7213 */ /* 0x000fe20000000000 */
[----:B------:R1:W-:Y:S01]  /*12d0*/  STL [R1+0xb90], R0 ;  /* 0x000b900001007387 */ /* 0x0003e20000100800 */
[----:B------:R-:W-:Y:S02]  /*12e0*/  IMAD.MOV R26, RZ, RZ, -R19 ;  /* 0x000000ffff1a7224 */ /* 0x000fe400078e0a13 */
[----:B------:R-:W-:Y:S01]  /*12f0*/  IMAD R19, R251, R24, R21 ;  /* 0x00000018fb137224 */ /* 0x000fe200078e0215 */
[----:B--2---:R-:W-:Y:S01]  /*1300*/  LOP3.LUT R4, R2, 0x1fe, RZ, 0xfc, !PT ;  /* 0x000001fe02047812 */ /* 0x004fe200078efcff */
[----:B------:R-:W-:-:S03]  /*1310*/  IMAD.HI.U32 R20, R6, R27, RZ ;  /* 0x0000001b06147227 */ /* 0x000fc600078e00ff */
[----:B------:R-:W-:Y:S01]  /*1320*/  IABS R31, R4 ;  /* 0x00000004001f7213 */ /* 0x000fe20000000000 */
[----:B------:R-:W-:Y:S01]  /*1330*/  IMAD.MOV R28, RZ, RZ, -R20 ;  /* 0x000000ffff1c7224 */ /* 0x000fe200078e0a14 */
[----:B-1----:R-:W-:Y:S01]  /*1340*/  LOP3.LUT R0, R22, 0x3c, R3, 0xfe, !PT ;  /* 0x0000003c16007812 */ /* 0x002fe200078efe03 */
[----:B------:R-:W-:-:S03]  /*1350*/  IMAD.HI.U32 R7, R6, R25, RZ ;  /* 0x0000001906077227 */ /* 0x000fc600078e00ff */
[----:B------:R-:W-:Y:S01]  /*1360*/  IABS R21, R0 ;  /* 0x0000000000157213 */ /* 0x000fe20000000000 */
[C---:B------:R-:W-:Y:S01]  /*1370*/  IMAD R20, R251.reuse, R26, R23 ;  /* 0x0000001afb147224 */ /* 0x040fe200078e0217 */
[----:B------:R1:W-:Y:S01]  /*1380*/  STL [R1+0xb84], R0 ;  /* 0x000b840001007387 */ /* 0x0003e20000100800 */
[----:B------:R-:W-:Y:S02]  /*1390*/  IMAD.MOV R24, RZ, RZ, -R7 ;  /* 0x000000ffff187224 */ /* 0x000fe400078e0a07 */
[----:B------:R-:W-:Y:S02]  /*13a0*/  IMAD.MOV.U32 R23, RZ, RZ, R21 ;  /* 0x000000ffff177224 */ /* 0x000fe400078e0015 */
[----:B------:R-:W-:Y:S02]  /*13b0*/  IMAD R21, R251, R24, R25 ;  /* 0x00000018fb157224 */ /* 0x000fe400078e0219 */
[----:B------:R-:W-:Y:S01]  /*13c0*/  IMAD.HI.U32 R7, R6, R23, RZ ;  /* 0x0000001706077227 */ /* 0x000fe200078e00ff */
[----:B-1----:R-:W-:-:S03]  /*13d0*/  LOP3.LUT R0, R22, 0x3e, R3, 0xfe, !PT ;  /* 0x0000003e16007812 */ /* 0x002fc600078efe03 */
[----:B------:R-:W-:Y:S01]  /*13e0*/  IMAD.MOV R24, RZ, RZ, -R7 ;  /* 0x000000ffff187224 */ /* 0x000fe200078e0a07 */
[----:B------:R-:W-:Y:S01]  /*13f0*/  LOP3.LUT R3, R2, 0x40, RZ, 0xfc, !PT ;  /* 0x0000004002037812 */ /* 0x000fe200078efcff */
[C---:B------:R-:W-:Y:S01]  /*1400*/  IMAD R22, R251.reuse, R28, R27 ;  /* 0x0000001cfb167224 */ /* 0x040fe200078e021b */
[----:B------:R-:W-:Y:S01]  /*1410*/  IABS R26, R0 ;  /* 0x00000000001a7213 */ /* 0x000fe20000000000 */
[----:B------:R1:W-:Y:S01]  /*1420*/  STL [R1+0xb78], R0 ;  /* 0x000b780001007387 */ /* 0x0003e20000100800 */
[----:B------:R-:W-:Y:S01]  /*1430*/  IMAD R23, R251, R24, R23 ;  /* 0x00000018fb177224 */ /* 0x000fe200078e0217 */
[----:B------:R-:W-:Y:S01]  /*1440*/  IABS R28, R3 ;  /* 0x00000003001c7213 */ /* 0x000fe20000000000 */
[C---:B------:R-:W-:Y:S01]  /*1450*/  IMAD.HI.U32 R24, R6.reuse, R31, RZ ;  /* 0x0000001f06187227 */ /* 0x040fe200078e00ff */
[----:B------:R2:W-:Y:S03]  /*1460*/  STL [R1+0xf20], R4 ;  /* 0x000f200401007387 */ /* 0x0005e60000100800 */
[----:B------:R-:W-:Y:S01]  /*1470*/  IMAD.HI.U32 R7, R6, R26, RZ ;  /* 0x0000001a06077227 */ /* 0x000fe200078e00ff */
[----:B------:R3:W-:Y:S01]  /*1480*/  STL [R1+0xb6c], R3 ;  /* 0x000b6c0301007387 */ /* 0x0007e20000100800 */
[----:B-1----:R-:W-:-:S02]  /*1490*/  LOP3.LUT R0, R2, 0x42, RZ, 0xfc, !PT ;  /* 0x0000004202007812 */ /* 0x002fc400078efcff */
[----:B------:R-:W-:Y:S02]  /*14a0*/  IMAD.MOV R27, RZ, RZ, -R7 ;  /* 0x000000ffff1b7224 */ /* 0x000fe400078e0a07 */
[----:B------:R-:W-:Y:S01]  /*14b0*/  IMAD.MOV R32, RZ, RZ, -R24 ;  /* 0x000000ffff207224 */ /* 0x000fe200078e0a18 */
[----:B------:R-:W-:Y:S01]  /*14c0*/  IABS R29, R0 ;  /* 0x00000000001d7213 */ /* 0x000fe20000000000 */
[----:B------:R1:W-:Y:S01]  /*14d0*/  STL [R1+0xbac], R0 ;  /* 0x000bac0001007387 */ /* 0x0003e20000100800 */
[----:B------:R-:W-:Y:S01]  /*14e0*/  IMAD R24, R251, R27, R26 ;  /* 0x0000001bfb187224 */ /* 0x000fe200078e021a */
[----:B--2---:R-:W-:Y:S01]  /*14f0*/  LOP3.LUT R4, R2, 0x48, RZ, 0xfc, !PT ;  /* 0x0000004802047812 */ /* 0x004fe200078efcff */
[----:B------:R-:W-:Y:S01]  /*1500*/  IMAD.HI.U32 R7, R6, R28, RZ ;  /* 0x0000001c06077227 */ /* 0x000fe200078e00ff */
[----:B---3--:R-:W-:Y:S02]  /*1510*/  LOP3.LUT R3, R2, 0x4a, RZ, 0xfc, !PT ;  /* 0x0000004a02037812 */ /* 0x008fe400078efcff */
[----:B------:R-:W-:Y:S01]  /*1520*/  IABS R33, R4 ;  /* 0x0000000400217213 */ /* 0x000fe20000000000 */
[----:B------:R-:W-:Y:S01]  /*1530*/  IMAD.HI.U32 R25, R6, R29, RZ ;  /* 0x0000001d06197227 */ /* 0x000fe200078e00ff */
[----:B------:R-:W-:-:S02]  /*1540*/  IABS R35, R3 ;  /* 0x0000000300237213 */ /* 0x000fc40000000000 */
[----:B-1----:R-:W-:Y:S01]  /*1550*/  LOP3.LUT R0, R2, 0x44, RZ, 0xfc, !PT ;  /* 0x0000004402007812 */ /* 0x002fe200078efcff */
[----:B------:R-:W-:Y:S02]  /*1560*/  IMAD.MOV R30, RZ, RZ, -R25 ;  /* 0x000000ffff1e7224 */ /* 0x000fe400078e0a19 */
[----:B------:R-:W-:Y:S01]  /*1570*/  IMAD.MOV R7, RZ, RZ, -R7 ;  /* 0x000000ffff077224 */ /* 0x000fe200078e0a07 */
[----:B------:R-:W-:Y:S01]  /*1580*/  IABS R26, R0 ;  /* 0x00000000001a7213 */ /* 0x000fe20000000000 */
[----:B------:R1:W-:Y:S01]  /*1590*/  STL [R1+0xba8], R0 ;  /* 0x000ba80001007387 */ /* 0x0003e20000100800 */
[C---:B------:R-:W-:Y:S02]  /*15a0*/  IMAD R25, R251.reuse, R32, R31 ;  /* 0x00000020fb197224 */ /* 0x040fe400078e021f */
[----:B------:R-:W-:Y:S02]  /*15b0*/  IMAD R27, R251, R30, R29 ;  /* 0x0000001efb1b7224 */ /* 0x000fe400078e021d */
[----:B------:R-:W-:-:S02]  /*15c0*/  IMAD.MOV.U32 R31, RZ, RZ, R26 ;  /* 0x000000ffff1f7224 */ /* 0x000fc400078e001a */
[----:B------:R-:W-:Y:S02]  /*15d0*/  IMAD R26, R251, R7, R28 ;  /* 0x00000007fb1a7224 */ /* 0x000fe400078e021c */
[----:B------:R-:W-:Y:S01]  /*15e0*/  IMAD.HI.U32 R7, R6, R31, RZ ;  /* 0x0000001f06077227 */ /* 0x000fe200078e00ff */
[----:B-1----:R-:W-:-:S03]  /*15f0*/  LOP3.LUT R0, R2, 0x46, RZ, 0xfc, !PT ;  /* 0x0000004602007812 */ /* 0x002fc600078efcff */
[----:B------:R-:W-:Y:S01]  /*1600*/  IMAD.MOV R28, RZ, RZ, -R7 ;  /* 0x000000ffff1c7224 */ /* 0x000fe200078e0a07 */
[----:B------:R-:W-:Y:S01]  /*1610*/  IABS R32, R0 ;  /* 0x0000000000207213 */ /* 0x000fe20000000000 */
[----:B------:R1:W-:Y:S01]  /*1620*/  STL [R1+0xc20], R0 ;  /* 0x000c200001007387 */ /* 0x0003e20000100800 */
[----:B------:R-:W-:-:S03]  /*1630*/  IMAD.HI.U32 R29, R6, R33, RZ ;  /* 0x00000021061d7227 */ /* 0x000fc600078e00ff */
[----:B------:R2:W-:Y:S01]  /*1640*/  STL [R1+0xc28], R4 ;  /* 0x000c280401007387 */ /* 0x0005e20000100800 */
[----:B------:R-:W-:-:S03]  /*1650*/  IMAD.HI.U32 R7, R6, R32, RZ ;  /* 0x0000002006077227 */ /* 0x000fc600078e00ff */
[----:B------:R3:W-:Y:S01]  /*1660*/  STL [R1+0xc30], R3 ;  /* 0x000c300301007387 */ /* 0x0007e20000100800 */
[----:B------:R-:W-:Y:S01]  /*1670*/  IMAD R28, R251, R28, R31 ;  /* 0x0000001cfb1c7224 */ /* 0x000fe200078e021f */
[----:B-1----:R-:W-:Y:S01]  /*1680*/  LOP3.LUT R0, R2, 0x4c, RZ, 0xfc, !PT ;  /* 0x0000004c02007812 */ /* 0x002fe200078efcff */
[----:B------:R-:W-:Y:S02]  /*1690*/  IMAD.MOV R31, RZ, RZ, -R7 ;  /* 0x000000ffff1f7224 */ /* 0x000fe400078e0a07 */
[----:B------:R-:W-:Y:S01]  /*16a0*/  IMAD.HI.U32 R7, R6, R35, RZ ;  /* 0x0000002306077227 */ /* 0x000fe200078e00ff */
[----:B------:R-:W-:Y:S01]  /*16b0*/  IABS R36, R0 ;  /* 0x0000000000247213 */ /* 0x000fe20000000000 */
[----:B------:R1:W-:Y:S01]  /*16c0*/  STL [R1+0xc34], R0 ;  /* 0x000c340001007387 */ /* 0x0003e20000100800 */
[C---:B--2---:R-:W-:Y:S01]  /*16d0*/  LOP3.LUT R4, R2.reuse, 0x52, RZ, 0xfc, !PT ;  /* 0x0000005202047812 */ /* 0x044fe200078efcff */
[----:B------:R-:W-:Y:S01]  /*16e0*/  IMAD.MOV R34, RZ, RZ, -R29 ;  /* 0x000000ffff227224 */ /* 0x000fe200078e0a1d */
[----:B---3--:R-:W-:Y:S01]  /*16f0*/  LOP3.LUT R3, R2, 0x54, RZ, 0xfc, !PT ;  /* 0x0000005402037812 */ /* 0x008fe200078efcff */
[----:B------:R-:W-:Y:S01]  /*1700*/  IMAD.HI.U32 R30, R6, R36, RZ ;  /* 0x00000024061e7227 */ /* 0x000fe200078e00ff */
[----:B------:R-:W-:-:S02]  /*1710*/  IABS R38, R4 ;  /* 0x0000000400267213 */ /* 0x000fc40000000000 */
[----:B------:R-:W-:Y:S01]  /*1720*/  IABS R40, R3 ;  /* 0x0000000300287213 */ /* 0x000fe20000000000 */
[----:B------:R-:W-:Y:S01]  /*1730*/  IMAD R29, R251, R31, R32 ;  /* 0x0000001ffb1d7224 */ /* 0x000fe200078e0220 */
[----:B------:R-:W-:Y:S01]  /*1740*/  IADD3 R32, -R7, RZ, RZ ;  /* 0x000000ff07207210 */ /* 0x000fe20007ffe1ff */
[----:B------:R-:W-:Y:S01]  /*1750*/  IMAD.MOV R7, RZ, RZ, -R30 ;  /* 0x000000ffff077224 */ /* 0x000fe200078e0a1e */
[----:B-1----:R-:W-:Y:S01]  /*1760*/  LOP3.LUT R0, R2, 0x4e, RZ, 0xfc, !PT ;  /* 0x0000004e02007812 */ /* 0x002fe200078efcff */
[----:B------:R-:W-:-:S03]  /*1770*/  IMAD R30, R251, R34, R33 ;  /* 0x00000022fb1e7224 */ /* 0x000fc600078e0221 */
[----:B------:R-:W-:Y:S01]  /*1780*/  IABS R31, R0 ;  /* 0x00000000001f7213 */ /* 0x000fe20000000000 */
[----:B------:R1:W-:Y:S04]  /*1790*/  STL [R1+0xc3c], R0 ;  /* 0x000c3c0001007387 */ /* 0x0003e80000100800 */
[----:B------:R-:W-:Y:S02]  /*17a0*/  IMAD.MOV.U32 R33, RZ, RZ, R31 ;  /* 0x000000ffff217224 */ /* 0x000fe400078e001f */
[C---:B------:R-:W-:Y:S02]  /*17b0*/  IMAD R31, R251.reuse, R32, R35 ;  /* 0x00000020fb1f7224 */ /* 0x040fe400078e0223 */
[----:B------:R-:W-:Y:S01]  /*17c0*/  IMAD R32, R251, R7, R36 ;  /* 0x00000007fb207224 */ /* 0x000fe200078e0224 */
[----:B-1----:R-:W-:Y:S01]  /*17d0*/  LOP3.LUT R0, R2, 0x50, RZ, 0xfc, !PT ;  /* 0x0000005002007812 */ /* 0x002fe200078efcff */
        /* <DEDUP_REMOVED lines=8> */
[----:B-1----:R-:W-:Y:S01]  /*1860*/  LOP3.LUT R0, R2, 0x56, RZ, 0xfc, !PT ;  /* 0x0000005602007812 */ /* 0x002fe200078efcff */
[----:B------:R-:W-:-:S03]  /*1870*/  IMAD.HI.U32 R34, R6, R38, RZ ;  /* 0x0000002606227227 */ /* 0x000fc600078e00ff */
[----:B------:R-:W-:Y:S01]  /*1880*/  IABS R41, R0 ;  /* 0x0000000000297213 */ /* 0x000fe20000000000 */
[----:B------:R1:W-:Y:S01]  /*1890*/  STL [R1+0xc58], R0 ;  /* 0x000c580001007387 */ /* 0x0003e20000100800 */
[----:B------:R-:W-:Y:S01]  /*18a0*/  IMAD.MOV R37, RZ, RZ, -R7 ;  /* 0x000000ffff257224 */ /* 0x000fe200078e0a07 */
[C---:B--2---:R-:W-:Y:S01]  /*18b0*/  LOP3.LUT R4, R2.reuse, 0x5c, RZ, 0xfc, !PT ;  /* 0x0000005c02047812 */ /* 0x044fe200078efcff */
[----:B------:R-:W-:Y:S01]  /*18c0*/  IMAD.MOV R39, RZ, RZ, -R34 ;  /* 0x000000ffff277224 */ /* 0x000fe200078e0a22 */
[----:B---3--:R-:W-:Y:S01]  /*18d0*/  LOP3.LUT R3, R2, 0x5e, RZ, 0xfc, !PT ;  /* 0x0000005e02037812 */ /* 0x008fe200078efcff */
[----:B------:R-:W-:Y:S01]  /*18e0*/  IMAD.HI.U32 R35, R6, R41, RZ ;  /* 0x0000002906237227 */ /* 0x000fe200078e00ff */
[----:B------:R-:W-:Y:S02]  /*18f0*/  IABS R43, R4 ;  /* 0x00000004002b7213 */ /* 0x000fe40000000000 */
[----:B------:R-:W-:Y:S01]  /*1900*/  IABS R45, R3 ;  /* 0x00000003002d7213 */ /* 0x000fe20000000000 */
[----:B------:R-:W-:Y:S01]  /*1910*/  IMAD R34, R251, R37, R36 ;  /* 0x00000025fb227224 */ /* 0x000fe200078e0224 */
[----:B-1----:R-:W-:Y:S01]  /*1920*/  LOP3.LUT R0, R2, 0x58, RZ, 0xfc, !PT ;  /* 0x0000005802007812 */ /* 0x002fe200078efcff */
[----:B------:R-:W-:-:S03]  /*1930*/  IMAD.HI.U32 R7, R6, R40, RZ ;  /* 0x0000002806077227 */ /* 0x000fc600078e00ff */
[----:B------:R-:W-:Y:S01]  /*1940*/  IABS R36, R0 ;  /* 0x0000000000247213 */ /* 0x000fe20000000000 */
[----:B------:R-:W-:Y:S01]  /*1950*/  IMAD.MOV R42, RZ, RZ, -R35 ;  /* 0x000000ffff2a7224 */ /* 0x000fe200078e0a23 */
[----:B------:R1:W-:Y:S01]  /*1960*/  STL [R1+0xc64], R0 ;  /* 0x000c640001007387 */ /* 0x0003e20000100800 */
[----:B------:R-:W-:Y:S02]  /*1970*/  IMAD.MOV R7, RZ, RZ, -R7 ;  /* 0x000000ffff077224 */ /* 0x000fe400078e0a07 */
[C---:B------:R-:W-:Y:S02]  /*1980*/  IMAD R35, R251.reuse, R39, R38 ;  /* 0x00000027fb237224 */ /* 0x040fe400078e0226 */
        /* <DEDUP_REMOVED lines=17> */
[----:B--2---:R-:W-:Y:S01]  /*1aa0*/  LOP3.LUT R4, R2, 0x66, RZ, 0xfc, !PT ;  /* 0x0000006602047812 */ /* 0x004fe200078efcff */
[----:B------:R-:W-:Y:S01]  /*1ab0*/  IMAD.HI.U32 R7, R6, R45, RZ ;  /* 0x0000002d06077227 */ /* 0x000fe200078e00ff */
[----:B---3--:R-:W-:Y:S02]  /*1ac0*/  LOP3.LUT R3, R2, 0x68, RZ, 0xfc, !PT ;  /* 0x0000006802037812 */ /* 0x008fe400078efcff */
[----:B------:R-:W-:Y:S01]  /*1ad0*/  IABS R48, R4 ;  /* 0x0000000400307213 */ /* 0x000fe20000000000 */
[----:B------:R-:W-:Y:S01]  /*1ae0*/  IMAD.MOV R44, RZ, RZ, -R39 ;  /* 0x000000ffff2c7224 */ /* 0x000fe200078e0a27 */
[----:B------:R-:W-:Y:S01]  /*1af0*/  IABS R50, R3 ;  /* 0x0000000300327213 */ /* 0x000fe20000000000 */
[----:B------:R-:W-:Y:S01]  /*1b00*/  IMAD.HI.U32 R40, R6, R46, RZ ;  /* 0x0000002e06287227 */ /* 0x000fe200078e00ff */
[----:B-1----:R-:W-:-:S03]  /*1b10*/  LOP3.LUT R0, R2, 0x62, RZ, 0xfc, !PT ;  /* 0x0000006202007812 */ /* 0x002fc600078efcff */
[C---:B------:R-:W-:Y:S01]  /*1b20*/  IMAD R39, R251.reuse, R42, R41 ;  /* 0x0000002afb277224 */ /* 0x040fe200078e0229 */
[----:B------:R-:W-:Y:S01]  /*1b30*/  IABS R41, R0 ;  /* 0x0000000000297213 */ /* 0x000fe20000000000 */
[----:B------:R-:W-:Y:S01]  /*1b40*/  IMAD.MOV R42, RZ, RZ, -R7 ;  /* 0x000000ffff2a7224 */ /* 0x000fe200078e0a07 */
[----:B------:R1:W-:Y:S01]  /*1b50*/  STL [R1+0xc88], R0 ;  /* 0x000c880001007387 */ /* 0x0003e20000100800 */
[----:B------:R-:W-:Y:S02]  /*1b60*/  IMAD.MOV R7, RZ, RZ, -R40 ;  /* 0x000000ffff077224 */ /* 0x000fe400078e0a28 */
[C---:B------:R-:W-:Y:S02]  /*1b70*/  IMAD R40, R251.reuse, R44, R43 ;  /* 0x0000002cfb287224 */ /* 0x040fe400078e022b */
[----:B------:R-:W-:Y:S02]  /*1b80*/  IMAD.MOV.U32 R43, RZ, RZ, R41 ;  /* 0x000000ffff2b7224 */ /* 0x000fe400078e0029 */
[----:B------:R-:W-:-:S02]  /*1b90*/  IMAD R41, R251, R42, R45 ;  /* 0x0000002afb297224 */ /* 0x000fc400078e022d */
[----:B------:R-:W-:Y:S01]  /*1ba0*/  IMAD R42, R251, R7, R46 ;  /* 0x00000007fb2a7224 */ /* 0x000fe200078e022e */
[----:B-1----:R-:W-:Y:S01]  /*1bb0*/  LOP3.LUT R0, R2, 0x64, RZ, 0xfc, !PT ;  /* 0x0000006402007812 */ /* 0x002fe200078efcff */
[----:B------:R-:W-:-:S03]  /*1bc0*/  IMAD.HI.U32 R7, R6, R43, RZ ;  /* 0x0000002b06077227 */ /* 0x000fc600078e00ff */
[----:B------:R-:W-:Y:S01]  /*1bd0*/  IABS R46, R0 ;  /* 0x00000000002e7213 */ /* 0x000fe20000000000 */
[----:B------:R-:W-:Y:S01]  /*1be0*/  IMAD.MOV R44, RZ, RZ, -R7 ;  /* 0x000000ffff2c7224 */ /* 0x000fe200078e0a07 */
[----:B------:R1:W-:Y:S03]  /*1bf0*/  STL [R1+0xc8c], R0 ;  /* 0x000c8c0001007387 */ /* 0x0003e60000100800 */
[C---:B------:R-:W-:Y:S01]  /*1c00*/  IMAD.HI.U32 R7, R6.reuse, R46, RZ ;  /* 0x0000002e06077227 */ /* 0x040fe200078e00ff */
[----:B------:R2:W-:Y:S03]  /*1c10*/  STL [R1+0xc90], R4 ;  /* 0x000c900401007387 */ /* 0x0005e60000100800 */
[----:B------:R-:W-:Y:S01]  /*1c20*/  IMAD R43, R251, R44, R43 ;  /* 0x0000002cfb2b7224 */ /* 0x000fe200078e022b */
[----:B------:R3:W-:Y:S01]  /*1c30*/  STL [R1+0xc98], R3 ;  /* 0x000c980301007387 */ /* 0x0007e20000100800 */
[----:B------:R-:W-:Y:S01]  /*1c40*/  IMAD.HI.U32 R44, R6, R48, RZ ;  /* 0x00000030062c7227 */ /* 0x000fe200078e00ff */
[----:B-1----:R-:W-:-:S03]  /*1c50*/  LOP3.LUT R0, R2, 0x6a, RZ, 0xfc, !PT ;  /* 0x0000006a02007812 */ /* 0x002fc600078efcff */
[----:B------:R-:W-:Y:S01]  /*1c60*/  IMAD.MOV R47, RZ, RZ, -R7 ;  /* 0x000000ffff2f7224 */ /* 0x000fe200078e0a07 */
[----:B------:R-:W-:Y:S01]  /*1c70*/  IABS R51, R0 ;  /* 0x0000000000337213 */ /* 0x000fe20000000000 */
[----:B------:R1:W-:Y:S01]  /*1c80*/  STL [R1+0xc9c], R0 ;  /* 0x000c9c0001007387 */ /* 0x0003e20000100800 */
[----:B------:R-:W-:Y:S01]  /*1c90*/  IADD3 R49, -R44, RZ, RZ ;  /* 0x000000ff2c317210 */ /* 0x000fe20007ffe1ff */
        /* <DEDUP_REMOVED lines=11> */
[C---:B------:R-:W-:Y:S01]  /*1d50*/  IMAD R45, R251.reuse, R49, R48 ;  /* 0x00000031fb2d7224 */ /* 0x040fe200078e0230 */
[----:B------:R1:W-:Y:S01]  /*1d60*/  STL [R1+0xcac], R0 ;  /* 0x000cac0001007387 */ /* 0x0003e20000100800 */
[C---:B------:R-:W-:Y:S02]  /*1d70*/  IMAD R47, R251.reuse, R52, R51 ;  /* 0x00000034fb2f7224 */ /* 0x040fe400078e0233 */
[----:B------:R-:W-:Y:S02]  /*1d80*/  IMAD.MOV.U32 R48, RZ, RZ, R46 ;  /* 0x000000ffff307224 */ /* 0x000fe400078e002e */
[----:B------:R-:W-:-:S02]  /*1d90*/  IMAD R46, R251, R7, R50 ;  /* 0x00000007fb2e7224 */ /* 0x000fc400078e0232 */
[----:B------:R-:W-:Y:S01]  /*1da0*/  IMAD.HI.U32 R7, R6, R48, RZ ;  /* 0x0000003006077227 */ /* 0x000fe200078e00ff */
[----:B-1----:R-:W-:-:S03]  /*1db0*/  LOP3.LUT R0, R2, 0x6e, RZ, 0xfc, !PT ;  /* 0x0000006e02007812 */ /* 0x002fc600078efcff */
[----:B------:R-:W-:Y:S01]  /*1dc0*/  IMAD.MOV R49, RZ, RZ, -R7 ;  /* 0x000000ffff317224 */ /* 0x000fe200078e0a07 */
[----:B------:R-:W-:Y:S01]  /*1dd0*/  IABS R51, R0 ;  /* 0x0000000000337213 */ /* 0x000fe20000000000 */
[----:B------:R1:W-:Y:S02]  /*1de0*/  STL [R1+0xcb0], R0 ;  /* 0x000cb00001007387 */ /* 0x0003e40000100800 */
[----:B------:R-:W-:Y:S02]  /*1df0*/  IMAD R48, R251, R49, R48 ;  /* 0x00000031fb307224 */ /* 0x000fe400078e0230 */
[C---:B------:R-:W-:Y:S01]  /*1e00*/  IMAD.HI.U32 R49, R6.reuse, R53, RZ ;  /* 0x0000003506317227 */ /* 0x040fe200078e00ff */
[----:B------:R2:W-:Y:S03]  /*1e10*/  STL [R1+0xcb8], R4 ;  /* 0x000cb80401007387 */ /* 0x0005e60000100800 */
[----:B------:R-:W-:Y:S01]  /*1e20*/  IMAD.HI.U32 R7, R6, R51, RZ ;  /* 0x0000003306077227 */ /* 0x000fe200078e00ff */
[----:B------:R3:W-:Y:S01]  /*1e30*/  STL [R1+0xcbc], R3 ;  /* 0x000cbc0301007387 */ /* 0x0007e20000100800 */
[----:B-1----:R-:W-:-:S02]  /*1e40*/  LOP3.LUT R0, R2, 0x74, RZ, 0xfc, !PT ;  /* 0x0000007402007812 */ /* 0x002fc400078efcff */
        /* <DEDUP_REMOVED lines=12> */
[----:B------:R-:W-:-:S02]  /*1f10*/  IMAD.MOV R52, RZ, RZ, -R7 ;  /* 0x000000ffff347224 */ /* 0x000fc400078e0a07 */
[----:B------:R-:W-:Y:S01]  /*1f20*/  IMAD.MOV R7, RZ, RZ, -R50 ;  /* 0x000000ffff077224 */ /* 0x000fe200078e0a32 */
[----:B------:R-:W-:Y:S01]  /*1f30*/  IABS R51, R0 ;  /* 0x0000000000337213 */ /* 0x000fe20000000000 */
[C---:B------:R-:W-:Y:S01]  /*1f40*/  IMAD R50, R251.reuse, R54, R53 ;  /* 0x00000036fb327224 */ /* 0x040fe200078e0235 */
[----:B------:R1:W-:Y:S03]  /*1f50*/  STL [R1+0xccc], R0 ;  /* 0x000ccc0001007387 */ /* 0x0003e60000100800 */
[----:B------:R-:W-:Y:S02]  /*1f60*/  IMAD.MOV.U32 R53, RZ, RZ, R51 ;  /* 0x000000ffff357224 */ /* 0x000fe400078e0033 */
[C---:B------:R-:W-:Y:S02]  /*1f70*/  IMAD R51, R251.reuse, R52, R55 ;  /* 0x00000034fb337224 */ /* 0x040fe400078e0237 */
        /* <DEDUP_REMOVED lines=13> */
[----:B------:R-:W-:Y:S01]  /*2050*/  IABS R61, R0 ;  /* 0x00000000003d7213 */ /* 0x000fe20000000000 */
[----:B------:R1:W-:Y:S01]  /*2060*/  STL [R1+0xce4], R0 ;  /* 0x000ce40001007387 */ /* 0x0003e20000100800 */
[----:B------:R-:W-:Y:S01]  /*2070*/  IMAD.MOV R59, RZ, RZ, -R54 ;  /* 0x000000ffff3b7224 */ /* 0x000fe200078e0a36 */
[C---:B--2---:R-:W-:Y:S01]  /*2080*/  LOP3.LUT R4, R2.reuse, 0x84, RZ, 0xfc, !PT ;  /* 0x0000008402047812 */ /* 0x044fe200078efcff */
[----:B------:R-:W-:Y:S01]  /*2090*/  IMAD R54, R251, R57, R56 ;  /* 0x00000039fb367224 */ /* 0x000fe200078e0238 */
[----:B---3--:R-:W-:Y:S01]  /*20a0*/  LOP3.LUT R3, R2, 0x86, RZ, 0xfc, !PT ;  /* 0x0000008602037812 */ /* 0x008fe200078efcff */
[C---:B------:R-:W-:Y:S01]  /*20b0*/  IMAD.HI.U32 R55, R6.reuse, R61, RZ ;  /* 0x0000003d06377227 */ /* 0x040fe200078e00ff */
[----:B------:R-:W-:Y:S02]  /*20c0*/  IABS R63, R4 ;  /* 0x00000004003f7213 */ /* 0x000fe40000000000 */
[----:B------:R-:W-:Y:S01]  /*20d0*/  IABS R65, R3 ;  /* 0x0000000300417213 */ /* 0x000fe20000000000 */
[----:B------:R-:W-:Y:S01]  /*20e0*/  IMAD.HI.U32 R7, R6, R60, RZ ;  /* 0x0000003c06077227 */ /* 0x000fe200078e00ff */
[----:B-1----:R-:W-:-:S03]  /*20f0*/  LOP3.LUT R0, R2, 0x80, RZ, 0xfc, !PT ;  /* 0x0000008002007812 */ /* 0x002fc600078efcff */
[----:B------:R-:W-:Y:S01]  /*2100*/  IMAD.MOV R62, RZ, RZ, -R55 ;  /* 0x000000ffff3e7224 */ /* 0x000fe200078e0a37 */
[----:B------:R-:W-:Y:S01]  /*2110*/  IABS R56, R0 ;  /* 0x0000000000387213 */ /* 0x000fe20000000000 */
        /* <DEDUP_REMOVED lines=16> */
[----:B-1----:R-:W-:-:S02]  /*2220*/  LOP3.LUT R0, R2, 0x88, RZ, 0xfc, !PT ;  /* 0x0000008802007812 */ /* 0x002fc400078efcff */
[----:B------:R-:W-:Y:S01]  /*2230*/  IADD3 R62, -R7, RZ, RZ ;  /* 0x000000ff073e7210 */ /* 0x000fe20007ffe1ff */
        /* <DEDUP_REMOVED lines=44> */
[----:B------:R-:W-:Y:S01]  /*2500*/  IMAD.MOV R7, RZ, RZ, -R7 ;  /* 0x000000ffff077224 */ /* 0x000fe200078e0a07 */
[----:B------:R1:W-:Y:S01]  /*2510*/  STL [R1+0xd38], R0 ;  /* 0x000d380001007387 */ /* 0x0003e20000100800 */
[C---:B------:R-:W-:Y:S02]  /*2520*/  IMAD R65, R251.reuse, R69, R68 ;  /* 0x00000045fb417224 */ /* 0x040fe400078e0244 */
        /* <DEDUP_REMOVED lines=17> */
[----:B------:R-:W-:Y:S01]  /*2640*/  IMAD.HI.U32 R7, R6, R75, RZ ;  /* 0x0000004b06077227 */ /* 0x000fe200078e00ff */
[C---:B--2---:R-:W-:Y:S02]  /*2650*/  LOP3.LUT R4, R2.reuse, 0xa2, RZ, 0xfc, !PT ;  /* 0x000000a202047812 */ /* 0x044fe400078efcff */
[----:B---3--:R-:W-:Y:S01]  /*2660*/  LOP3.LUT R3, R2, 0xa4, RZ, 0xfc, !PT ;  /* 0x000000a402037812 */ /* 0x008fe200078efcff */
[----:B------:R-:W-:Y:S01]  /*2670*/  IMAD.MOV R74, RZ, RZ, -R69 ;  /* 0x000000ffff4a7224 */ /* 0x000fe200078e0a45 */
[----:B------:R-:W-:Y:S01]  /*2680*/  IABS R78, R4 ;  /* 0x00000004004e7213 */ /* 0x000fe20000000000 */
[----:B------:R-:W-:Y:S01]  /*2690*/  IMAD.HI.U32 R70, R6, R76, RZ ;  /* 0x0000004c06467227 */ /* 0x000fe200078e00ff */
[----:B------:R-:W-:-:S02]  /*26a0*/  IABS R80, R3 ;  /* 0x0000000300507213 */ /* 0x000fc40000000000 */
[----:B-1----:R-:W-:Y:S01]  /*26b0*/  LOP3.LUT R0, R2, 0x9e, RZ, 0xfc, !PT ;  /* 0x0000009e02007812 */ /* 0x002fe200078efcff */
[C---:B------:R-:W-:Y:S02]  /*26c0*/  IMAD R69, R251.reuse, R72, R71 ;  /* 0x00000048fb457224 */ /* 0x040fe400078e0247 */
[----:B------:R-:W-:Y:S01]  /*26d0*/  IMAD.MOV R72, RZ, RZ, -R7 ;  /* 0x000000ffff487224 */ /* 0x000fe200078e0a07 */
[----:B------:R-:W-:Y:S01]  /*26e0*/  IABS R71, R0 ;  /* 0x0000000000477213 */ /* 0x000fe20000000000 */
[----:B------:R-:W-:Y:S01]  /*26f0*/  IMAD.MOV R7, RZ, RZ, -R70 ;  /* 0x000000ffff077224 */ /* 0x000fe200078e0a46 */
[----:B------:R1:W-:Y:S01]  /*2700*/  STL [R1+0xd5c], R0 ;  /* 0x000d5c0001007387 */ /* 0x0003e20000100800 */
[C---:B------:R-:W-:Y:S02]  /*2710*/  IMAD R70, R251.reuse, R74, R73 ;  /* 0x0000004afb467224 */ /* 0x040fe400078e0249 */
[----:B------:R-:W-:Y:S02]  /*2720*/  IMAD.MOV.U32 R73, RZ, RZ, R71 ;  /* 0x000000ffff497224 */ /* 0x000fe400078e0047 */
[----:B------:R-:W-:-:S02]  /*2730*/  IMAD R71, R251, R72, R75 ;  /* 0x00000048fb477224 */ /* 0x000fc400078e024b */
[----:B------:R-:W-:Y:S02]  /*2740*/  IMAD R72, R251, R7, R76 ;  /* 0x00000007fb487224 */ /* 0x000fe400078e024c */
[----:B------:R-:W-:Y:S01]  /*2750*/  IMAD.HI.U32 R7, R6, R73, RZ ;  /* 0x0000004906077227 */ /* 0x000fe200078e00ff */
[----:B-1----:R-:W-:-:S04]  /*2760*/  LOP3.LUT R0, R2, 0xa0, RZ, 0xfc, !PT ;  /* 0x000000a002007812 */ /* 0x002fc800078efcff */
[----:B------:R-:W-:Y:S01]  /*2770*/  IABS R76, R0 ;  /* 0x00000000004c7213 */ /* 0x000fe20000000000 */
[----:B------:R1:W-:Y:S01]  /*2780*/  STL [R1+0xd64], R0 ;  /* 0x000d640001007387 */ /* 0x0003e20000100800 */
[----:B------:R-:W-:-:S03]  /*2790*/  IADD3 R74, -R7, RZ, RZ ;  /* 0x000000ff074a7210 */ /* 0x000fc60007ffe1ff */
        /* <DEDUP_REMOVED lines=83> */
[C---:B------:R-:W-:Y:S01]  /*2cd0*/  IMAD R85, R251.reuse, R89, R88 ;  /* 0x00000059fb557224 */ /* 0x040fe200078e0258 */
[----:B------:R-:W-:Y:S01]  /*2ce0*/  MOV R88, R86 ;  /* 0x0000005600587202 */ /* 0x000fe20000000f00 */
[----:B------:R-:W-:Y:S02]  /*2cf0*/  IMAD.MOV R7, RZ, RZ, -R7 ;  /* 0x000000ffff077224 */ /* 0x000fe400078e0a07 */
[C---:B------:R-:W-:Y:S02]  /*2d00*/  IMAD R87, R251.reuse, R92, R91 ;  /* 0x0000005cfb577224 */ /* 0x040fe400078e025b */
[----:B------:R-:W-:Y:S02]  /*2d10*/  IMAD R86, R251, R7, R90 ;  /* 0x00000007fb567224 */ /* 0x000fe400078e025a */
        /* <DEDUP_REMOVED lines=79> */
[----:B------:R-:W-:-:S03]  /*3210*/  IMAD.HI.U32 R100, R6, R106, RZ ;  /* 0x0000006a06647227 */ /* 0x000fc600078e00ff */
[----:B------:R-:W-:Y:S01]  /*3220*/  IABS R107, R3 ;  /* 0x00000003006b7213 */ /* 0x000fe20000000000 */
[----:B------:R-:W-:Y:S01]  /*3230*/  IMAD.MOV R104, RZ, RZ, -R99 ;  /* 0x000000ffff687224 */ /* 0x000fe200078e0a63 */
[----:B-1----:R-:W-:Y:S01]  /*3240*/  LOP3.LUT R0, R2, 0xda, RZ, 0xfc, !PT ;  /* 0x000000da02007812 */ /* 0x002fe200078efcff */
[C---:B------:R-:W-:Y:S02]  /*3250*/  IMAD R99, R251.reuse, R102, R101 ;  /* 0x00000066fb637224 */ /* 0x040fe400078e0265 */
[----:B------:R-:W-:Y:S01]  /*3260*/  IMAD.MOV R102, RZ, RZ, -R7 ;  /* 0x000000ffff667224 */ /* 0x000fe200078e0a07 */
[----:B------:R-:W-:Y:S01]  /*3270*/  IABS R101, R0 ;  /* 0x0000000000657213 */ /* 0x000fe20000000000 */
[----:B------:R1:W-:Y:S01]  /*3280*/  STL [R1+0xe68], R0 ;  /* 0x000e680001007387 */ /* 0x0003e20000100800 */
[----:B------:R-:W-:Y:S01]  /*3290*/  IADD3 R7, -R100, RZ, RZ ;  /* 0x000000ff64077210 */ /* 0x000fe20007ffe1ff */
[----:B------:R-:W-:Y:S02]  /*32a0*/  IMAD R100, R251, R104, R103 ;  /* 0x00000068fb647224 */ /* 0x000fe400078e0267 */
[----:B------:R-:W-:-:S02]  /*32b0*/  IMAD.MOV.U32 R103, RZ, RZ, R101 ;  /* 0x000000ffff677224 */ /* 0x000fc400078e0065 */
[C---:B------:R-:W-:Y:S01]  /*32c0*/  IMAD R101, R251.reuse, R102, R105 ;  /* 0x00000066fb657224 */ /* 0x040fe200078e0269 */
[----:B------:R-:W-:Y:S01]  /*32d0*/  IABS R105, R4 ;  /* 0x0000000400697213 */ /* 0x000fe20000000000 */
[----:B------:R-:W-:Y:S01]  /*32e0*/  IMAD R102, R251, R7, R106 ;  /* 0x00000007fb667224 */ /* 0x000fe200078e026a */
[----:B-1----:R-:W-:Y:S01]  /*32f0*/  LOP3.LUT R0, R2, 0xdc, RZ, 0xfc, !PT ;  /* 0x000000dc02007812 */ /* 0x002fe200078efcff */
[----:B------:R-:W-:-:S03]  /*3300*/  IMAD.HI.U32 R7, R6, R103, RZ ;  /* 0x0000006706077227 */ /* 0x000fc600078e00ff */
[----:B------:R-:W-:Y:S01]  /*3310*/  IABS R104, R0 ;  /* 0x0000000000687213 */ /* 0x000fe20000000000 */
[----:B------:R1:W-:Y:S01]  /*3320*/  STL [R1+0xe74], R0 ;  /* 0x000e740001007387 */ /* 0x0003e20000100800 */
[----:B------:R-:W-:-:S03]  /*3330*/  IMAD.MOV R106, RZ, RZ, -R7 ;  /* 0x000000ffff6a7224 */ /* 0x000fc600078e0a07 */
[----:B------:R2:W-:Y:S01]  /*3340*/  STL [R1+0xe84], R4 ;  /* 0x000e840401007387 */ /* 0x0005e20000100800 */
[C---:B------:R-:W-:Y:S02]  /*3350*/  IMAD R103, R251.reuse, R106, R103 ;  /* 0x0000006afb677224 */ /* 0x040fe400078e0267 */
[----:B------:R-:W-:Y:S01]  /*3360*/  IMAD.HI.U32 R7, R6, R104, RZ ;  /* 0x0000006806077227 */ /* 0x000fe200078e00ff */
[----:B------:R3:W-:Y:S01]  /*3370*/  STL [R1+0xe8c], R3 ;  /* 0x000e8c0301007387 */ /* 0x0007e20000100800 */
[C---:B-1----:R-:W-:Y:S02]  /*3380*/  LOP3.LUT R0, R2.reuse, 0xe2, RZ, 0xfc, !PT ;  /* 0x000000e202007812 */ /* 0x042fe400078efcff */
[----:B------:R-:W-:Y:S02]  /*3390*/  IMAD.MOV.U32 R106, RZ, RZ, R107 ;  /* 0x000000ffff6a7224 */ /* 0x000fe400078e006b */
[----:B------:R-:W-:Y:S01]  /*33a0*/  IMAD.MOV R110, RZ, RZ, -R7 ;  /* 0x000000ffff6e7224 */ /* 0x000fe200078e0a07 */
[----:B------:R-:W-:Y:S01]  /*33b0*/  IABS R108, R0 ;  /* 0x00000000006c7213 */ /* 0x000fe20000000000 */
[----:B------:R1:W-:Y:S01]  /*33c0*/  STL [R1+0xe90], R0 ;  /* 0x000e900001007387 */ /* 0x0003e20000100800 */
[C---:B--2---:R-:W-:Y:S01]  /*33d0*/  LOP3.LUT R4, R2.reuse, 0xe8, RZ, 0xfc, !PT ;  /* 0x000000e802047812 */ /* 0x044fe200078efcff */
[----:B------:R-:W-:Y:S01]  /*33e0*/  IMAD R104, R251, R110, R104 ;  /* 0x0000006efb687224 */ /* 0x000fe200078e0268 */
[----:B---3--:R-:W-:Y:S01]  /*33f0*/  LOP3.LUT R3, R2, 0xea, RZ, 0xfc, !PT ;  /* 0x000000ea02037812 */ /* 0x008fe200078efcff */
[----:B------:R-:W-:-:S02]  /*3400*/  IMAD.MOV.U32 R107, RZ, RZ, R108 ;  /* 0x000000ffff6b7224 */ /* 0x000fc400078e006c */
[----:B------:R-:W-:Y:S01]  /*3410*/  IMAD.HI.U32 R108, R6, R105, RZ ;  /* 0x00000069066c7227 */ /* 0x000fe200078e00ff */
[----:B-1----:R-:W-:-:S03]  /*3420*/  LOP3.LUT R0, R2, 0xe4, RZ, 0xfc, !PT ;  /* 0x000000e402007812 */ /* 0x002fc600078efcff */
[C---:B------:R-:W-:Y:S01]  /*3430*/  IMAD.HI.U32 R109, R6.reuse, R107, RZ ;  /* 0x0000006b066d7227 */ /* 0x040fe200078e00ff */
[----:B------:R-:W-:Y:S01]  /*3440*/  IABS R111, R0 ;  /* 0x00000000006f7213 */ /* 0x000fe20000000000 */
[----:B------:R1:W-:Y:S02]  /*3450*/  STL [R1+0xeac], R0 ;  /* 0x000eac0001007387 */ /* 0x0003e40000100800 */
[----:B------:R-:W-:Y:S02]  /*3460*/  IMAD.MOV R108, RZ, RZ, -R108 ;  /* 0x000000ffff6c7224 */ /* 0x000fe400078e0a6c */
[----:B------:R-:W-:Y:S02]  /*3470*/  IMAD.MOV R110, RZ, RZ, -R109 ;  /* 0x000000ffff6e7224 */ /* 0x000fe400078e0a6d */
[----:B------:R-:W-:Y:S02]  /*3480*/  IMAD R105, R251, R108, R105 ;  /* 0x0000006cfb697224 */ /* 0x000fe400078e0269 */
[----:B------:R-:W-:Y:S01]  /*3490*/  IMAD.MOV.U32 R108, RZ, RZ, R111 ;  /* 0x000000ffff6c7224 */ /* 0x000fe200078e006f */
[----:B------:R-:W-:Y:S01]  /*34a0*/  IABS R111, R3 ;  /* 0x00000003006f7213 */ /* 0x000fe20000000000 */
[----:B------:R-:W-:Y:S01]  /*34b0*/  IMAD.HI.U32 R7, R6, R106, RZ ;  /* 0x0000006a06077227 */ /* 0x000fe200078e00ff */
[----:B-1----:R-:W-:-:S03]  /*34c0*/  LOP3.LUT R0, R2, 0xe6, RZ, 0xfc, !PT ;  /* 0x000000e602007812 */ /* 0x002fc600078efcff */
[C---:B------:R-:W-:Y:S01]  /*34d0*/  IMAD.HI.U32 R114, R6.reuse, R111, RZ ;  /* 0x0000006f06727227 */ /* 0x040fe200078e00ff */
[----:B------:R-:W-:Y:S01]  /*34e0*/  IABS R109, R0 ;  /* 0x00000000006d7213 */ /* 0x000fe20000000000 */
[----:B------:R1:W-:Y:S02]  /*34f0*/  STL [R1+0xeb8], R0 ;  /* 0x000eb80001007387 */ /* 0x0003e40000100800 */
[----:B------:R-:W-:Y:S02]  /*3500*/  IMAD.MOV R114, RZ, RZ, -R114 ;  /* 0x000000ffff727224 */ /* 0x000fe400078e0a72 */
[----:B------:R-:W-:Y:S01]  /*3510*/  IMAD.HI.U32 R113, R6, R109, RZ ;  /* 0x0000006d06717227 */ /* 0x000fe200078e00ff */
[----:B------:R2:W-:Y:S03]  /*3520*/  STL [R1+0xec4], R4 ;  /* 0x000ec40401007387 */ /* 0x0005e60000100800 */
[----:B------:R-:W-:Y:S01]  /*3530*/  IMAD.MOV R113, RZ, RZ, -R113 ;  /* 0x000000ffff717224 */ /* 0x000fe200078e0a71 */
[----:B------:R3:W-:Y:S01]  /*3540*/  STL [R1+0xed0], R3 ;  /* 0x000ed00301007387 */ /* 0x0007e20000100800 */
[----:B-1----:R-:W-:Y:S01]  /*3550*/  LOP3.LUT R0, R2, 0xec, RZ, 0xfc, !PT ;  /* 0x000000ec02007812 */ /* 0x002fe200078efcff */
[----:B------:R-:W-:-:S02]  /*3560*/  IMAD.MOV R7, RZ, RZ, -R7 ;  /* 0x000000ffff077224 */ /* 0x000fc400078e0a07 */
[C---:B------:R-:W-:Y:S01]  /*3570*/  IMAD R109, R251.reuse, R113, R109 ;  /* 0x00000071fb6d7224 */ /* 0x040fe200078e026d */
[----:B------:R-:W-:Y:S01]  /*3580*/  IABS R112, R0 ;  /* 0x0000000000707213 */ /* 0x000fe20000000000 */
[----:B------:R1:W-:Y:S01]  /*3590*/  STL [R1+0xee0], R0 ;  /* 0x000ee00001007387 */ /* 0x0003e20000100800 */
[C---:B------:R-:W-:Y:S01]  /*35a0*/  IMAD R107, R251.reuse, R110, R107 ;  /* 0x0000006efb6b7224 */ /* 0x040fe200078e026b */
[----:B------:R-:W-:Y:S01]  /*35b0*/  IABS R110, R4 ;  /* 0x00000004006e7213 */ /* 0x000fe20000000000 */
[C---:B------:R-:W-:Y:S01]  /*35c0*/  IMAD R111, R251.reuse, R114, R111 ;  /* 0x00000072fb6f7224 */ /* 0x040fe200078e026f */
[C---:B--2---:R-:W-:Y:S01]  /*35d0*/  LOP3.LUT R4, R2.reuse, 0xf2, RZ, 0xfc, !PT ;  /* 0x000000f202047812 */ /* 0x044fe200078efcff */
[----:B------:R-:W-:Y:S01]  /*35e0*/  IMAD R106, R251, R7, R106 ;  /* 0x00000007fb6a7224 */ /* 0x000fe200078e026a */
[----:B---3--:R-:W-:Y:S01]  /*35f0*/  LOP3.LUT R3, R2, 0xf4, RZ, 0xfc, !PT ;  /* 0x000000f402037812 */ /* 0x008fe200078efcff */
[----:B------:R-:W-:Y:S01]  /*3600*/  IMAD.HI.U32 R7, R6, R108, RZ ;  /* 0x0000006c06077227 */ /* 0x000fe200078e00ff */
[----:B-1----:R-:W-:-:S03]  /*3610*/  LOP3.LUT R0, R2, 0xee, RZ, 0xfc, !PT ;  /* 0x000000ee02007812 */ /* 0x002fc600078efcff */
[----:B------:R-:W-:Y:S01]  /*3620*/  IMAD.MOV R7, RZ, RZ, -R7 ;  /* 0x000000ffff077224 */ /* 0x000fe200078e0a07 */
[----:B------:R-:W-:Y:S01]  /*3630*/  IABS R116, R3 ;  /* 0x0000000300747213 */ /* 0x000fe20000000000 */
[C---:B------:R-:W-:Y:S01]  /*3640*/  IMAD.HI.U32 R115, R6.reuse, R110, RZ ;  /* 0x0000006e06737227 */ /* 0x040fe200078e00ff */
[----:B------:R-:W-:Y:S01]  /*3650*/  IABS R113, R0 ;  /* 0x0000000000717213 */ /* 0x000fe20000000000 */
[----:B------:R1:W-:Y:S02]  /*3660*/  STL [R1+0xf1c], R0 ;  /* 0x000f1c0001007387 */ /* 0x0003e40000100800 */
[----:B------:R-:W-:-:S04]  /*3670*/  IMAD.HI.U32 R119, R6, R116, RZ ;  /* 0x0000007406777227 */ /* 0x000fc800078e00ff */
[----:B------:R-:W-:Y:S02]  /*3680*/  IMAD R108, R251, R7, R108 ;  /* 0x00000007fb6c7224 */ /* 0x000fe400078e026c */
[----:B------:R-:W-:Y:S01]  /*3690*/  IMAD.HI.U32 R7, R6, R112, RZ ;  /* 0x0000007006077227 */ /* 0x000fe200078e00ff */
[----:B-1----:R-:W-:-:S03]  /*36a0*/  LOP3.LUT R0, R2, 0xf0, RZ, 0xfc, !PT ;  /* 0x000000f002007812 */ /* 0x002fc600078efcff */
[----:B------:R-:W-:Y:S01]  /*36b0*/  IMAD.MOV R115, RZ, RZ, -R115 ;  /* 0x000000ffff737224 */ /* 0x000fe200078e0a73 */
[----:B------:R-:W-:Y:S01]  /*36c0*/  IABS R114, R0 ;  /* 0x0000000000727213 */ /* 0x000fe20000000000 */
[----:B------:R1:W-:Y:S01]  /*36d0*/  STL [R1+0xf04], R0 ;  /* 0x000f040001007387 */ /* 0x0003e20000100800 */
[----:B------:R-:W-:Y:S02]  /*36e0*/  IMAD.MOV R119, RZ, RZ, -R119 ;  /* 0x000000ffff777224 */ /* 0x000fe400078e0a77 */
[----:B------:R-:W-:Y:S01]  /*36f0*/  IMAD.MOV R7, RZ, RZ, -R7 ;  /* 0x000000ffff077224 */ /* 0x000fe200078e0a07 */
[----:B------:R2:W-:Y:S01]  /*3700*/  STL [R1+0xf08], R4 ;  /* 0x000f080401007387 */ /* 0x0005e20000100800 */
[----:B------:R-:W-:-:S03]  /*3710*/  IMAD.HI.U32 R118, R6, R114, RZ ;  /* 0x0000007206767227 */ /* 0x000fc600078e00ff */
[----:B------:R3:W-:Y:S01]  /*3720*/  STL [R1+0xf14], R3 ;  /* 0x000f140301007387 */ /* 0x0007e20000100800 */
[----:B------:R-:W-:Y:S01]  /*3730*/  IMAD.MOV R118, RZ, RZ, -R118 ;  /* 0x000000ffff767224 */ /* 0x000fe200078e0a76 */
[C---:B-1----:R-:W-:Y:S01]  /*3740*/  LOP3.LUT R0, R2.reuse, 0xf6, RZ, 0xfc, !PT ;  /* 0x000000f602007812 */ /* 0x042fe200078efcff */
[C---:B------:R-:W-:Y:S01]  /*3750*/  IMAD R110, R251.reuse, R115, R110 ;  /* 0x00000073fb6e7224 */ /* 0x040fe200078e026e */
[----:B------:R-:W-:Y:S01]  /*3760*/  IABS R115, R4 ;  /* 0x0000000400737213 */ /* 0x000fe20000000000 */
[C---:B------:R-:W-:Y:S01]  /*3770*/  IMAD R114, R251.reuse, R118, R114 ;  /* 0x00000076fb727224 */ /* 0x040fe200078e0272 */
[----:B------:R-:W-:Y:S01]  /*3780*/  IABS R117, R0 ;  /* 0x0000000000757213 */ /* 0x000fe20000000000 */
[----:B------:R1:W-:Y:S01]  /*3790*/  STL [R1+0xf18], R0 ;  /* 0x000f180001007387 */ /* 0x0003e20000100800 */
[C---:B------:R-:W-:Y:S01]  /*37a0*/  IMAD R116, R251.reuse, R119, R116 ;  /* 0x00000077fb747224 */ /* 0x040fe200078e0274 */
[C---:B--2---:R-:W-:Y:S01]  /*37b0*/  LOP3.LUT R4, R2.reuse, 0xfc, RZ, 0xfc, !PT ;  /* 0x000000fc02047812 */ /* 0x044fe200078efcff */
[----:B------:R-:W-:Y:S01]  /*37c0*/  IMAD R112, R251, R7, R112 ;  /* 0x00000007fb707224 */ /* 0x000fe200078e0270 */
[----:B---3--:R-:W-:Y:S01]  /*37d0*/  LOP3.LUT R3, R2, 0xfe, RZ, 0xfc, !PT ;  /* 0x000000fe02037812 */ /* 0x008fe200078efcff */
[----:B------:R-:W-:-:S03]  /*37e0*/  IMAD.HI.U32 R7, R6, R113, RZ ;  /* 0x0000007106077227 */ /* 0x000fc600078e00ff */
[----:B------:R-:W-:Y:S01]  /*37f0*/  IABS R121, R3 ;  /* 0x0000000300797213 */ /* 0x000fe20000000000 */
[----:B------:R-:W-:Y:S01]  /*3800*/  IMAD.MOV R7, RZ, RZ, -R7 ;  /* 0x000000ffff077224 */ /* 0x000fe200078e0a07 */
[----:B-1----:R-:W-:Y:S01]  /*3810*/  LOP3.LUT R0, R2, 0xf8, RZ, 0xfc, !PT ;  /* 0x000000f802007812 */ /* 0x002fe200078efcff */
[----:B------:R-:W-:-:S03]  /*3820*/  IMAD.HI.U32 R120, R6, R115, RZ ;  /* 0x0000007306787227 */ /* 0x000fc600078e00ff */
[----:B------:R-:W-:Y:S01]  /*3830*/  IABS R118, R0 ;  /* 0x0000000000767213 */ /* 0x000fe20000000000 */
[----:B------:R1:W-:Y:S01]  /*3840*/  STL [R1+0xf10], R0 ;  /* 0x000f100001007387 */ /* 0x0003e20000100800 */
[----:B------:R-:W-:Y:S01]  /*3850*/  IMAD R113, R251, R7, R113 ;  /* 0x00000007fb717224 */ /* 0x000fe200078e0271 */
[----:B------:R-:W-:Y:S01]  /*3860*/  IADD3 R120, -R120, RZ, RZ ;  /* 0x000000ff78787210 */ /* 0x000fe20007ffe1ff */
[----:B------:R-:W-:-:S04]  /*3870*/  IMAD.HI.U32 R124, R6, R121, RZ ;  /* 0x00000079067c7227 */ /* 0x000fc800078e00ff */
[----:B------:R-:W-:Y:S01]  /*3880*/  IMAD.HI.U32 R7, R6, R117, RZ ;  /* 0x0000007506077227 */ /* 0x000fe200078e00ff */
[----:B-1----:R-:W-:-:S03]  /*3890*/  LOP3.LUT R0, R2, 0xfa, RZ, 0xfc, !PT ;  /* 0x000000fa02007812 */ /* 0x002fc600078efcff */
[----:B------:R-:W-:Y:S02]  /*38a0*/  IMAD.MOV R124, RZ, RZ, -R124 ;  /* 0x000000ffff7c7224 */ /* 0x000fe400078e0a7c */
[----:B------:R-:W-:Y:S01]  /*38b0*/  IMAD.MOV R7, RZ, RZ, -R7 ;  /* 0x000000ffff077224 */ /* 0x000fe200078e0a07 */
[----:B------:R-:W-:Y:S01]  /*38c0*/  IABS R119, R0 ;  /* 0x0000000000777213 */ /* 0x000fe20000000000 */
[----:B------:R1:W-:Y:S01]  /*38d0*/  STL [R1+0xefc], R0 ;  /* 0x000efc0001007387 */ /* 0x0003e20000100800 */
[C---:B------:R-:W-:Y:S01]  /*38e0*/  IMAD R115, R251.reuse, R120, R115 ;  /* 0x00000078fb737224 */ /* 0x040fe200078e0273 */
[----:B------:R-:W-:Y:S01]  /*38f0*/  IABS R120, R4 ;  /* 0x0000000400787213 */ /* 0x000fe20000000000 */
[----:B------:R-:W-:Y:S01]  /*3900*/  IMAD R121, R251, R124, R121 ;  /* 0x0000007cfb797224 */ /* 0x000fe200078e0279 */
[----:B------:R2:W-:Y:S01]  /*3910*/  STL [R1+0xef8], R4 ;  /* 0x000ef80401007387 */ /* 0x0005e20000100800 */
[----:B------:R-:W-:-:S03]  /*3920*/  IMAD.HI.U32 R123, R6, R119, RZ ;  /* 0x00000077067b7227 */ /* 0x000fc600078e00ff */
[----:B------:R3:W-:Y:S01]  /*3930*/  STL [R1+0xf00], R3 ;  /* 0x000f000301007387 */ /* 0x0007e20000100800 */
[----:B------:R-:W-:Y:S01]  /*3940*/  IMAD.MOV R123, RZ, RZ, -R123 ;  /* 0x000000ffff7b7224 */ /* 0x000fe200078e0a7b */
[----:B-1----:R-:W-:Y:S01]  /*3950*/  LOP3.LUT R0, R2, 0x100, RZ, 0xfc, !PT ;  /* 0x0000010002007812 */ /* 0x002fe200078efcff */
[C---:B------:R-:W-:Y:S02]  /*3960*/  IMAD R117, R251.reuse, R7, R117 ;  /* 0x00000007fb757224 */ /* 0x040fe400078e0275 */
[----:B------:R-:W-:Y:S01]  /*3970*/  IMAD R119, R251, R123, R119 ;  /* 0x0000007bfb777224 */ /* 0x000fe200078e0277 */
[----:B------:R-:W-:Y:S01]  /*3980*/  IABS R122, R0 ;  /* 0x00000000007a7213 */ /* 0x000fe20000000000 */
[----:B------:R1:W-:Y:S01]  /*3990*/  STL [R1+0xf0c], R0 ;  /* 0x000f0c0001007387 */ /* 0x0003e20000100800 */
[----:B------:R-:W-:Y:S01]  /*39a0*/  IMAD.HI.U32 R7, R6, R118, RZ ;  /* 0x0000007606077227 */ /* 0x000fe200078e00ff */
[C---:B--2---:R-:W-:Y:S02]  /*39b0*/  LOP3.LUT R4, R2.reuse, 0x106, RZ, 0xfc, !PT ;  /* 0x0000010602047812 */ /* 0x044fe400078efcff */
[----:B---3--:R-:W-:Y:S01]  /*39c0*/  LOP3.LUT R3, R2, 0x108, RZ, 0xfc, !PT ;  /* 0x0000010802037812 */ /* 0x008fe200078efcff */
[----:B------:R-:W-:-:S02]  /*39d0*/  IMAD.MOV R7, RZ, RZ, -R7 ;  /* 0x000000ffff077224 */ /* 0x000fc400078e0a07 */
[----:B------:R-:W-:Y:S01]  /*39e0*/  IMAD.HI.U32 R125, R6, R120, RZ ;  /* 0x00000078067d7227 */ /* 0x000fe200078e00ff */
[----:B------:R-:W-:Y:S02]  /*39f0*/  IABS R128, R3 ;  /* 0x0000000300807213 */ /* 0x000fe40000000000 */
[----:B-1----:R-:W-:Y:S01]  /*3a00*/  LOP3.LUT R0, R2, 0x102, RZ, 0xfc, !PT ;  /* 0x0000010202007812 */ /* 0x002fe200078efcff */
[----:B------:R-:W-:Y:S02]  /*3a10*/  IMAD R118, R251, R7, R118 ;  /* 0x00000007fb767224 */ /* 0x000fe400078e0276 */
[----:B------:R-:W-:Y:S01]  /*3a20*/  IMAD.HI.U32 R7, R6, R122, RZ ;  /* 0x0000007a06077227 */ /* 0x000fe200078e00ff */
[----:B------:R-:W-:Y:S01]  /*3a30*/  IABS R123, R0 ;  /* 0x00000000007b7213 */ /* 0x000fe20000000000 */
[----:B------:R1:W-:Y:S02]  /*3a40*/  STL [R1+0xef4], R0 ;  /* 0x000ef40001007387 */ /* 0x0003e40000100800 */
[----:B------:R-:W-:-:S02]  /*3a50*/  IMAD.MOV R125, RZ, RZ, -R125 ;  /* 0x000000ffff7d7224 */ /* 0x000fc400078e0a7d */
[----:B------:R-:W-:Y:S02]  /*3a60*/  IMAD.MOV R7, RZ, RZ, -R7 ;  /* 0x000000ffff077224 */ /* 0x000fe400078e0a07 */
[C---:B------:R-:W-:Y:S01]  /*3a70*/  IMAD R120, R251.reuse, R125, R120 ;  /* 0x0000007dfb787224 */ /* 0x040fe200078e0278 */
[----:B------:R-:W-:Y:S01]  /*3a80*/  IABS R125, R4 ;  /* 0x00000004007d7213 */ /* 0x000fe20000000000 */
[----:B------:R-:W-:Y:S01]  /*3a90*/  IMAD R122, R251, R7, R122 ;  /* 0x00000007fb7a7224 */ /* 0x000fe200078e027a */
[----:B-1----:R-:W-:Y:S01]  /*3aa0*/  LOP3.LUT R0, R2, 0x104, RZ, 0xfc, !PT ;  /* 0x0000010402007812 */ /* 0x002fe200078efcff */
[----:B------:R-:W-:-:S03]  /*3ab0*/  IMAD.HI.U32 R7, R6, R123, RZ ;  /* 0x0000007b06077227 */ /* 0x000fc600078e00ff */
[----:B------:R-:W-:Y:S01]  /*3ac0*/  IABS R124, R0 ;  /* 0x00000000007c7213 */ /* 0x000fe20000000000 */
[----:B------:R1:W-:Y:S01]  /*3ad0*/  STL [R1+0xee8], R0 ;  /* 0x000ee80001007387 */ /* 0x0003e20000100800 */
[----:B------:R-:W-:Y:S02]  /*3ae0*/  IMAD.MOV R7, RZ, RZ, -R7 ;  /* 0x000000ffff077224 */ /* 0x000fe400078e0a07 */
[C---:B------:R-:W-:Y:S01]  /*3af0*/  IMAD.HI.U32 R127, R6.reuse, R125, RZ ;  /* 0x0000007d067f7227 */ /* 0x040fe200078e00ff */
[----:B------:R2:W-:Y:S03]  /*3b00*/  STL [R1+0xedc], R4 ;  /* 0x000edc0401007387 */ /* 0x0005e60000100800 */
[----:B------:R-:W-:Y:S01]  /*3b10*/  IMAD.HI.U32 R130, R6, R124, RZ ;  /* 0x0000007c06827227 */ /* 0x000fe200078e00ff */
[----:B------:R3:W-:Y:S01]  /*3b20*/  STL [R1+0xeec], R3 ;  /* 0x000eec0301007387 */ /* 0x0007e20000100800 */
[----:B-1----:R-:W-:-:S02]  /*3b30*/  LOP3.LUT R0, R2, 0x10a, RZ, 0xfc, !PT ;  /* 0x0000010a02007812 */ /* 0x002fc400078efcff */
[----:B------:R-:W-:Y:S02]  /*3b40*/  IMAD.MOV R130, RZ, RZ, -R130 ;  /* 0x000000ffff827224 */ /* 0x000fe400078e0a82 */
[C---:B------:R-:W-:Y:S01]  /*3b50*/  IMAD R123, R251.reuse, R7, R123 ;  /* 0x00000007fb7b7224 */ /* 0x040fe200078e027b */
        /* <DEDUP_REMOVED lines=14> */
[----:B------:R-:W-:Y:S02]  /*3c40*/  IMAD R129, R251, R7, R129 ;  /* 0x00000007fb817224 */ /* 0x000fe400078e0281 */
[----:B------:R-:W-:Y:S02]  /*3c50*/  IMAD.MOV R126, RZ, RZ, -R126 ;  /* 0x000000ffff7e7224 */ /* 0x000fe400078e0a7e */
[----:B------:R-:W-:-:S04]  /*3c60*/  IMAD.HI.U32 R7, R6, R130, RZ ;  /* 0x0000008206077227 */ /* 0x000fc800078e00ff */
[----:B------:R-:W-:Y:S01]  /*3c70*/  IMAD.MOV R7, RZ, RZ, -R7 ;  /* 0x000000ffff077224 */ /* 0x000fe200078e0a07 */
[----:B-1----:R-:W-:Y:S01]  /*3c80*/  LOP3.LUT R0, R2, 0x10e, RZ, 0xfc, !PT ;  /* 0x0000010e02007812 */ /* 0x002fe200078efcff */
[C---:B------:R-:W-:Y:S02]  /*3c90*/  IMAD R125, R251.reuse, R127, R125 ;  /* 0x0000007ffb7d7224 */ /* 0x040fe400078e027d */
[C---:B------:R-:W-:Y:S01]  /*3ca0*/  IMAD R130, R251.reuse, R7, R130 ;  /* 0x00000007fb827224 */ /* 0x040fe200078e0282 */
[----:B------:R-:W-:Y:S01]  /*3cb0*/  IABS R131, R0 ;  /* 0x0000000000837213 */ /* 0x000fe20000000000 */
[----:B------:R1:W-:Y:S01]  /*3cc0*/  STL [R1+0xed4], R0 ;  /* 0x000ed40001007387 */ /* 0x0003e20000100800 */
        /* <DEDUP_REMOVED lines=11> */
[----:B------:R-:W-:Y:S01]  /*3d80*/  IMAD R131, R251, R135, R131 ;  /* 0x00000087fb837224 */ /* 0x000fe200078e0283 */
[----:B---3--:R-:W-:Y:S01]  /*3d90*/  LOP3.LUT R3, R2, 0x11c, RZ, 0xfc, !PT ;  /* 0x0000011c02037812 */ /* 0x008fe200078efcff */
[----:B------:R-:W-:Y:S01]  /*3da0*/  IMAD.HI.U32 R7, R6, R134, RZ ;  /* 0x0000008606077227 */ /* 0x000fe200078e00ff */
[----:B------:R-:W-:Y:S02]  /*3db0*/  IABS R137, R4 ;  /* 0x0000000400897213 */ /* 0x000fe40000000000 */
[----:B------:R-:W-:Y:S01]  /*3dc0*/  IABS R138, R3 ;  /* 0x00000003008a7213 */ /* 0x000fe20000000000 */
[----:B------:R-:W-:Y:S01]  /*3dd0*/  IMAD.MOV R127, RZ, RZ, -R127 ;  /* 0x000000ffff7f7224 */ /* 0x000fe200078e0a7f */
[----:B------:R-:W-:Y:S01]  /*3de0*/  IADD3 R7, -R7, RZ, RZ ;  /* 0x000000ff07077210 */ /* 0x000fe20007ffe1ff */
[----:B------:R-:W-:Y:S01]  /*3df0*/  IMAD.MOV R126, RZ, RZ, -R126 ;  /* 0x000000ffff7e7224 */ /* 0x000fe200078e0a7e */
[----:B-1----:R-:W-:Y:S01]  /*3e00*/  LOP3.LUT R0, R2, 0x116, RZ, 0xfc, !PT ;  /* 0x0000011602007812 */ /* 0x002fe200078efcff */
[----:B------:R-:W-:-:S02]  /*3e10*/  IMAD R132, R251, R127, R132 ;  /* 0x0000007ffb847224 */ /* 0x000fc400078e0284 */
[C---:B------:R-:W-:Y:S01]  /*3e20*/  IMAD R134, R251.reuse, R7, R134 ;  /* 0x00000007fb867224 */ /* 0x040fe200078e0286 */
[----:B------:R-:W-:Y:S01]  /*3e30*/  IABS R135, R0 ;  /* 0x0000000000877213 */ /* 0x000fe20000000000 */
[----:B------:R1:W-:Y:S01]  /*3e40*/  STL [R1+0xec0], R0 ;  /* 0x000ec00001007387 */ /* 0x0003e20000100800 */
[----:B------:R-:W-:Y:S02]  /*3e50*/  IMAD R133, R251, R126, R133 ;  /* 0x0000007efb857224 */ /* 0x000fe400078e0285 */
[----:B------:R-:W-:-:S04]  /*3e60*/  IMAD.HI.U32 R127, R6, R137, RZ ;  /* 0x00000089067f7227 */ /* 0x000fc800078e00ff */
[----:B------:R-:W-:Y:S01]  /*3e70*/  IMAD.HI.U32 R7, R6, R135, RZ ;  /* 0x0000008706077227 */ /* 0x000fe200078e00ff */
[----:B-1----:R-:W-:-:S03]  /*3e80*/  LOP3.LUT R0, R2, 0x118, RZ, 0xfc, !PT ;  /* 0x0000011802007812 */ /* 0x002fc600078efcff */
[----:B------:R-:W-:Y:S02]  /*3e90*/  IMAD.MOV R7, RZ, RZ, -R7 ;  /* 0x000000ffff077224 */ /* 0x000fe400078e0a07 */
[C---:B------:R-:W-:Y:S01]  /*3ea0*/  IMAD.HI.U32 R126, R6.reuse, R138, RZ ;  /* 0x0000008a067e7227 */ /* 0x040fe200078e00ff */
[----:B------:R-:W-:Y:S01]  /*3eb0*/  IABS R136, R0 ;  /* 0x0000000000887213 */ /* 0x000fe20000000000 */
[----:B------:R1:W-:Y:S02]  /*3ec0*/  STL [R1+0xebc], R0 ;  /* 0x000ebc0001007387 */ /* 0x0003e40000100800 */
[----:B------:R-:W-:Y:S02]  /*3ed0*/  IMAD R135, R251, R7, R135 ;  /* 0x00000007fb877224 */ /* 0x000fe400078e0287 */
        /* <DEDUP_REMOVED lines=94> */
[C---:B-1----:R-:W-:Y:S01]  /*44c0*/  LOP3.LUT R0, R2.reuse, 0x13c, RZ, 0xfc, !PT ;  /* 0x0000013c02007812 */ /* 0x042fe200078efcff */
[----:B------:R-:W-:Y:S01]  /*44d0*/  IMAD.MOV R126, RZ, RZ, -R126 ;  /* 0x000000ffff7e7224 */ /* 0x000fe200078e0a7e */
[----:B------:R-:W-:Y:S01]  /*44e0*/  IADD3 R155, -R155, RZ, RZ ;  /* 0x000000ff9b9b7210 */ /* 0x000fe20007ffe1ff */
[C---:B------:R-:W-:Y:S01]  /*44f0*/  IMAD R152, R251.reuse, R127, R152 ;  /* 0x0000007ffb987224 */ /* 0x040fe200078e0298 */
[----:B------:R-:W-:Y:S01]  /*4500*/  IABS R154, R0 ;  /* 0x00000000009a7213 */ /* 0x000fe20000000000 */
[----:B------:R1:W-:Y:S01]  /*4510*/  STL [R1+0xe64], R0 ;  /* 0x000e640001007387 */ /* 0x0003e20000100800 */
[C---:B--2---:R-:W-:Y:S01]  /*4520*/  LOP3.LUT R4, R2.reuse, 0x142, RZ, 0xfc, !PT ;  /* 0x0000014202047812 */ /* 0x044fe200078efcff */
[----:B------:R-:W-:Y:S01]  /*4530*/  IMAD R151, R251, R155, R151 ;  /* 0x0000009bfb977224 */ /* 0x000fe200078e0297 */
[----:B---3--:R-:W-:Y:S01]  /*4540*/  LOP3.LUT R3, R2, 0x144, RZ, 0xfc, !PT ;  /* 0x0000014402037812 */ /* 0x008fe200078efcff */
[----:B------:R-:W-:Y:S01]  /*4550*/  IMAD.HI.U32 R7, R6, R154, RZ ;  /* 0x0000009a06077227 */ /* 0x000fe200078e00ff */
[----:B------:R-:W-:-:S02]  /*4560*/  IABS R157, R4 ;  /* 0x00000004009d7213 */ /* 0x000fc40000000000 */
[----:B------:R-:W-:Y:S01]  /*4570*/  IABS R158, R3 ;  /* 0x00000003009e7213 */ /* 0x000fe20000000000 */
[----:B------:R-:W-:Y:S01]  /*4580*/  IMAD.MOV R7, RZ, RZ, -R7 ;  /* 0x000000ffff077224 */ /* 0x000fe200078e0a07 */
[----:B-1----:R-:W-:Y:S01]  /*4590*/  LOP3.LUT R0, R2, 0x13e, RZ, 0xfc, !PT ;  /* 0x0000013e02007812 */ /* 0x002fe200078efcff */
[C---:B------:R-:W-:Y:S02]  /*45a0*/  IMAD R153, R251.reuse, R126, R153 ;  /* 0x0000007efb997224 */ /* 0x040fe400078e0299 */
[----:B------:R-:W-:Y:S01]  /*45b0*/  IMAD R154, R251, R7, R154 ;  /* 0x00000007fb9a7224 */ /* 0x000fe200078e029a */
[----:B------:R-:W-:Y:S01]  /*45c0*/  IABS R155, R0 ;  /* 0x00000000009b7213 */ /* 0x000fe20000000000 */
[----:B------:R1:W-:Y:S01]  /*45d0*/  STL [R1+0xe50], R0 ;  /* 0x000e500001007387 */ /* 0x0003e20000100800 */
[----:B------:R-:W-:-:S04]  /*45e0*/  IMAD.HI.U32 R127, R6, R157, RZ ;  /* 0x0000009d067f7227 */ /* 0x000fc800078e00ff */
[----:B------:R-:W-:-:S04]  /*45f0*/  IMAD.HI.U32 R7, R6, R155, RZ ;  /* 0x0000009b06077227 */ /* 0x000fc800078e00ff */
[----:B------:R-:W-:Y:S01]  /*4600*/  IMAD.MOV R7, RZ, RZ, -R7 ;  /* 0x000000ffff077224 */ /* 0x000fe200078e0a07 */
[----:B-1----:R-:W-:Y:S01]  /*4610*/  LOP3.LUT R0, R2, 0x140, RZ, 0xfc, !PT ;  /* 0x0000014002007812 */ /* 0x002fe200078efcff */
[----:B------:R-:W-:-:S03]  /*4620*/  IMAD.HI.U32 R126, R6, R158, RZ ;  /* 0x0000009e067e7227 */ /* 0x000fc600078e00ff */
[----:B------:R-:W-:Y:S01]  /*4630*/  IABS R156, R0 ;  /* 0x00000000009c7213 */ /* 0x000fe20000000000 */
[----:B------:R1:W-:Y:S01]  /*4640*/  STL [R1+0xe4c], R0 ;  /* 0x000e4c0001007387 */ /* 0x0003e20000100800 */
[----:B------:R-:W-:Y:S02]  /*4650*/  IMAD R155, R251, R7, R155 ;  /* 0x00000007fb9b7224 */ /* 0x000fe400078e029b */
[----:B------:R-:W-:Y:S01]  /*4660*/  IMAD.MOV R127, RZ, RZ, -R127 ;  /* 0x000000ffff7f7224 */ /* 0x000fe200078e0a7f */
[----:B------:R2:W-:Y:S01]  /*4670*/  STL [R1+0xe38], R4 ;  /* 0x000e380401007387 */ /* 0x0005e20000100800 */
[----:B------:R-:W-:-:S03]  /*4680*/  IMAD.HI.U32 R160, R6, R156, RZ ;  /* 0x0000009c06a07227 */ /* 0x000fc600078e00ff */
[----:B------:R3:W-:Y:S01]  /*4690*/  STL [R1+0xe40], R3 ;  /* 0x000e400301007387 */ /* 0x0007e20000100800 */
[----:B------:R-:W-:Y:S01]  /*46a0*/  IMAD.MOV R160, RZ, RZ, -R160 ;  /* 0x000000ffffa07224 */ /* 0x000fe200078e0aa0 */
[C---:B-1----:R-:W-:Y:S01]  /*46b0*/  LOP3.LUT R0, R2.reuse, 0x146, RZ, 0xfc, !PT ;  /* 0x0000014602007812 */ /* 0x042fe200078efcff */
[----:B------:R-:W-:Y:S02]  /*46c0*/  IMAD.MOV R126, RZ, RZ, -R126 ;  /* 0x000000ffff7e7224 */ /* 0x000fe400078e0a7e */
        /* <DEDUP_REMOVED lines=52> */
[----:B------:R-:W-:Y:S01]  /*4a10*/  IMAD R165, R251, R7, R165 ;  /* 0x00000007fba57224 */ /* 0x000fe200078e02a5 */
[----:B------:R-:W-:Y:S01]  /*4a20*/  IADD3 R126, -R126, RZ, RZ ;  /* 0x000000ff7e7e7210 */ /* 0x000fe20007ffe1ff */
[----:B------:R-:W-:Y:S01]  /*4a30*/  IMAD.MOV R127, RZ, RZ, -R127 ;  /* 0x000000ffff7f7224 */ /* 0x000fe200078e0a7f */
[----:B------:R2:W-:Y:S01]  /*4a40*/  STL [R1+0xe00], R4 ;  /* 0x000e000401007387 */ /* 0x0005e20000100800 */
[----:B------:R-:W-:-:S03]  /*4a50*/  IMAD.HI.U32 R170, R6, R166, RZ ;  /* 0x000000a606aa7227 */ /* 0x000fc600078e00ff */
[----:B------:R3:W-:Y:S01]  /*4a60*/  STL [R1+0xe10], R3 ;  /* 0x000e100301007387 */ /* 0x0007e20000100800 */
[----:B------:R-:W-:Y:S01]  /*4a70*/  IMAD.MOV R170, RZ, RZ, -R170 ;  /* 0x000000ffffaa7224 */ /* 0x000fe200078e0aaa */
[C---:B-1----:R-:W-:Y:S01]  /*4a80*/  LOP3.LUT R0, R2.reuse, 0x15a, RZ, 0xfc, !PT ;  /* 0x0000015a02007812 */ /* 0x042fe200078efcff */
[C---:B------:R-:W-:Y:S02]  /*4a90*/  IMAD R167, R251.reuse, R127, R167 ;  /* 0x0000007ffba77224 */ /* 0x040fe400078e02a7 */
        /* <DEDUP_REMOVED lines=11> */
[----:B------:R-:W-:-:S03]  /*4b50*/  IMAD.HI.U32 R127, R6, R172, RZ ;  /* 0x000000ac067f7227 */ /* 0x000fc600078e00ff */
[----:B------:R-:W-:Y:S01]  /*4b60*/  IABS R170, R0 ;  /* 0x0000000000aa7213 */ /* 0x000fe20000000000 */
[----:B------:R1:W-:Y:S01]  /*4b70*/  STL [R1+0xdfc], R0 ;  /* 0x000dfc0001007387 */ /* 0x0003e20000100800 */
[----:B------:R-:W-:Y:S02]  /*4b80*/  IMAD R169, R251, R7, R169 ;  /* 0x00000007fba97224 */ /* 0x000fe400078e02a9 */
[----:B------:R-:W-:-:S04]  /*4b90*/  IMAD.HI.U32 R126, R6, R173, RZ ;  /* 0x000000ad067e7227 */ /* 0x000fc800078e00ff */
[----:B------:R-:W-:Y:S01]  /*4ba0*/  IMAD.HI.U32 R7, R6, R170, RZ ;  /* 0x000000aa06077227 */ /* 0x000fe200078e00ff */
[----:B-1----:R-:W-:-:S03]  /*4bb0*/  LOP3.LUT R0, R2, 0x15e, RZ, 0xfc, !PT ;  /* 0x0000015e02007812 */ /* 0x002fc600078efcff */
[----:B------:R-:W-:Y:S02]  /*4bc0*/  IMAD.MOV R7, RZ, RZ, -R7 ;  /* 0x000000ffff077224 */ /* 0x000fe400078e0a07 */
[----:B------:R-:W-:Y:S01]  /*4bd0*/  IMAD.MOV R127, RZ, RZ, -R127 ;  /* 0x000000ffff7f7224 */ /* 0x000fe200078e0a7f */
        /* <DEDUP_REMOVED lines=88> */
[----:B------:R-:W-:Y:S01]  /*5160*/  IMAD.MOV R127, RZ, RZ, -R127 ;  /* 0x000000ffff7f7224 */ /* 0x000fe200078e0a7f */
[----:B------:R-:W-:Y:S01]  /*5170*/  IADD3 R7, -R7, RZ, RZ ;  /* 0x000000ff07077210 */ /* 0x000fe20007ffe1ff */
[----:B------:R-:W-:Y:S01]  /*5180*/  IMAD.MOV R126, RZ, RZ, -R126 ;  /* 0x000000ffff7e7224 */ /* 0x000fe200078e0a7e */
[----:B------:R-:W-:Y:S01]  /*5190*/  IABS R186, R0 ;  /* 0x0000000000ba7213 */ /* 0x000fe20000000000 */
[----:B------:R1:W-:Y:S01]  /*51a0*/  STL [R1+0xd6c], R0 ;  /* 0x000d6c0001007387 */ /* 0x0003e20000100800 */
[C---:B------:R-:W-:Y:S02]  /*51b0*/  IMAD R187, R251.reuse, R127, R187 ;  /* 0x0000007ffbbb7224 */ /* 0x040fe400078e02bb */
[----:B------:R-:W-:Y:S01]  /*51c0*/  IMAD R185, R251, R7, R185 ;  /* 0x00000007fbb97224 */ /* 0x000fe200078e02b9 */
[----:B------:R2:W-:Y:S01]  /*51d0*/  STL [R1+0xd60], R4 ;  /* 0x000d600401007387 */ /* 0x0005e20000100800 */
[----:B------:R-:W-:-:S03]  /*51e0*/  IMAD.HI.U32 R190, R6, R186, RZ ;  /* 0x000000ba06be7227 */ /* 0x000fc600078e00ff */
[----:B------:R3:W-:Y:S01]  /*51f0*/  STL [R1+0xd58], R3 ;  /* 0x000d580301007387 */ /* 0x0007e20000100800 */
[----:B------:R-:W-:Y:S01]  /*5200*/  IMAD.MOV R190, RZ, RZ, -R190 ;  /* 0x000000ffffbe7224 */ /* 0x000fe200078e0abe */
[C---:B-1----:R-:W-:Y:S01]  /*5210*/  LOP3.LUT R0, R2.reuse, 0x182, RZ, 0xfc, !PT ;  /* 0x0000018202007812 */ /* 0x042fe200078efcff */
[C---:B------:R-:W-:Y:S02]  /*5220*/  IMAD R188, R251.reuse, R126, R188 ;  /* 0x0000007efbbc7224 */ /* 0x040fe400078e02bc */
[----:B------:R-:W-:Y:S01]  /*5230*/  IMAD R186, R251, R190, R186 ;  /* 0x000000befbba7224 */ /* 0x000fe200078e02ba */
[----:B------:R-:W-:Y:S01]  /*5240*/  IABS R189, R0 ;  /* 0x0000000000bd7213 */ /* 0x000fe20000000000 */
[----:B------:R1:W-:Y:S01]  /*5250*/  STL [R1+0xd54], R0 ;  /* 0x000d540001007387 */ /* 0x0003e20000100800 */
[C---:B--2---:R-:W-:Y:S02]  /*5260*/  LOP3.LUT R4, R2.reuse, 0x188, RZ, 0xfc, !PT ;  /* 0x0000018802047812 */ /* 0x044fe400078efcff */
        /* <DEDUP_REMOVED lines=183> */
[----:B------:R-:W-:Y:S02]  /*5de0*/  IABS R223, R3 ;  /* 0x0000000300df7213 */ /* 0x000fe40000000000 */
[----:B------:R-:W-:Y:S01]  /*5df0*/  IADD3 R7, -R7, RZ, RZ ;  /* 0x000000ff07077210 */ /* 0x000fe20007ffe1ff */
[----:B------:R-:W-:Y:S01]  /*5e00*/  IMAD.HI.U32 R127, R6, R222, RZ ;  /* 0x000000de067f7227 */ /* 0x000fe200078e00ff */
[----:B-1----:R-:W-:-:S03]  /*5e10*/  LOP3.LUT R0, R2, 0x1c0, RZ, 0xfc, !PT ;  /* 0x000001c002007812 */ /* 0x002fc600078efcff */
[----:B------:R-:W-:Y:S01]  /*5e20*/  IMAD R219, R251, R7, R219 ;  /* 0x00000007fbdb7224 */ /* 0x000fe200078e02db */
[----:B------:R-:W-:Y:S01]  /*5e30*/  IABS R220, R0 ;  /* 0x0000000000dc7213 */ /* 0x000fe20000000000 */
[----:B------:R1:W-:Y:S01]  /*5e40*/  STL [R1+0xc38], R0 ;  /* 0x000c380001007387 */ /* 0x0003e20000100800 */
[----:B------:R-:W-:-:S04]  /*5e50*/  IMAD.HI.U32 R126, R6, R223, RZ ;  /* 0x000000df067e7227 */ /* 0x000fc800078e00ff */
[----:B------:R-:W-:-:S04]  /*5e60*/  IMAD.HI.U32 R7, R6, R220, RZ ;  /* 0x000000dc06077227 */ /* 0x000fc800078e00ff */
[----:B------:R-:W-:Y:S01]  /*5e70*/  IMAD.MOV R7, RZ, RZ, -R7 ;  /* 0x000000ffff077224 */ /* 0x000fe200078e0a07 */
[----:B-1----:R-:W-:Y:S01]  /*5e80*/  LOP3.LUT R0, R2, 0x1c2, RZ, 0xfc, !PT ;  /* 0x000001c202007812 */ /* 0x002fe200078efcff */
[----:B------:R-:W-:Y:S02]  /*5e90*/  IMAD.MOV R127, RZ, RZ, -R127 ;  /* 0x000000ffff7f7224 */ /* 0x000fe400078e0a7f */
[C---:B------:R-:W-:Y:S01]  /*5ea0*/  IMAD R220, R251.reuse, R7, R220 ;  /* 0x00000007fbdc7224 */ /* 0x040fe200078e02dc */
[----:B------:R-:W-:Y:S01]  /*5eb0*/  IABS R221, R0 ;  /* 0x0000000000dd7213 */ /* 0x000fe20000000000 */
[----:B------:R1:W-:Y:S01]  /*5ec0*/  STL [R1+0xc2c], R0 ;  /* 0x000c2c0001007387 */ /* 0x0003e20000100800 */
[----:B------:R-:W-:Y:S02]  /*5ed0*/  IMAD.MOV R126, RZ, RZ, -R126 ;  /* 0x000000ffff7e7224 */ /* 0x000fe400078e0a7e */
        /* <DEDUP_REMOVED lines=76> */
[----:B-1----:R-:W-:-:S03]  /*63a0*/  LOP3.LUT R0, R2, 0x1de, RZ, 0xfc, !PT ;  /* 0x000001de02007812 */ /* 0x002fc600078efcff */
[----:B------:R-:W-:Y:S01]  /*63b0*/  IMAD R234, R251, R7, R234 ;  /* 0x00000007fbea7224 */ /* 0x000fe200078e02ea */
[----:B------:R-:W-:Y:S01]  /*63c0*/  IABS R235, R0 ;  /* 0x0000000000eb7213 */ /* 0x000fe20000000000 */
[----:B------:R1:W-:Y:S01]  /*63d0*/  STL [R1+0xbec], R0 ;  /* 0x000bec0001007387 */ /* 0x0003e20000100800 */
[----:B------:R-:W-:-:S04]  /*63e0*/  IMAD.HI.U32 R127, R6, R238, RZ ;  /* 0x000000ee067f7227 */ /* 0x000fc800078e00ff */
[----:B------:R-:W-:-:S04]  /*63f0*/  IMAD.HI.U32 R7, R6, R235, RZ ;  /* 0x000000eb06077227 */ /* 0x000fc800078e00ff */
[----:B------:R-:W-:Y:S01]  /*6400*/  IMAD.MOV R7, RZ, RZ, -R7 ;  /* 0x000000ffff077224 */ /* 0x000fe200078e0a07 */
[----:B-1----:R-:W-:-:S03]  /*6410*/  LOP3.LUT R0, R2, 0x1e0, RZ, 0xfc, !PT ;  /* 0x000001e002007812 */ /* 0x002fc600078efcff */
[----:B------:R-:W-:Y:S01]  /*6420*/  IMAD R235, R251, R7, R235 ;  /* 0x00000007fbeb7224 */ /* 0x000fe200078e02eb */
[----:B------:R-:W-:Y:S01]  /*6430*/  IABS R236, R0 ;  /* 0x0000000000ec7213 */ /* 0x000fe20000000000 */
[----:B------:R1:W-:Y:S01]  /*6440*/  STL [R1+0xbe8], R0 ;  /* 0x000be80001007387 */ /* 0x0003e20000100800 */
[----:B------:R-:W-:-:S03]  /*6450*/  IMAD.HI.U32 R7, R6, R237, RZ ;  /* 0x000000ed06077227 */ /* 0x000fc600078e00ff */
[----:B------:R2:W-:Y:S01]  /*6460*/  STL [R1+0xbe4], R4 ;  /* 0x000be40401007387 */ /* 0x0005e20000100800 */
[----:B------:R-:W-:Y:S02]  /*6470*/  IMAD.MOV R241, RZ, RZ, -R7 ;  /* 0x000000fffff17224 */ /* 0x000fe400078e0a07 */
[----:B------:R-:W-:Y:S01]  /*6480*/  IMAD.HI.U32 R126, R6, R236, RZ ;  /* 0x000000ec067e7227 */ /* 0x000fe200078e00ff */
[----:B------:R3:W-:Y:S01]  /*6490*/  STL [R1+0xbe0], R3 ;  /* 0x000be00301007387 */ /* 0x0007e20000100800 */
[----:B-1----:R-:W-:Y:S02]  /*64a0*/  LOP3.LUT R0, R2, 0x1e6, RZ, 0xfc, !PT ;  /* 0x000001e602007812 */ /* 0x002fe400078efcff */
[C---:B------:R-:W-:Y:S01]  /*64b0*/  IMAD R237, R251.reuse, R241, R237 ;  /* 0x000000f1fbed7224 */ /* 0x040fe200078e02ed */
[----:B------:R-:W-:Y:S01]  /*64c0*/  IADD3 R126, -R126, RZ, RZ ;  /* 0x000000ff7e7e7210 */ /* 0x000fe20007ffe1ff */
[----:B------:R-:W-:Y:S01]  /*64d0*/  IMAD.MOV R7, RZ, RZ, -R127 ;  /* 0x000000ffff077224 */ /* 0x000fe200078e0a7f */
[----:B------:R-:W-:Y:S01]  /*64e0*/  IABS R239, R0 ;  /* 0x0000000000ef7213 */ /* 0x000fe20000000000 */
[----:B------:R1:W-:Y:S01]  /*64f0*/  STL [R1+0xbdc], R0 ;  /* 0x000bdc0001007387 */ /* 0x0003e20000100800 */
[C---:B--2---:R-:W-:Y:S01]  /*6500*/  LOP3.LUT R4, R2.reuse, 0x1ec, RZ, 0xfc, !PT ;  /* 0x000001ec02047812 */ /* 0x044fe200078efcff */
[----:B------:R-:W-:Y:S01]  /*6510*/  IMAD R238, R251, R7, R238 ;  /* 0x00000007fbee7224 */ /* 0x000fe200078e02ee */
[----:B---3--:R-:W-:Y:S01]  /*6520*/  LOP3.LUT R3, R2, 0x1ee, RZ, 0xfc, !PT ;  /* 0x000001ee02037812 */ /* 0x008fe200078efcff */
[----:B------:R-:W-:-:S03]  /*6530*/  IMAD.HI.U32 R242, R6, R239, RZ ;  /* 0x000000ef06f27227 */ /* 0x000fc600078e00ff */
[----:B------:R-:W-:Y:S01]  /*6540*/  IABS R243, R3 ;  /* 0x0000000300f37213 */ /* 0x000fe20000000000 */
[C---:B------:R-:W-:Y:S01]  /*6550*/  IMAD R236, R251.reuse, R126, R236 ;  /* 0x0000007efbec7224 */ /* 0x040fe200078e02ec */
[----:B-1----:R-:W-:Y:S01]  /*6560*/  LOP3.LUT R0, R2, 0x1e8, RZ, 0xfc, !PT ;  /* 0x000001e802007812 */ /* 0x002fe200078efcff */
[----:B------:R-:W-:Y:S01]  /*6570*/  IMAD.MOV R126, RZ, RZ, -R242 ;  /* 0x000000ffff7e7224 */ /* 0x000fe200078e0af2 */
[----:B------:R-:W-:Y:S02]  /*6580*/  IABS R242, R4 ;  /* 0x0000000400f27213 */ /* 0x000fe40000000000 */
[----:B------:R-:W-:Y:S01]  /*6590*/  IABS R240, R0 ;  /* 0x0000000000f07213 */ /* 0x000fe20000000000 */
[----:B------:R1:W-:Y:S01]  /*65a0*/  STL [R1+0xbd8], R0 ;  /* 0x000bd80001007387 */ /* 0x0003e20000100800 */
[----:B------:R-:W-:-:S03]  /*65b0*/  IMAD R239, R251, R126, R239 ;  /* 0x0000007efbef7224 */ /* 0x000fc600078e02ef */
[----:B------:R-:W-:-:S04]  /*65c0*/  IMAD.HI.U32 R7, R6, R240, RZ ;  /* 0x000000f006077227 */ /* 0x000fc800078e00ff */
[----:B------:R-:W-:Y:S01]  /*65d0*/  IMAD.MOV R7, RZ, RZ, -R7 ;  /* 0x000000ffff077224 */ /* 0x000fe200078e0a07 */
[----:B-1----:R-:W-:-:S04]  /*65e0*/  LOP3.LUT R0, R2, 0x1ea, RZ, 0xfc, !PT ;  /* 0x000001ea02007812 */ /* 0x002fc800078efcff */
[----:B------:R-:W-:Y:S01]  /*65f0*/  IABS R241, R0 ;  /* 0x0000000000f17213 */ /* 0x000fe20000000000 */
[----:B------:R1:W-:Y:S04]  /*6600*/  STL [R1+0xbd4], R0 ;  /* 0x000bd40001007387 */ /* 0x0003e80000100800 */
[----:B------:R-:W-:Y:S04]  /*6610*/  STL [R1+0xbd0], R4 ;  /* 0x000bd00401007387 */ /* 0x000fe80000100800 */
[----:B------:R-:W-:Y:S01]  /*6620*/  STL [R1+0xbcc], R3 ;  /* 0x000bcc0301007387 */ /* 0x000fe20000100800 */
[----:B-1----:R-:W-:-:S04]  /*6630*/  LOP3.LUT R0, R2, 0x1f0, RZ, 0xfc, !PT ;  /* 0x000001f002007812 */ /* 0x002fc800078efcff */
[----:B------:R-:W-:Y:S01]  /*6640*/  IABS R244, R0 ;  /* 0x0000000000f47213 */ /* 0x000fe20000000000 */
[----:B------:R1:W-:Y:S01]  /*6650*/  STL [R1+0xbc8], R0 ;  /* 0x000bc80001007387 */ /* 0x0003e20000100800 */
[----:B------:R-:W-:-:S03]  /*6660*/  IMAD.HI.U32 R127, R6, R241, RZ ;  /* 0x000000f1067f7227 */ /* 0x000fc600078e00ff */
[----:B-1----:R-:W2:Y:S04]  /*6670*/  LDL.LU R0, [R1+0x2c] ;  /* 0x00002c0001007983 */ /* 0x002ea80000300800 */
[----:B------:R-:W3:Y:S01]  /*6680*/  LDL.LU R249, [R1+0x28] ;  /* 0x0000280001f97983 */ /* 0x000ee20000300800 */
[----:B------:R-:W-:Y:S02]  /*6690*/  IMAD R240, R251, R7, R240 ;  /* 0x00000007fbf07224 */ /* 0x000fe400078e02f0 */
[----:B------:R-:W-:Y:S01]  /*66a0*/  IMAD.HI.U32 R126, R6, R242, RZ ;  /* 0x000000f2067e7227 */ /* 0x000fe200078e00ff */
[----:B------:R-:W4:Y:S03]  /*66b0*/  LDL.LU R250, [R1+0x24] ;  /* 0x0000240001fa7983 */ /* 0x000f260000300800 */
[----:B------:R-:W-:-:S02]  /*66c0*/  IMAD.MOV R7, RZ, RZ, -R127 ;  /* 0x000000ffff077224 */ /* 0x000fc400078e0a7f */
[----:B------:R-:W-:Y:S01]  /*66d0*/  IMAD R3, R245, 0x40, R246 ;  /* 0x00000040f5037824 */ /* 0x000fe200078e02f6 */
[C---:B------:R-:W-:Y:S01]  /*66e0*/  LOP3.LUT R4, R2.reuse, 0x1f2, RZ, 0xfc, !PT ;  /* 0x000001f202047812 */ /* 0x040fe200078efcff */
[----:B------:R-:W-:Y:S02]  /*66f0*/  IMAD.MOV R245, RZ, RZ, -R126 ;  /* 0x000000fffff57224 */ /* 0x000fe400078e0a7e */
[C---:B------:R-:W-:Y:S01]  /*6700*/  IMAD R241, R251.reuse, R7, R241 ;  /* 0x00000007fbf17224 */ /* 0x040fe200078e02f1 */
[----:B------:R1:W-:Y:S01]  /*6710*/  STL [R1+0xb24], R3 ;  /* 0x000b240301007387 */ /* 0x0003e20000100800 */
[----:B------:R-:W-:Y:S01]  /*6720*/  IABS R7, R3 ;  /* 0x0000000300077213 */ /* 0x000fe20000000000 */
[----:B------:R-:W-:Y:S01]  /*6730*/  IMAD R242, R251, R245, R242 ;  /* 0x000000f5fbf27224 */ /* 0x000fe200078e02f2 */
[----:B------:R-:W-:Y:S01]  /*6740*/  IABS R245, R4 ;  /* 0x0000000400f57213 */ /* 0x000fe20000000000 */
[----:B------:R1:W-:Y:S02]  /*6750*/  STL [R1+0xbc4], R4 ;  /* 0x000bc40401007387 */ /* 0x0003e40000100800 */
[----:B-1----:R-:W-:-:S02]  /*6760*/  LOP3.LUT R3, R2, 0x1f4, RZ, 0xfc, !PT ;  /* 0x000001f402037812 */ /* 0x002fc400078efcff */
[----:B------:R-:W4:Y:S01]  /*6770*/  LDL.LU R4, [R1+0x1c] ;  /* 0x00001c0001047983 */ /* 0x000f220000300800 */
[----:B------:R-:W-:-:S03]  /*6780*/  IMAD.HI.U32 R127, R6, R243, RZ ;  /* 0x000000f3067f7227 */ /* 0x000fc600078e00ff */
[----:B------:R1:W-:Y:S01]  /*6790*/  STL [R1+0xbc0], R3 ;  /* 0x000bc00301007387 */ /* 0x0003e20000100800 */
[----:B------:R-:W-:-:S03]  /*67a0*/  IMAD.HI.U32 R246, R6, R244, RZ ;  /* 0x000000f406f67227 */ /* 0x000fc600078e00ff */
[----:B------:R-:W4:Y:S01]  /*67b0*/  LDL.LU R5, [R1+0x18] ;  /* 0x0000180001057983 */ /* 0x000f220000300800 */
[----:B------:R-:W-:Y:S01]  /*67c0*/  LOP3.LUT R9, R2, 0x1f6, RZ, 0xfc, !PT ;  /* 0x000001f602097812 */ /* 0x000fe200078efcff */
[----:B------:R-:W-:Y:S02]  /*67d0*/  IMAD.MOV R126, RZ, RZ, -R127 ;  /* 0x000000ffff7e7224 */ /* 0x000fe400078e0a7f */
[----:B------:R-:W4:Y:S01]  /*67e0*/  LDL.LU R8, [R1+0x14] ;  /* 0x0000140001087983 */ /* 0x000f220000300800 */
[----:B------:R-:W-:Y:S01]  /*67f0*/  IMAD.MOV R127, RZ, RZ, -R246 ;  /* 0x000000ffff7f7224 */ /* 0x000fe200078e0af6 */
[----:B------:R-:W-:Y:S02]  /*6800*/  IABS R246, R3 ;  /* 0x0000000300f67213 */ /* 0x000fe40000000000 */
[----:B------:R1:W-:Y:S04]  /*6810*/  STL [R1+0xbbc], R9 ;  /* 0x000bbc0901007387 */ /* 0x0003e80000100800 */
[----:B-1----:R-:W4:Y:S01]  /*6820*/  LDL.LU R3, [R1+0x10] ;  /* 0x0000100001037983 */ /* 0x002f220000300800 */
[----:B------:R-:W-:-:S02]  /*6830*/  IMAD R243, R251, R126, R243 ;  /* 0x0000007efbf37224 */ /* 0x000fc400078e02f3 */
[----:B------:R-:W-:Y:S01]  /*6840*/  IMAD.HI.U32 R126, R247, R7, RZ ;  /* 0x00000007f77e7227 */ /* 0x000fe200078e00ff */
[----:B------:R-:W-:-:S03]  /*6850*/  IABS R247, R9 ;  /* 0x0000000900f77213 */ /* 0x000fc60000000000 */
[----:B------:R-:W-:Y:S01]  /*6860*/  IMAD.MOV R126, RZ, RZ, -R126 ;  /* 0x000000ffff7e7224 */ /* 0x000fe200078e0a7e */
[----:B------:R-:W-:-:S03]  /*6870*/  ISETP.GT.U32.AND P3, PT, R251, R25, PT ;  /* 0x00000019fb00720c */ /* 0x000fc60003f64070 */
[----:B------:R-:W-:Y:S01]  /*6880*/  IMAD R9, R252, R126, R7 ;  /* 0x0000007efc097224 */ /* 0x000fe200078e0207 */
[----:B------:R-:W-:-:S04]  /*6890*/  ISETP.GT.U32.AND P2, PT, R251, R248, PT ;  /* 0x000000f8fb00720c */ /* 0x000fc80003f44070 */
[----:B------:R-:W-:Y:S01]  /*68a0*/  ISETP.GT.U32.AND P4, PT, R252, R9, PT ;  /* 0x00000009fc00720c */ /* 0x000fe20003f84070 */
[----:B------:R-:W-:-:S04]  /*68b0*/  IMAD.HI.U32 R126, R6, R246, RZ ;  /* 0x000000f6067e7227 */ /* 0x000fc800078e00ff */
[----:B------:R-:W-:Y:S02]  /*68c0*/  @!P3 IMAD.IADD R25, R25, 0x1, -R251 ;  /* 0x000000011919b824 */ /* 0x000fe400078e0afb */
[----:B------:R-:W-:Y:S02]  /*68d0*/  IMAD R244, R251, R127, R244 ;  /* 0x0000007ffbf47224 */ /* 0x000fe400078e02f4 */
[----:B------:R-:W-:Y:S01]  /*68e0*/  @!P2 IADD3 R248, R248, -R251, RZ ;  /* 0x800000fbf8f8a210 */ /* 0x000fe20007ffe0ff */
[----:B------:R-:W-:-:S04]  /*68f0*/  IMAD.HI.U32 R127, R6, R245, RZ ;  /* 0x000000f5067f7227 */ /* 0x000fc800078e00ff */
[----:B------:R-:W-:Y:S02]  /*6900*/  IMAD.MOV R126, RZ, RZ, -R126 ;  /* 0x000000ffff7e7224 */ /* 0x000fe400078e0a7e */
[----:B------:R-:W-:Y:S01]  /*6910*/  @!P4 IMAD.IADD R9, R9, 0x1, -R252 ;  /* 0x000000010909c824 */ /* 0x000fe200078e0afc */
[C---:B------:R-:W-:Y:S01]  /*6920*/  ISETP.GT.U32.AND P4, PT, R251.reuse, R248, PT ;  /* 0x000000f8fb00720c */ /* 0x040fe20003f84070 */
[----:B------:R-:W-:Y:S02]  /*6930*/  IMAD.MOV R7, RZ, RZ, -R127 ;  /* 0x000000ffff077224 */ /* 0x000fe400078e0a7f */
[----:B------:R-:W4:Y:S01]  /*6940*/  LDL.LU R127, [R1+0x8] ;  /* 0x00000800017f7983 */ /* 0x000f220000300800 */
[----:B------:R-:W-:-:S03]  /*6950*/  IMAD R246, R251, R126, R246 ;  /* 0x0000007efbf67224 */ /* 0x000fc600078e02f6 */
[----:B------:R-:W4:Y:S04]  /*6960*/  LDL.LU R126, [R1+0xc] ;  /* 0x00000c00017e7983 */ /* 0x000f280000300800 */
[----:B------:R1:W-:Y:S02]  /*6970*/  STL [R1+0x30], R9 ;  /* 0x0000300901007387 */ /* 0x0003e40000100800 */
[----:B------:R-:W-:Y:S02]  /*6980*/  @!P4 IMAD.IADD R248, R248, 0x1, -R251 ;  /* 0x00000001f8f8c824 */ /* 0x000fe400078e0afb */
[----:B-1----:R-:W4:Y:S01]  /*6990*/  LDL.LU R9, [R1+0x10a4] ;  /* 0x0010a40001097983 */ /* 0x002f220000300800 */
[C---:B--2---:R-:W-:Y:S02]  /*69a0*/  ISETP.GT.U32.AND P0, PT, R251.reuse, R0, PT ;  /* 0x00000000fb00720c */ /* 0x044fe40003f04070 */
[----:B---3--:R-:W-:-:S02]  /*69b0*/  ISETP.GT.U32.AND P1, PT, R251, R249, PT ;  /* 0x000000f9fb00720c */ /* 0x008fc40003f24070 */
[----:B----4-:R-:W-:-:S09]  /*69c0*/  ISETP.GT.U32.AND P5, PT, R251, R250, PT ;  /* 0x000000fafb00720c */ /* 0x010fd20003fa4070 */
[--C-:B------:R-:W-:Y:S02]  /*69d0*/  @!P0 IMAD.IADD R0, R0, 0x1, -R251.reuse ;  /* 0x0000000100008824 */ /* 0x100fe400078e0afb */
[----:B------:R-:W-:-:S03]  /*69e0*/  @!P1 IMAD.IADD R249, R249, 0x1, -R251 ;  /* 0x00000001f9f99824 */ /* 0x000fc600078e0afb */
[C---:B------:R-:W-:Y:S01]  /*69f0*/  ISETP.GT.U32.AND P1, PT, R251.reuse, R0, PT ;  /* 0x00000000fb00720c */ /* 0x040fe20003f24070 */
[----:B------:R-:W-:Y:S01]  /*6a00*/  @!P5 IMAD.IADD R250, R250, 0x1, -R251 ;  /* 0x00000001fafad824 */ /* 0x000fe200078e0afb */
[----:B------:R-:W-:-:S04]  /*6a10*/  ISETP.GT.U32.AND P0, PT, R251, R249, PT ;  /* 0x000000f9fb00720c */ /* 0x000fc80003f04070 */
[C---:B------:R-:W-:Y:S02]  /*6a20*/  ISETP.GT.U32.AND P6, PT, R251.reuse, R250, PT ;  /* 0x000000fafb00720c */ /* 0x040fe40003fc4070 */
[C---:B------:R-:W-:Y:S02]  /*6a30*/  ISETP.GT.U32.AND P5, PT, R251.reuse, R4, PT ;  /* 0x00000004fb00720c */ /* 0x040fe40003fa4070 */
[----:B------:R-:W-:-:S03]  /*6a40*/  ISETP.GT.U32.AND P3, PT, R251, R5, PT ;  /* 0x00000005fb00720c */ /* 0x000fc60003f64070 */
[--C-:B------:R-:W-:Y:S01]  /*6a50*/  @!P1 IMAD.IADD R0, R0, 0x1, -R251.reuse ;  /* 0x0000000100009824 */ /* 0x100fe200078e0afb */
[----:B------:R-:W-:Y:S01]  /*6a60*/  ISETP.GT.U32.AND P2, PT, R251, R8, PT ;  /* 0x00000008fb00720c */ /* 0x000fe20003f44070 */
[----:B------:R-:W-:-:S06]  /*6a70*/  @!P0 IMAD.IADD R249, R249, 0x1, -R251 ;  /* 0x00000001f9f98824 */ /* 0x000fcc00078e0afb */
[--C-:B------:R-:W-:Y:S01]  /*6a80*/  @!P5 IMAD.IADD R4, R4, 0x1, -R251.reuse ;  /* 0x000000010404d824 */ /* 0x100fe200078e0afb */
[----:B------:R1:W-:Y:S01]  /*6a90*/  STL [R1+0x2c], R0 ;  /* 0x00002c0001007387 */ /* 0x0003e20000100800 */
[--C-:B------:R-:W-:Y:S01]  /*6aa0*/  @!P6 IMAD.IADD R250, R250, 0x1, -R251.reuse ;  /* 0x00000001fafae824 */ /* 0x100fe200078e0afb */
[----:B------:R-:W-:Y:S01]  /*6ab0*/  ISETP.GT.U32.AND P1, PT, R251, R3, PT ;  /* 0x00000003fb00720c */ /* 0x000fe20003f24070 */
[--C-:B------:R-:W-:Y:S01]  /*6ac0*/  @!P3 IMAD.IADD R5, R5, 0x1, -R251.reuse ;  /* 0x000000010505b824 */ /* 0x100fe200078e0afb */
[----:B------:R-:W-:Y:S01]  /*6ad0*/  ISETP.GT.U32.AND P6, PT, R251, R4, PT ;  /* 0x00000004fb00720c */ /* 0x000fe20003fc4070 */
[----:B-1----:R-:W2:Y:S01]  /*6ae0*/  LDL.LU R0, [R1+0x10a0] ;  /* 0x0010a00001007983 */ /* 0x002ea20000300800 */
[----:B------:R-:W-:-:S03]  /*6af0*/  @!P2 IMAD.IADD R8, R8, 0x1, -R251 ;  /* 0x000000010808a824 */ /* 0x000fc600078e0afb */
[----:B------:R1:W-:Y:S01]  /*6b00*/  STL [R1+0x28], R249 ;  /* 0x000028f901007387 */ /* 0x0003e20000100800 */
[----:B------:R-:W-:-:S05]  /*6b10*/  ISETP.GT.U32.AND P4, PT, R251, R5, PT ;  /* 0x00000005fb00720c */ /* 0x000fca0003f84070 */
[----:B------:R-:W-:Y:S01]  /*6b20*/  @!P1 IMAD.IADD R3, R3, 0x1, -R251 ;  /* 0x0000000103039824 */ /* 0x000fe200078e0afb */
[----:B-1----:R-:W3:Y:S04]  /*6b30*/  LDL.LU R249, [R1+0x109c] ;  /* 0x00109c0001f97983 */ /* 0x002ee80000300800 */
[----:B------:R1:W-:Y:S01]  /*6b40*/  STL [R1+0x24], R250 ;  /* 0x000024fa01007387 */ /* 0x0003e20000100800 */
[----:B------:R-:W-:-:S03]  /*6b50*/  ISETP.GT.U32.AND P1, PT, R251, R8, PT ;  /* 0x00000008fb00720c */ /* 0x000fc60003f24070 */
[----:B-1----:R-:W4:Y:S01]  /*6b60*/  LDL.LU R250, [R1+0x1098] ;  /* 0x0010980001fa7983 */ /* 0x002f220000300800 */
[----:B------:R-:W-:-:S03]  /*6b70*/  @!P6 IMAD.IADD R4, R4, 0x1, -R251 ;  /* 0x000000010404e824 */ /* 0x000fc600078e0afb */
[----:B------:R1:W-:Y:S01]  /*6b80*/  STL [R1+0x20], R248 ;  /* 0x000020f801007387 */ /* 0x0003e20000100800 */
[----:B------:R-:W-:-:S03]  /*6b90*/  @!P4 IMAD.IADD R5, R5, 0x1, -R251 ;  /* 0x000000010505c824 */ /* 0x000fc600078e0afb */
[----:B------:R1:W-:Y:S02]  /*6ba0*/  STL [R1+0x1c], R4 ;  /* 0x00001c0401007387 */ /* 0x0003e40000100800 */
[----:B-1----:R-:W-:Y:S02]  /*6bb0*/  LOP3.LUT R248, R2, 0x1f8, RZ, 0xfc, !PT ;  /* 0x000001f802f87812 */ /* 0x002fe400078efcff */
[----:B------:R-:W-:Y:S01]  /*6bc0*/  @!P1 IADD3 R8, R8, -R251, RZ ;  /* 0x800000fb08089210 */ /* 0x000fe20007ffe0ff */
[----:B------:R-:W4:Y:S04]  /*6bd0*/  LDL.LU R4, [R1+0x1094] ;  /* 0x0010940001047983 */ /* 0x000f280000300800 */
[----:B------:R-:W-:Y:S04]  /*6be0*/  STL [R1+0xbb8], R248 ;  /* 0x000bb8f801007387 */ /* 0x000fe80000100800 */
[----:B------:R1:W-:Y:S04]  /*6bf0*/  STL [R1+0x18], R5 ;  /* 0x0000180501007387 */ /* 0x0003e80000100800 */
[----:B-1----:R-:W4:Y:S04]  /*6c00*/  LDL.LU R5, [R1+0x1090] ;  /* 0x0010900001057983 */ /* 0x002f280000300800 */
[----:B------:R1:W-:Y:S04]  /*6c10*/  STL [R1+0x14], R8 ;  /* 0x0000140801007387 */ /* 0x0003e80000100800 */
[----:B-1----:R-:W4:Y:S01]  /*6c20*/  LDL.LU R8, [R1+0x108c] ;  /* 0x00108c0001087983 */ /* 0x002f220000300800 */
[----:B------:R-:W-:-:S02]  /*6c30*/  ISETP.GT.U32.AND P0, PT, R251, R126, PT ;  /* 0x0000007efb00720c */ /* 0x000fc40003f04070 */
[----:B------:R-:W-:-:S11]  /*6c40*/  ISETP.GT.U32.AND P5, PT, R251, R127, PT ;  /* 0x0000007ffb00720c */ /* 0x000fd60003fa4070 */
[--C-:B------:R-:W-:Y:S01]  /*6c50*/  @!P0 IMAD.IADD R126, R126, 0x1, -R251.reuse ;  /* 0x000000017e7e8824 */ /* 0x100fe200078e0afb */
[----:B------:R-:W-:Y:S01]  /*6c60*/  ISETP.GT.U32.AND P0, PT, R251, R3, PT ;  /* 0x00000003fb00720c */ /* 0x000fe20003f04070 */
[----:B------:R-:W-:-:S03]  /*6c70*/  @!P5 IMAD.IADD R127, R127, 0x1, -R251 ;  /* 0x000000017f7fd824 */ /* 0x000fc600078e0afb */
[----:B------:R-:W-:-:S09]  /*6c80*/  ISETP.GT.U32.AND P6, PT, R251, R126, PT ;  /* 0x0000007efb00720c */ /* 0x000fd20003fc4070 */
[----:B------:R-:W-:-:S04]  /*6c90*/  @!P0 IMAD.IADD R3, R3, 0x1, -R251 ;  /* 0x0000000103038824 */ /* 0x000fc800078e0afb */
[----:B------:R-:W-:Y:S01]  /*6ca0*/  @!P6 IMAD.IADD R126, R126, 0x1, -R251 ;  /* 0x000000017e7ee824 */ /* 0x000fe200078e0afb */
[C---:B--2---:R-:W-:Y:S02]  /*6cb0*/  ISETP.GT.U32.AND P5, PT, R251.reuse, R0, PT ;  /* 0x00000000fb00720c */ /* 0x044fe40003fa4070 */
[C---:B---3--:R-:W-:Y:S02]  /*6cc0*/  ISETP.GT.U32.AND P2, PT, R251.reuse, R249, PT ;  /* 0x000000f9fb00720c */ /* 0x048fe40003f44070 */
[----:B----4-:R-:W-:-:S11]  /*6cd0*/  ISETP.GT.U32.AND P3, PT, R251, R250, PT ;  /* 0x000000fafb00720c */ /* 0x010fd60003f64070 */
[--C-:B------:R-:W-:Y:S02]  /*6ce0*/  @!P2 IMAD.IADD R249, R249, 0x1, -R251.reuse ;  /* 0x00000001f9f9a824 */ /* 0x100fe400078e0afb */
[----:B------:R-:W-:Y:S01]  /*6cf0*/  @!P3 IMAD.IADD R250, R250, 0x1, -R251 ;  /* 0x00000001fafab824 */ /* 0x000fe200078e0afb */
[----:B------:R-:W-:-:S04]  /*6d00*/  ISETP.GT.U32.AND P3, PT, R251, R127, PT ;  /* 0x0000007ffb00720c */ /* 0x000fc80003f64070 */
[C---:B------:R-:W-:Y:S02]  /*6d10*/  ISETP.GT.U32.AND P4, PT, R251.reuse, R250, PT ;  /* 0x000000fafb00720c */ /* 0x040fe40003f84070 */
[C---:B------:R-:W-:Y:S02]  /*6d20*/  ISETP.GT.U32.AND P1, PT, R251.reuse, R4, PT ;  /* 0x00000004fb00720c */ /* 0x040fe40003f24070 */
[----:B------:R-:W-:Y:S01]  /*6d30*/  ISETP.GT.U32.AND P2, PT, R251, R249, PT ;  /* 0x000000f9fb00720c */ /* 0x000fe20003f44070 */
[----:B------:R-:W-:-:S04]  /*6d40*/  @!P5 IMAD.IADD R0, R0, 0x1, -R251 ;  /* 0x000000010000d824 */ /* 0x000fc800078e0afb */
[--C-:B------:R-:W-:Y:S01]  /*6d50*/  @!P3 IMAD.IADD R127, R127, 0x1, -R251.reuse ;  /* 0x000000017f7fb824 */ /* 0x100fe200078e0afb */
[C---:B------:R-:W-:Y:S02]  /*6d60*/  ISETP.GT.U32.AND P0, PT, R251.reuse, R5, PT ;  /* 0x00000005fb00720c */ /* 0x040fe40003f04070 */
[C---:B------:R-:W-:Y:S01]  /*6d70*/  ISETP.GT.U32.AND P3, PT, R251.reuse, R9, PT ;  /* 0x00000009fb00720c */ /* 0x040fe20003f64070 */
[--C-:B------:R-:W-:Y:S01]  /*6d80*/  @!P4 IMAD.IADD R250, R250, 0x1, -R251.reuse ;  /* 0x00000001fafac824 */ /* 0x100fe200078e0afb */
[C---:B------:R-:W-:Y:S01]  /*6d90*/  ISETP.GT.U32.AND P5, PT, R251.reuse, R0, PT ;  /* 0x00000000fb00720c */ /* 0x040fe20003fa4070 */
[----:B------:R-:W-:Y:S01]  /*6da0*/  @!P1 IMAD.IADD R4, R4, 0x1, -R251 ;  /* 0x0000000104049824 */ /* 0x000fe200078e0afb */
[----:B------:R-:W-:-:S07]  /*6db0*/  ISETP.GT.U32.AND P6, PT, R251, R8, PT ;  /* 0x00000008fb00720c */ /* 0x000fce0003fc4070 */
[--C-:B------:R-:W-:Y:S01]  /*6dc0*/  @!P0 IMAD.IADD R5, R5, 0x1, -R251.reuse ;  /* 0x0000000105058824 */ /* 0x100fe200078e0afb */
[----:B------:R-:W-:Y:S01]  /*6dd0*/  ISETP.GT.U32.AND P4, PT, R251, R10, PT ;  /* 0x0000000afb00720c */ /* 0x000fe20003f84070 */
[--C-:B------:R-:W-:Y:S01]  /*6de0*/  @!P2 IMAD.IADD R249, R249, 0x1, -R251.reuse ;  /* 0x00000001f9f9a824 */ /* 0x100fe200078e0afb */
[C---:B------:R-:W-:Y:S02]  /*6df0*/  ISETP.GT.U32.AND P2, PT, R251.reuse, R4, PT ;  /* 0x00000004fb00720c */ /* 0x040fe40003f44070 */
[C---:B------:R-:W-:Y:S02]  /*6e00*/  ISETP.GT.U32.AND P0, PT, R251.reuse, R5, PT ;  /* 0x00000005fb00720c */ /* 0x040fe40003f04070 */
[----:B------:R-:W-:Y:S01]  /*6e10*/  ISETP.GT.U32.AND P1, PT, R251, R11, PT ;  /* 0x0000000bfb00720c */ /* 0x000fe20003f24070 */
[--C-:B------:R-:W-:Y:S02]  /*6e20*/  @!P3 IMAD.IADD R9, R9, 0x1, -R251.reuse ;  /* 0x000000010909b824 */ /* 0x100fe400078e0afb */
[----:B------:R-:W-:Y:S01]  /*6e30*/  @!P6 IMAD.IADD R8, R8, 0x1, -R251 ;  /* 0x000000010808e824 */ /* 0x000fe200078e0afb */
[----:B------:R-:W-:-:S02]  /*6e40*/  ISETP.GT.U32.AND P6, PT, R251, R12, PT ;  /* 0x0000000cfb00720c */ /* 0x000fc40003fc4070 */
[C---:B------:R-:W-:Y:S01]  /*6e50*/  ISETP.GT.U32.AND P3, PT, R251.reuse, R13, PT ;  /* 0x0000000dfb00720c */ /* 0x040fe20003f64070 */
[--C-:B------:R-:W-:Y:S01]  /*6e60*/  @!P5 IMAD.IADD R0, R0, 0x1, -R251.reuse ;  /* 0x000000010000d824 */ /* 0x100fe200078e0afb */
[----:B------:R-:W-:Y:S01]  /*6e70*/  ISETP.GT.U32.AND P5, PT, R251, R8, PT ;  /* 0x00000008fb00720c */ /* 0x000fe20003fa4070 */
[--C-:B------:R-:W-:Y:S02]  /*6e80*/  @!P4 IMAD.IADD R10, R10, 0x1, -R251.reuse ;  /* 0x000000010a0ac824 */ /* 0x100fe400078e0afb */
[--C-:B------:R-:W-:Y:S02]  /*6e90*/  @!P2 IMAD.IADD R4, R4, 0x1, -R251.reuse ;  /* 0x000000010404a824 */ /* 0x100fe400078e0afb */
[--C-:B------:R-:W-:Y:S01]  /*6ea0*/  @!P0 IMAD.IADD R5, R5, 0x1, -R251.reuse ;  /* 0x0000000105058824 */ /* 0x100fe200078e0afb */
[----:B------:R-:W-:Y:S01]  /*6eb0*/  ISETP.GT.U32.AND P2, PT, R251, R10, PT ;  /* 0x0000000afb00720c */ /* 0x000fe20003f44070 */
[--C-:B------:R-:W-:Y:S01]  /*6ec0*/  @!P1 IMAD.IADD R11, R11, 0x1, -R251.reuse ;  /* 0x000000010b0b9824 */ /* 0x100fe200078e0afb */
[C---:B------:R-:W-:Y:S01]  /*6ed0*/  ISETP.GT.U32.AND P0, PT, R251.reuse, R15, PT ;  /* 0x0000000ffb00720c */ /* 0x040fe20003f04070 */
[----:B------:R-:W-:Y:S01]  /*6ee0*/  @!P6 IMAD.IADD R12, R12, 0x1, -R251 ;  /* 0x000000010c0ce824 */ /* 0x000fe200078e0afb */
[----:B------:R-:W-:-:S02]  /*6ef0*/  ISETP.GT.U32.AND P4, PT, R251, R9, PT ;  /* 0x00000009fb00720c */ /* 0x000fc40003f84070 */
[----:B------:R-:W-:Y:S02]  /*6f00*/  ISETP.GT.U32.AND P1, PT, R251, R14, PT ;  /* 0x0000000efb00720c */ /* 0x000fe40003f24070 */
[----:B------:R-:W-:Y:S02]  /*6f10*/  @!P3 IADD3 R13, R13, -R251, RZ ;  /* 0x800000fb0d0db210 */ /* 0x000fe40007ffe0ff */
[C---:B------:R-:W-:Y:S01]  /*6f20*/  ISETP.GT.U32.AND P3, PT, R251.reuse, R12, PT ;  /* 0x0000000cfb00720c */ /* 0x040fe20003f64070 */
[--C-:B------:R-:W-:Y:S01]  /*6f30*/  @!P5 IMAD.IADD R8, R8, 0x1, -R251.reuse ;  /* 0x000000010808d824 */ /* 0x100fe200078e0afb */
[C---:B------:R-:W-:Y:S01]  /*6f40*/  ISETP.GT.U32.AND P5, PT, R251.reuse, R16, PT ;  /* 0x00000010fb00720c */ /* 0x040fe20003fa4070 */
[--C-:B------:R-:W-:Y:S01]  /*6f50*/  @!P2 IMAD.IADD R10, R10, 0x1, -R251.reuse ;  /* 0x000000010a0aa824 */ /* 0x100fe200078e0afb */
[----:B------:R-:W-:Y:S01]  /*6f60*/  ISETP.GT.U32.AND P2, PT, R251, R17, PT ;  /* 0x00000011fb00720c */ /* 0x000fe20003f44070 */
[--C-:B------:R-:W-:Y:S02]  /*6f70*/  @!P0 IMAD.IADD R15, R15, 0x1, -R251.reuse ;  /* 0x000000010f0f8824 */ /* 0x100fe400078e0afb */
[--C-:B------:R-:W-:Y:S01]  /*6f80*/  @!P4 IMAD.IADD R9, R9, 0x1, -R251.reuse ;  /* 0x000000010909c824 */ /* 0x100fe200078e0afb */
[C---:B------:R-:W-:Y:S01]  /*6f90*/  ISETP.GT.U32.AND P4, PT, R251.reuse, R13, PT ;  /* 0x0000000dfb00720c */ /* 0x040fe20003f84070 */
[----:B------:R-:W-:Y:S01]  /*6fa0*/  @!P1 IMAD.IADD R14, R14, 0x1, -R251 ;  /* 0x000000010e0e9824 */ /* 0x000fe200078e0afb */
[----:B------:R-:W-:-:S02]  /*6fb0*/  ISETP.GT.U32.AND P1, PT, R251, R18, PT ;  /* 0x00000012fb00720c */ /* 0x000fc40003f24070 */
[C---:B------:R-:W-:Y:S01]  /*6fc0*/  ISETP.GT.U32.AND P6, PT, R251.reuse, R11, PT ;  /* 0x0000000bfb00720c */ /* 0x040fe20003fc4070 */
[--C-:B------:R-:W-:Y:S01]  /*6fd0*/  @!P3 IMAD.IADD R12, R12, 0x1, -R251.reuse ;  /* 0x000000010c0cb824 */ /* 0x100fe200078e0afb */
[C---:B------:R-:W-:Y:S02]  /*6fe0*/  ISETP.GT.U32.AND P0, PT, R251.reuse, R15, PT ;  /* 0x0000000ffb00720c */ /* 0x040fe40003f04070 */
[C---:B------:R-:W-:Y:S01]  /*6ff0*/  ISETP.GT.U32.AND P3, PT, R251.reuse, R19, PT ;  /* 0x00000013fb00720c */ /* 0x040fe20003f64070 */
[--C-:B------:R-:W-:Y:S01]  /*7000*/  @!P5 IMAD.IADD R16, R16, 0x1, -R251.reuse ;  /* 0x000000011010d824 */ /* 0x100fe200078e0afb */
[----:B------:R-:W-:Y:S01]  /*7010*/  ISETP.GT.U32.AND P5, PT, R251, R21, PT ;  /* 0x00000015fb00720c */ /* 0x000fe20003fa4070 */
[--C-:B------:R-:W-:Y:S01]  /*7020*/  @!P2 IMAD.IADD R17, R17, 0x1, -R251.reuse ;  /* 0x000000011111a824 */ /* 0x100fe200078e0afb */
[----:B------:R-:W-:Y:S01]  /*7030*/  ISETP.GT.U32.AND P2, PT, R251, R22, PT ;  /* 0x00000016fb00720c */ /* 0x000fe20003f44070 */
[--C-:B------:R-:W-:Y:S01]  /*7040*/  @!P4 IMAD.IADD R13, R13, 0x1, -R251.reuse ;  /* 0x000000010d0dc824 */ /* 0x100fe200078e0afb */
[----:B------:R-:W-:Y:S01]  /*7050*/  ISETP.GT.U32.AND P4, PT, R251, R20, PT ;  /* 0x00000014fb00720c */ /* 0x000fe20003f84070 */
[----:B------:R-:W-:-:S02]  /*7060*/  @!P1 IMAD.IADD R18, R18, 0x1, -R251 ;  /* 0x0000000112129824 */ /* 0x000fc400078e0afb */
[--C-:B------:R-:W-:Y:S01]  /*7070*/  @!P6 IMAD.IADD R11, R11, 0x1, -R251.reuse ;  /* 0x000000010b0be824 */ /* 0x100fe200078e0afb */
[----:B------:R-:W-:Y:S01]  /*7080*/  ISETP.GT.U32.AND P6, PT, R251, R14, PT ;  /* 0x0000000efb00720c */ /* 0x000fe20003fc4070 */
[--C-:B------:R-:W-:Y:S01]  /*7090*/  @!P0 IMAD.IADD R15, R15, 0x1, -R251.reuse ;  /* 0x000000010f0f8824 */ /* 0x100fe200078e0afb */
[----:B------:R-:W-:Y:S01]  /*70a0*/  ISETP.GT.U32.AND P0, PT, R251, R17, PT ;  /* 0x00000011fb00720c */ /* 0x000fe20003f04070 */
[--C-:B------:R-:W-:Y:S01]  /*70b0*/  @!P3 IMAD.IADD R19, R19, 0x1, -R251.reuse ;  /* 0x000000011313b824 */ /* 0x100fe200078e0afb */
[C---:B------:R-:W-:Y:S02]  /*70c0*/  ISETP.GT.U32.AND P1, PT, R251.reuse, R18, PT ;  /* 0x00000012fb00720c */ /* 0x040fe40003f24070 */
[----:B------:R-:W-:Y:S02]  /*70d0*/  ISETP.GT.U32.AND P3, PT, R251, R23, PT ;  /* 0x00000017fb00720c */ /* 0x000fe40003f64070 */
[----:B------:R-:W-:Y:S02]  /*70e0*/  @!P5 IADD3 R21, R21, -R251, RZ ;  /* 0x800000fb1515d210 */ /* 0x000fe40007ffe0ff */
[C---:B------:R-:W-:Y:S01]  /*70f0*/  ISETP.GT.U32.AND P5, PT, R251.reuse, R19, PT ;  /* 0x00000013fb00720c */ /* 0x040fe20003fa4070 */
[--C-:B------:R-:W-:Y:S01]  /*7100*/  @!P4 IMAD.IADD R20, R20, 0x1, -R251.reuse ;  /* 0x000000011414c824 */ /* 0x100fe200078e0afb */
[C---:B------:R-:W-:Y:S01]  /*7110*/  ISETP.GT.U32.AND P4, PT, R251.reuse, R24, PT ;  /* 0x00000018fb00720c */ /* 0x040fe20003f84070 */
[--C-:B------:R-:W-:Y:S01]  /*7120*/  @!P2 IMAD.IADD R22, R22, 0x1, -R251.reuse ;  /* 0x000000011616a824 */ /* 0x100fe200078e0afb */
[C---:B------:R-:W-:Y:S01]  /*7130*/  ISETP.GT.U32.AND P2, PT, R251.reuse, R26, PT ;  /* 0x0000001afb00720c */ /* 0x040fe20003f44070 */
[--C-:B------:R-:W-:Y:S01]  /*7140*/  @!P6 IMAD.IADD R14, R14, 0x1, -R251.reuse ;  /* 0x000000010e0ee824 */ /* 0x100fe200078e0afb */
[----:B------:R-:W-:Y:S01]  /*7150*/  ISETP.GT.U32.AND P6, PT, R251, R16, PT ;  /* 0x00000010fb00720c */ /* 0x000fe20003fc4070 */
[--C-:B------:R-:W-:Y:S01]  /*7160*/  @!P0 IMAD.IADD R17, R17, 0x1, -R251.reuse ;  /* 0x0000000111118824 */ /* 0x100fe200078e0afb */
        /* <DEDUP_REMOVED lines=9> */
[C---:B------:R-:W-:Y:S01]  /*7200*/  ISETP.GT.U32.AND P4, PT, R251.reuse, R21, PT ;  /* 0x00000015fb00720c */ /* 0x040fe20003f84070 */
[--C-:B------:R-:W-:Y:S01]  /*7210*/  @!P6 IMAD.IADD R16, R16, 0x1, -R251.reuse ;  /* 0x000000011010e824 */ /* 0x100fe200078e0afb */
[----:B------:R-:W-:Y:S01]  /*7220*/  ISETP.GT.U32.AND P6, PT, R251, R20, PT ;  /* 0x00000014fb00720c */ /* 0x000fe20003fc4070 */
[--C-:B------:R-:W-:Y:S01]  /*7230*/  @!P0 IMAD.IADD R27, R27, 0x1, -R251.reuse ;  /* 0x000000011b1b8824 */ /* 0x100fe200078e0afb */
[C---:B------:R-:W-:Y:S01]  /*7240*/  ISETP.GT.U32.AND P2, PT, R251.reuse, R23, PT ;  /* 0x00000017fb00720c */ /* 0x040fe20003f44070 */
[--C-:B------:R-:W-:Y:S01]  /*7250*/  @!P1 IMAD.IADD R28, R28, 0x1, -R251.reuse ;  /* 0x000000011c1c9824 */ /* 0x100fe200078e0afb */
[C---:B------:R-:W-:Y:S02]  /*7260*/  ISETP.GT.U32.AND P0, PT, R251.reuse, R24, PT ;  /* 0x00000018fb00720c */ /* 0x040fe40003f04070 */
[----:B------:R-:W-:Y:S01]  /*7270*/  ISETP.GT.U32.AND P1, PT, R251, R26, PT ;  /* 0x0000001afb00720c */ /* 0x000fe20003f24070 */
        /* <DEDUP_REMOVED lines=8> */
[----:B------:R-:W-:Y:S01]  /*7300*/  @!P2 IMAD.IADD R23, R23, 0x1, -R251 ;  /* 0x000000011717a824 */ /* 0x000fe200078e0afb */
[----:B------:R-:W-:-:S02]  /*7310*/  ISETP.GT.U32.AND P2, PT, R251, R31, PT ;  /* 0x0000001ffb00720c */ /* 0x000fc40003f44070 */
[----:B------:R-:W-:Y:S01]  /*7320*/  @!P0 IADD3 R24, R24, -R251, RZ ;  /* 0x800000fb18188210 */ /* 0x000fe20007ffe0ff */
[--C-:B------:R-:W-:Y:S01]  /*7330*/  @!P1 IMAD.IADD R26, R26, 0x1, -R251.reuse ;  /* 0x000000011a1a9824 */ /* 0x100fe200078e0afb */
[C---:B------:R-:W-:Y:S02]  /*7340*/  ISETP.GT.U32.AND P0, PT, R251.reuse, R32, PT ;  /* 0x00000020fb00720c */ /* 0x040fe40003f04070 */
[----:B------:R-:W-:Y:S01]  /*7350*/  ISETP.GT.U32.AND P1, PT, R251, R33, PT ;  /* 0x00000021fb00720c */ /* 0x000fe20003f24070 */
[--C-:B------:R-:W-:Y:S01]  /*7360*/  @!P3 IMAD.IADD R27, R27, 0x1, -R251.reuse ;  /* 0x000000011b1bb824 */ /* 0x100fe200078e0afb */
[C---:B------:R-:W-:Y:S01]  /*7370*/  ISETP.GT.U32.AND P3, PT, R251.reuse, R34, PT ;  /* 0x00000022fb00720c */ /* 0x040fe20003f64070 */
[--C-:B------:R-:W-:Y:S01]  /*7380*/  @!P5 IMAD.IADD R30, R30, 0x1, -R251.reuse ;  /* 0x000000011e1ed824 */ /* 0x100fe200078e0afb */
[C---:B------:R-:W-:Y:S01]  /*7390*/  ISETP.GT.U32.AND P5, PT, R251.reuse, R37, PT ;  /* 0x00000025fb00720c */ /* 0x040fe20003fa4070 */
[--C-:B------:R-:W-:Y:S01]  /*73a0*/  @!P6 IMAD.IADD R28, R28, 0x1, -R251.reuse ;  /* 0x000000011c1ce824 */ /* 0x100fe200078e0afb */
[----:B------:R-:W-:Y:S01]  /*73b0*/  ISETP.GT.U32.AND P6, PT, R251, R35, PT ;  /* 0x00000023fb00720c */ /* 0x000fe20003fc4070 */
[--C-:B------:R-:W-:Y:S01]  /*73c0*/  @!P4 IMAD.IADD R29, R29, 0x1, -R251.reuse ;  /* 0x000000011d1dc824 */ /* 0x100fe200078e0afb */
        /* <DEDUP_REMOVED lines=22> */
[----:B------:R-:W-:Y:S01]  /*7530*/  @!P5 IMAD.IADD R31, R31, 0x1, -R251 ;  /* 0x000000011f1fd824 */ /* 0x000fe200078e0afb */
[----:B------:R-:W-:-:S02]  /*7540*/  ISETP.GT.U32.AND P5, PT, R251, R37, PT ;  /* 0x00000025fb00720c */ /* 0x000fc40003fa4070 */
        /* <DEDUP_REMOVED lines=13> */
[----:B------:R-:W-:Y:S02]  /*7620*/  @!P6 IADD3 R29, R29, -R251, RZ ;  /* 0x800000fb1d1de210 */ /* 0x000fe40007ffe0ff */
        /* <DEDUP_REMOVED lines=24> */
[----:B------:R-:W-:Y:S01]  /*77b0*/  ISETP.GT.U32.AND P3, PT, R251, R43, PT ;  /* 0x0000002bfb00720c */ /* 0x000fe20003f64070 */
[--C-:B------:R-:W-:Y:S01]  /*77c0*/  @!P5 IMAD.IADD R51, R51, 0x1, -R251.reuse ;  /* 0x000000013333d824 */ /* 0x100fe200078e0afb */
[C---:B------:R-:W-:Y:S01]  /*77d0*/  ISETP.GT.U32.AND P5, PT, R251.reuse, R45, PT ;  /* 0x0000002dfb00720c */ /* 0x040fe20003fa4070 */
[--C-:B------:R-:W-:Y:S02]  /*77e0*/  @!P6 IMAD.IADD R48, R48, 0x1, -R251.reuse ;  /* 0x000000013030e824 */ /* 0x100fe400078e0afb */
        /* <DEDUP_REMOVED lines=25> */
[----:B------:R-:W-:Y:S01]  /*7980*/  @!P6 IMAD.IADD R42, R42, 0x1, -R251 ;  /* 0x000000012a2ae824 */ /* 0x000fe200078e0afb */
[----:B------:R-:W-:-:S02]  /*7990*/  ISETP.GT.U32.AND P6, PT, R251, R54, PT ;  /* 0x00000036fb00720c */ /* 0x000fc40003fc4070 */
[----:B------:R-:W-:Y:S01]  /*79a0*/  @!P4 IADD3 R50, R50, -R251, RZ ;  /* 0x800000fb3232c210 */ /* 0x000fe20007ffe0ff */
[--C-:B------:R-:W-:Y:S01]  /*79b0*/  @!P2 IMAD.IADD R52, R52, 0x1, -R251.reuse ;  /* 0x000000013434a824 */ /* 0x100fe200078e0afb */
[----:B------:R-:W-:Y:S01]  /*79c0*/  ISETP.GT.U32.AND P4, PT, R251, R57, PT ;  /* 0x00000039fb00720c */ /* 0x000fe20003f84070 */
[--C-:B------:R-:W-:Y:S01]  /*79d0*/  @!P0 IMAD.IADD R53, R53, 0x1, -R251.reuse ;  /* 0x0000000135358824 */ /* 0x100fe200078e0afb */
[----:B------:R-:W-:Y:S01]  /*79e0*/  ISETP.GT.U32.AND P2, PT, R251, R59, PT ;  /* 0x0000003bfb00720c */ /* 0x000fe20003f44070 */
[--C-:B------:R-:W-:Y:S01]  /*79f0*/  @!P1 IMAD.IADD R55, R55, 0x1, -R251.reuse ;  /* 0x0000000137379824 */ /* 0x100fe200078e0afb */
[C---:B------:R-:W-:Y:S02]  /*7a00*/  ISETP.GT.U32.AND P0, PT, R251.reuse, R60, PT ;  /* 0x0000003cfb00720c */ /* 0x040fe40003f04070 */
        /* <DEDUP_REMOVED lines=23> */
[----:B------:R-:W-:Y:S02]  /*7b80*/  ISETP.GT.U32.AND P2, PT, R251, R60, PT ;  /* 0x0000003cfb00720c */ /* 0x000fe40003f44070 */
[----:B------:R-:W-:Y:S01]  /*7b90*/  @!P0 IADD3 R67, R67, -R251, RZ ;  /* 0x800000fb43438210 */ /* 0x000fe20007ffe0ff */
[--C-:B------:R-:W-:Y:S01]  /*7ba0*/  @!P1 IMAD.IADD R56, R56, 0x1, -R251.reuse ;  /* 0x0000000138389824 */ /* 0x100fe200078e0afb */
[C---:B------:R-:W-:Y:S02]  /*7bb0*/  ISETP.GT.U32.AND P0, PT, R251.reuse, R61, PT ;  /* 0x0000003dfb00720c */ /* 0x040fe40003f04070 */
        /* <DEDUP_REMOVED lines=57> */
[----:B------:R-:W-:Y:S01]  /*7f50*/  ISETP.GT.U32.AND P3, PT, R251, R77, PT ;  /* 0x0000004dfb00720c */ /* 0x000fe20003f64070 */
[--C-:B------:R-:W-:Y:S01]  /*7f60*/  @!P5 IMAD.IADD R73, R73, 0x1, -R251.reuse ;  /* 0x000000014949d824 */ /* 0x100fe200078e0afb */
[C---:B------:R-:W-:Y:S01]  /*7f70*/  ISETP.GT.U32.AND P5, PT, R251.reuse, R79, PT ;  /* 0x0000004ffb00720c */ /* 0x040fe20003fa4070 */
[--C-:B------:R-:W-:Y:S01]  /*7f80*/  @!P4 IMAD.IADD R72, R72, 0x1, -R251.reuse ;  /* 0x000000014848c824 */ /* 0x100fe200078e0afb */
[C---:B------:R-:W-:Y:S01]  /*7f90*/  ISETP.GT.U32.AND P4, PT, R251.reuse, R78, PT ;  /* 0x0000004efb00720c */ /* 0x040fe20003f84070 */
[----:B------:R-:W-:Y:S01]  /*7fa0*/  @!P6 IMAD.IADD R68, R68, 0x1, -R251 ;  /* 0x000000014444e824 */ /* 0x000fe200078e0afb */
[----:B------:R-:W-:-:S02]  /*7fb0*/  ISETP.GT.U32.AND P6, PT, R251, R80, PT ;  /* 0x00000050fb00720c */ /* 0x000fc40003fc4070 */
[----:B------:R-:W-:Y:S01]  /*7fc0*/  @!P2 IADD3 R74, R74, -R251, RZ ;  /* 0x800000fb4a4aa210 */ /* 0x000fe20007ffe0ff */
        /* <DEDUP_REMOVED lines=29> */
[C---:B------:R-:W-:Y:S01]  /*81a0*/  ISETP.GT.U32.AND P0, PT, R251.reuse, R83, PT ;  /* 0x00000053fb00720c */ /* 0x040fe20003f04070 */
[--C-:B------:R-:W-:Y:S01]  /*81b0*/  @!P1 IMAD.IADD R90, R90, 0x1, -R251.reuse ;  /* 0x000000015a5a9824 */ /* 0x100fe200078e0afb */
[----:B------:R-:W-:Y:S02]  /*81c0*/  ISETP.GT.U32.AND P1, PT, R251, R84, PT ;  /* 0x00000054fb00720c */ /* 0x000fe40003f24070 */
[----:B------:R-:W-:Y:S01]  /*81d0*/  @!P3 IADD3 R91, R91, -R251, RZ ;  /* 0x800000fb5b5bb210 */ /* 0x000fe20007ffe0ff */
[--C-:B------:R-:W-:Y:S01]  /*81e0*/  @!P5 IMAD.IADD R93, R93, 0x1, -R251.reuse ;  /* 0x000000015d5dd824 */ /* 0x100fe200078e0afb */
[C---:B------:R-:W-:Y:S02]  /*81f0*/  ISETP.GT.U32.AND P3, PT, R251.reuse, R85, PT ;  /* 0x00000055fb00720c */ /* 0x040fe40003f64070 */
[C---:B------:R-:W-:Y:S01]  /*8200*/  ISETP.GT.U32.AND P5, PT, R251.reuse, R87, PT ;  /* 0x00000057fb00720c */ /* 0x040fe20003fa4070 */
[--C-:B------:R-:W-:Y:S01]  /*8210*/  @!P4 IMAD.IADD R92, R92, 0x1, -R251.reuse ;  /* 0x000000015c5cc824 */ /* 0x100fe200078e0afb */
[C---:B------:R-:W-:Y:S01]  /*8220*/  ISETP.GT.U32.AND P4, PT, R251.reuse, R86, PT ;  /* 0x00000056fb00720c */ /* 0x040fe20003f84070 */
[--C-:B------:R-:W-:Y:S01]  /*8230*/  @!P2 IMAD.IADD R82, R82, 0x1, -R251.reuse ;  /* 0x000000015252a824 */ /* 0x100fe200078e0afb */
[----:B------:R-:W-:Y:S01]  /*8240*/  ISETP.GT.U32.AND P2, PT, R251, R88, PT ;  /* 0x00000058fb00720c */ /* 0x000fe20003f44070 */
[--C-:B------:R-:W-:Y:S01]  /*8250*/  @!P0 IMAD.IADD R83, R83, 0x1, -R251.reuse ;  /* 0x0000000153538824 */ /* 0x100fe200078e0afb */
[C---:B------:R-:W-:Y:S01]  /*8260*/  ISETP.GT.U32.AND P0, PT, R251.reuse, R89, PT ;  /* 0x00000059fb00720c */ /* 0x040fe20003f04070 */
[----:B------:R-:W-:Y:S01]  /*8270*/  @!P1 IMAD.IADD R84, R84, 0x1, -R251 ;  /* 0x0000000154549824 */ /* 0x000fe200078e0afb */
[----:B------:R-:W-:-:S03]  /*8280*/  ISETP.GT.U32.AND P1, PT, R251, R90, PT ;  /* 0x0000005afb00720c */ /* 0x000fc60003f24070 */
        /* <DEDUP_REMOVED lines=15> */
[----:B------:R-:W-:Y:S02]  /*8380*/  @!P5 IADD3 R94, R94, -R251, RZ ;  /* 0x800000fb5e5ed210 */ /* 0x000fe40007ffe0ff */
        /* <DEDUP_REMOVED lines=31> */
[----:B------:R-:W-:-:S02]  /*8580*/  @!P4 IMAD.IADD R106, R106, 0x1, -R251 ;  /* 0x000000016a6ac824 */ /* 0x000fc400078e0afb */
[--C-:B------:R-:W-:Y:S01]  /*8590*/  @!P2 IMAD.IADD R96, R96, 0x1, -R251.reuse ;  /* 0x000000016060a824 */ /* 0x100fe200078e0afb */
[----:B------:R-:W-:Y:S01]  /*85a0*/  ISETP.GT.U32.AND P4, PT, R251, R100, PT ;  /* 0x00000064fb00720c */ /* 0x000fe20003f84070 */
[--C-:B------:R-:W-:Y:S01]  /*85b0*/  @!P0 IMAD.IADD R97, R97, 0x1, -R251.reuse ;  /* 0x0000000161618824 */ /* 0x100fe200078e0afb */
[C---:B------:R-:W-:Y:S02]  /*85c0*/  ISETP.GT.U32.AND P2, PT, R251.reuse, R102, PT ;  /* 0x00000066fb00720c */ /* 0x040fe40003f44070 */
[----:B------:R-:W-:Y:S02]  /*85d0*/  @!P1 IADD3 R98, R98, -R251, RZ ;  /* 0x800000fb62629210 */ /* 0x000fe40007ffe0ff */
        /* <DEDUP_REMOVED lines=30> */
[----:B------:R-:W-:Y:S01]  /*87c0*/  ISETP.GT.U32.AND P3, PT, R251, R119, PT ;  /* 0x00000077fb00720c */ /* 0x000fe20003f64070 */
[--C-:B------:R-:W-:Y:S01]  /*87d0*/  @!P5 IMAD.IADD R115, R115, 0x1, -R251.reuse ;  /* 0x000000017373d824 */ /* 0x100fe200078e0afb */
[C---:B------:R-:W-:Y:S02]  /*87e0*/  ISETP.GT.U32.AND P5, PT, R251.reuse, R109, PT ;  /* 0x0000006dfb00720c */ /* 0x040fe40003fa4070 */
[----:B------:R-:W-:Y:S01]  /*87f0*/  ISETP.GT.U32.AND P2, PT, R251, R116, PT ;  /* 0x00000074fb00720c */ /* 0x000fe20003f44070 */
[----:B------:R-:W-:Y:S01]  /*8800*/  @!P6 IMAD.IADD R113, R113, 0x1, -R251 ;  /* 0x000000017171e824 */ /* 0x000fe200078e0afb */
[----:B------:R-:W-:-:S02]  /*8810*/  @!P4 IADD3 R114, R114, -R251, RZ ;  /* 0x800000fb7272c210 */ /* 0x000fc40007ffe0ff */
        /* <DEDUP_REMOVED lines=56> */
[----:B------:R-:W-:-:S02]  /*8ba0*/  @!P6 IMAD.IADD R132, R132, 0x1, -R251 ;  /* 0x000000018484e824 */ /* 0x000fc400078e0afb */
[--C-:B------:R-:W-:Y:S01]  /*8bb0*/  @!P0 IMAD.IADD R133, R133, 0x1, -R251.reuse ;  /* 0x0000000185858824 */ /* 0x100fe200078e0afb */
[C---:B------:R-:W-:Y:S02]  /*8bc0*/  ISETP.GT.U32.AND P0, PT, R251.reuse, R125, PT ;  /* 0x0000007dfb00720c */ /* 0x040fe40003f04070 */
[----:B------:R-:W-:Y:S02]  /*8bd0*/  @!P1 IADD3 R134, R134, -R251, RZ ;  /* 0x800000fb86869210 */ /* 0x000fe40007ffe0ff */
[----:B------:R-:W-:Y:S01]  /*8be0*/  ISETP.GT.U32.AND P1, PT, R251, R128, PT ;  /* 0x00000080fb00720c */ /* 0x000fe20003f24070 */
[--C-:B------:R-:W-:Y:S01]  /*8bf0*/  @!P3 IMAD.IADD R121, R121, 0x1, -R251.reuse ;  /* 0x000000017979b824 */ /* 0x100fe200078e0afb */
[----:B------:R-:W-:Y:S01]  /*8c00*/  ISETP.GT.U32.AND P3, PT, R251, R130, PT ;  /* 0x00000082fb00720c */ /* 0x000fe20003f64070 */
[--C-:B------:R-:W-:Y:S01]  /*8c10*/  @!P5 IMAD.IADD R123, R123, 0x1, -R251.reuse ;  /* 0x000000017b7bd824 */ /* 0x100fe200078e0afb */
[C---:B------:R-:W-:Y:S01]  /*8c20*/  ISETP.GT.U32.AND P5, PT, R251.reuse, R132, PT ;  /* 0x00000084fb00720c */ /* 0x040fe20003fa4070 */
[----:B------:R-:W-:Y:S01]  /*8c30*/  @!P2 IMAD.IADD R120, R120, 0x1, -R251 ;  /* 0x000000017878a824 */ /* 0x000fe200078e0afb */
[----:B------:R-:W-:-:S02]  /*8c40*/  ISETP.GT.U32.AND P6, PT, R251, R124, PT ;  /* 0x0000007cfb00720c */ /* 0x000fc40003fc4070 */
[C---:B------:R-:W-:Y:S01]  /*8c50*/  ISETP.GT.U32.AND P2, PT, R251.reuse, R129, PT ;  /* 0x00000081fb00720c */ /* 0x040fe20003f44070 */
[--C-:B------:R-:W-:Y:S01]  /*8c60*/  @!P4 IMAD.IADD R122, R122, 0x1, -R251.reuse ;  /* 0x000000017a7ac824 */ /* 0x100fe200078e0afb */
[----:B------:R-:W-:Y:S01]  /*8c70*/  ISETP.GT.U32.AND P4, PT, R251, R131, PT ;  /* 0x00000083fb00720c */ /* 0x000fe20003f84070 */
[--C-:B------:R-:W-:Y:S01]  /*8c80*/  @!P0 IMAD.IADD R125, R125, 0x1, -R251.reuse ;  /* 0x000000017d7d8824 */ /* 0x100fe200078e0afb */
[----:B------:R1:W-:Y:S01]  /*8c90*/  STL [R1+0x10], R3 ;  /* 0x0000100301007387 */ /* 0x0003e20000100800 */
[--C-:B------:R-:W-:Y:S01]  /*8ca0*/  @!P1 IMAD.IADD R128, R128, 0x1, -R251.reuse ;  /* 0x0000000180809824 */ /* 0x100fe200078e0afb */
[C---:B------:R-:W-:Y:S02]  /*8cb0*/  ISETP.GT.U32.AND P0, PT, R251.reuse, R133, PT ;  /* 0x00000085fb00720c */ /* 0x040fe40003f04070 */
[C---:B------:R-:W-:Y:S01]  /*8cc0*/  ISETP.GT.U32.AND P1, PT, R251.reuse, R135, PT ;  /* 0x00000087fb00720c */ /* 0x040fe20003f24070 */
[--C-:B------:R-:W-:Y:S01]  /*8cd0*/  @!P3 IMAD.IADD R130, R130, 0x1, -R251.reuse ;  /* 0x000000018282b824 */ /* 0x100fe200078e0afb */
[C---:B------:R-:W-:Y:S01]  /*8ce0*/  ISETP.GT.U32.AND P3, PT, R251.reuse, R137, PT ;  /* 0x00000089fb00720c */ /* 0x040fe20003f64070 */
[--C-:B------:R-:W-:Y:S01]  /*8cf0*/  @!P5 IMAD.IADD R132, R132, 0x1, -R251.reuse ;  /* 0x000000018484d824 */ /* 0x100fe200078e0afb */
[----:B-1----:R-:W1:Y:S01]  /*8d00*/  S2R R3, SR_TID.X ;  /* 0x0000000000037919 */ /* 0x002e620000002100 */
[C---:B------:R-:W-:Y:S01]  /*8d10*/  ISETP.GT.U32.AND P5, PT, R251.reuse, R139, PT ;  /* 0x0000008bfb00720c */ /* 0x040fe20003fa4070 */
[--C-:B------:R-:W-:Y:S01]  /*8d20*/  @!P6 IMAD.IADD R124, R124, 0x1, -R251.reuse ;  /* 0x000000017c7ce824 */ /* 0x100fe200078e0afb */
[----:B------:R-:W-:Y:S01]  /*8d30*/  ISETP.GT.U32.AND P6, PT, R251, R134, PT ;  /* 0x00000086fb00720c */ /* 0x000fe20003fc4070 */
[--C-:B------:R-:W-:Y:S01]  /*8d40*/  @!P2 IMAD.IADD R129, R129, 0x1, -R251.reuse ;  /* 0x000000018181a824 */ /* 0x100fe200078e0afb */
[----:B------:R-:W-:Y:S01]  /*8d50*/  ISETP.GT.U32.AND P2, PT, R251, R136, PT ;  /* 0x00000088fb00720c */ /* 0x000fe20003f44070 */
[----:B------:R2:W-:Y:S01]  /*8d60*/  STL [R1+0xc], R126 ;  /* 0x00000c7e01007387 */ /* 0x0005e20000100800 */
[--C-:B------:R-:W-:Y:S01]  /*8d70*/  @!P4 IMAD.IADD R131, R131, 0x1, -R251.reuse ;  /* 0x000000018383c824 */ /* 0x100fe200078e0afb */
[----:B------:R-:W-:Y:S01]  /*8d80*/  ISETP.GT.U32.AND P4, PT, R251, R138, PT ;  /* 0x0000008afb00720c */ /* 0x000fe20003f84070 */
[--C-:B------:R-:W-:Y:S01]  /*8d90*/  @!P0 IMAD.IADD R133, R133, 0x1, -R251.reuse ;  /* 0x0000000185858824 */ /* 0x100fe200078e0afb */
[----:B------:R-:W-:Y:S01]  /*8da0*/  STL [R1+0x8], R127 ;  /* 0x0000087f01007387 */ /* 0x000fe20000100800 */
[----:B------:R-:W-:Y:S01]  /*8db0*/  @!P1 IMAD.IADD R135, R135, 0x1, -R251 ;  /* 0x0000000187879824 */ /* 0x000fe200078e0afb */
[----:B------:R-:W-:-:S02]  /*8dc0*/  ISETP.GT.U32.AND P0, PT, R251, R140, PT ;  /* 0x0000008cfb00720c */ /* 0x000fc40003f04070 */
[----:B------:R-:W-:Y:S02]  /*8dd0*/  ISETP.GT.U32.AND P1, PT, R251, R142, PT ;  /* 0x0000008efb00720c */ /* 0x000fe40003f24070 */
[----:B--2---:R-:W-:Y:S01]  /*8de0*/  LOP3.LUT R126, R2, 0x1fa, RZ, 0xfc, !PT ;  /* 0x000001fa027e7812 */ /* 0x004fe200078efcff */
[----:B------:R-:W-:Y:S01]  /*8df0*/  STL [R1+0x4], R250 ;  /* 0x000004fa01007387 */ /* 0x000fe20000100800 */
[----:B------:R-:W-:Y:S01]  /*8e00*/  @!P3 IADD3 R137, R137, -R251, RZ ;  /* 0x800000fb8989b210 */ /* 0x000fe20007ffe0ff */
[----:B------:R-:W-:Y:S01]  /*8e10*/  @!P5 IMAD.IADD R139, R139, 0x1, -R251 ;  /* 0x000000018b8bd824 */ /* 0x000fe200078e0afb */
[C---:B------:R-:W-:Y:S01]  /*8e20*/  ISETP.GT.U32.AND P3, PT, R251.reuse, R144, PT ;  /* 0x00000090fb00720c */ /* 0x040fe20003f64070 */
[----:B------:R2:W-:Y:S01]  /*8e30*/  STL [R1], R249 ;  /* 0x000000f901007387 */ /* 0x0005e20000100800 */
[----:B------:R-:W-:-:S03]  /*8e40*/  ISETP.GT.U32.AND P5, PT, R251, R146, PT ;  /* 0x00000092fb00720c */ /* 0x000fc60003fa4070 */
[----:B------:R3:W-:Y:S01]  /*8e50*/  STL [R1+0xbb4], R126 ;  /* 0x000bb47e01007387 */ /* 0x0007e20000100800 */
[----:B--2---:R-:W-:Y:S02]  /*8e60*/  IABS R249, R126 ;  /* 0x0000007e00f97213 */ /* 0x004fe40000000000 */
[----:B---3--:R-:W2:Y:S01]  /*8e70*/  LDC.64 R126, c[0x0][0x238] ;  /* 0x00008e00ff7e7b82 */ /* 0x008ea20000000a00 */
[--C-:B------:R-:W-:Y:S01]  /*8e80*/  @!P6 IMAD.IADD R134, R134, 0x1, -R251.reuse ;  /* 0x000000018686e824 */ /* 0x100fe200078e0afb */
[C---:B------:R-:W-:Y:S01]  /*8e90*/  ISETP.GT.U32.AND P6, PT, R251.reuse, R141, PT ;  /* 0x0000008dfb00720c */ /* 0x040fe20003fc4070 */
        /* <DEDUP_REMOVED lines=10> */
[----:B------:R-:W-:Y:S01]  /*8f40*/  @!P5 IMAD.IADD R146, R146, 0x1, -R251 ;  /* 0x000000019292d824 */ /* 0x000fe200078e0afb */
[----:B------:R-:W-:-:S02]  /*8f50*/  ISETP.GT.U32.AND P5, PT, R251, R140, PT ;  /* 0x0000008cfb00720c */ /* 0x000fc40003fa4070 */
[----:B-1----:R-:W-:Y:S01]  /*8f60*/  SHF.R.U32.HI R3, RZ, 0x6, R3 ;  /* 0x00000006ff037819 */ /* 0x002fe20000011603 */
[----:B------:R1:W-:Y:S01]  /*8f70*/  STL [R1+0x1084], R0 ;  /* 0x0010840001007387 */ /* 0x0003e20000100800 */
[--C-:B------:R-:W-:Y:S02]  /*8f80*/  @!P6 IMAD.IADD R141, R141, 0x1, -R251.reuse ;  /* 0x000000018d8de824 */ /* 0x100fe400078e0afb */
[----:B------:R-:W-:Y:S01]  /*8f90*/  SGXT.U32 R3, R3, 0x1 ;  /* 0x000000010303781a */ /* 0x000fe20000000000 */
[--C-:B------:R-:W-:Y:S01]  /*8fa0*/  @!P2 IMAD.IADD R143, R143, 0x1, -R251.reuse ;  /* 0x000000018f8fa824 */ /* 0x100fe200078e0afb */
[----:B------:R-:W-:Y:S01]  /*8fb0*/  ISETP.GT.U32.AND P2, PT, R251, R137, PT ;  /* 0x00000089fb00720c */ /* 0x000fe20003f44070 */
[----:B------:R-:W-:Y:S01]  /*8fc0*/  STL [R1+0x1088], R4 ;  /* 0x0010880401007387 */ /* 0x000fe20000100800 */
[----:B-1----:R-:W-:Y:S01]  /*8fd0*/  LOP3.LUT R0, R2, 0x1fc, RZ, 0xfc, !PT ;  /* 0x000001fc02007812 */ /* 0x002fe200078efcff */
[--C-:B------:R-:W-:Y:S01]  /*8fe0*/  @!P4 IMAD.IADD R145, R145, 0x1, -R251.reuse ;  /* 0x000000019191c824 */ /* 0x100fe200078e0afb */
[----:B------:R-:W-:Y:S01]  /*8ff0*/  ISETP.GT.U32.AND P4, PT, R251, R139, PT ;  /* 0x0000008bfb00720c */ /* 0x000fe20003f84070 */
[--C-:B------:R-:W-:Y:S01]  /*9000*/  @!P0 IMAD.IADD R147, R147, 0x1, -R251.reuse ;  /* 0x0000000193938824 */ /* 0x100fe200078e0afb */
[----:B------:R-:W-:Y:S01]  /*9010*/  IABS R250, R0 ;  /* 0x0000000000fa7213 */ /* 0x000fe20000000000 */
[----:B------:R2:W-:Y:S01]  /*9020*/  STL [R1+0xbb0], R0 ;  /* 0x000bb00001007387 */ /* 0x0005e20000100800 */
[----:B------:R-:W-:Y:S01]  /*9030*/  @!P1 IMAD.IADD R136, R136, 0x1, -R251 ;  /* 0x0000000188889824 */ /* 0x000fe200078e0afb */
[----:B------:R-:W-:-:S02]  /*9040*/  ISETP.GT.U32.AND P6, PT, R251, R135, PT ;  /* 0x00000087fb00720c */ /* 0x000fc40003fc4070 */
[C---:B------:R-:W-:Y:S02]  /*9050*/  ISETP.GT.U32.AND P0, PT, R251.reuse, R141, PT ;  /* 0x0000008dfb00720c */ /* 0x040fe40003f04070 */
[----:B------:R-:W-:Y:S01]  /*9060*/  ISETP.GT.U32.AND P1, PT, R251, R142, PT ;  /* 0x0000008efb00720c */ /* 0x000fe20003f24070 */
[--C-:B------:R-:W-:Y:S02]  /*9070*/  @!P3 IMAD.IADD R138, R138, 0x1, -R251.reuse ;  /* 0x000000018a8ab824 */ /* 0x100fe400078e0afb */
[----:B--2---:R-:W-:Y:S01]  /*9080*/  IMAD R0, R3, R126, RZ ;  /* 0x0000007e03007224 */ /* 0x004fe200078e02ff */
[C---:B------:R-:W-:Y:S01]  /*9090*/  ISETP.GT.U32.AND P3, PT, R251.reuse, R144, PT ;  /* 0x00000090fb00720c */ /* 0x040fe20003f64070 */
[----:B------:R-:W-:Y:S01]  /*90a0*/  STL [R1+0x1048], R127 ;  /* 0x0010487f01007387 */ /* 0x000fe20000100800 */
[----:B------:R-:W-:Y:S02]  /*90b0*/  @!P5 IADD3 R140, R140, -R251, RZ ;  /* 0x800000fb8c8cd210 */ /* 0x000fe40007ffe0ff */
[----:B------:R-:W-:Y:S01]  /*90c0*/  ISETP.GT.U32.AND P5, PT, R251, R146, PT ;  /* 0x00000092fb00720c */ /* 0x000fe20003fa4070 */
[----:B------:R1:W-:Y:S01]  /*90d0*/  STL [R1+0x34], R0 ;  /* 0x0000340001007387 */ /* 0x0003e20000100800 */
[--C-:B------:R-:W-:Y:S01]  /*90e0*/  @!P2 IMAD.IADD R137, R137, 0x1, -R251.reuse ;  /* 0x000000018989a824 */ /* 0x100fe200078e0afb */
[----:B------:R-:W-:Y:S01]  /*90f0*/  ISETP.GT.U32.AND P2, PT, R251, R143, PT ;  /* 0x0000008ffb00720c */ /* 0x000fe20003f44070 */
[----:B------:R-:W-:-:S02]  /*9100*/  @!P4 IMAD.IADD R139, R139, 0x1, -R251 ;  /* 0x000000018b8bc824 */ /* 0x000fc400078e0afb */
[----:B-1----:R-:W-:Y:S01]  /*9110*/  IMAD R0, R126, 0x2, R0 ;  /* 0x000000027e007824 */ /* 0x002fe200078e0200 */
[----:B------:R-:W-:Y:S01]  /*9120*/  ISETP.GT.U32.AND P4, PT, R251, R145, PT ;  /* 0x00000091fb00720c */ /* 0x000fe20003f84070 */
[----:B------:R-:W-:-:S03]  /*9130*/  @!P6 IMAD.IADD R135, R135, 0x1, -R251 ;  /* 0x000000018787e824 */ /* 0x000fc600078e0afb */
[----:B------:R1:W-:Y:S01]  /*9140*/  STL [R1+0x74], R0 ;  /* 0x0000740001007387 */ /* 0x0003e20000100800 */
[--C-:B------:R-:W-:Y:S01]  /*9150*/  @!P0 IMAD.IADD R141, R141, 0x1, -R251.reuse ;  /* 0x000000018d8d8824 */ /* 0x100fe200078e0afb */
[C---:B------:R-:W-:Y:S01]  /*9160*/  ISETP.GT.U32.AND P6, PT, R251.reuse, R147, PT ;  /* 0x00000093fb00720c */ /* 0x040fe20003fc4070 */
[--C-:B------:R-:W-:Y:S01]  /*9170*/  @!P1 IMAD.IADD R142, R142, 0x1, -R251.reuse ;  /* 0x000000018e8e9824 */ /* 0x100fe200078e0afb */
[C---:B------:R-:W-:Y:S02]  /*9180*/  ISETP.GT.U32.AND P0, PT, R251.reuse, R148, PT ;  /* 0x00000094fb00720c */ /* 0x040fe40003f04070 */
[C---:B------:R-:W-:Y:S01]  /*9190*/  ISETP.GT.U32.AND P1, PT, R251.reuse, R149, PT ;  /* 0x00000095fb00720c */ /* 0x040fe20003f24070 */
[----:B-1----:R-:W-:Y:S02]  /*91a0*/  IMAD R0, R126, 0x2, R0 ;  /* 0x000000027e007824 */ /* 0x002fe400078e0200 */
[--C-:B------:R-:W-:Y:S01]  /*91b0*/  @!P3 IMAD.IADD R144, R144, 0x1, -R251.reuse ;  /* 0x000000019090b824 */ /* 0x100fe200078e0afb */
[C---:B------:R-:W-:Y:S01]  /*91c0*/  ISETP.GT.U32.AND P3, PT, R251.reuse, R151, PT ;  /* 0x00000097fb00720c */ /* 0x040fe20003f64070 */
[--C-:B------:R-:W-:Y:S01]  /*91d0*/  @!P5 IMAD.IADD R146, R146, 0x1, -R251.reuse ;  /* 0x000000019292d824 */ /* 0x100fe200078e0afb */
[----:B------:R1:W-:Y:S01]  /*91e0*/  STL [R1+0x70], R0 ;  /* 0x0000700001007387 */ /* 0x0003e20000100800 */
[----:B------:R-:W-:Y:S01]  /*91f0*/  ISETP.GT.U32.AND P5, PT, R251, R153, PT ;  /* 0x00000099fb00720c */ /* 0x000fe20003fa4070 */
[----:B------:R-:W-:Y:S01]  /*9200*/  @!P2 IMAD.IADD R143, R143, 0x1, -R251 ;  /* 0x000000018f8fa824 */ /* 0x000fe200078e0afb */
[----:B------:R-:W-:Y:S01]  /*9210*/  ISETP.GT.U32.AND P2, PT, R251, R150, PT ;  /* 0x00000096fb00720c */ /* 0x000fe20003f44070 */
[----:B-1----:R-:W-:-:S02]  /*9220*/  IMAD R0, R126, 0x2, R0 ;  /* 0x000000027e007824 */ /* 0x002fc400078e0200 */
[----:B------:R-:W-:-:S03]  /*9230*/  @!P4 IMAD.IADD R145, R145, 0x1, -R251 ;  /* 0x000000019191c824 */ /* 0x000fc600078e0afb */
[----:B------:R1:W-:Y:S01]  /*9240*/  STL [R1+0x68], R0 ;  /* 0x0000680001007387 */ /* 0x0003e20000100800 */
[----:B------:R-:W-:Y:S01]  /*9250*/  ISETP.GT.U32.AND P4, PT, R251, R152, PT ;  /* 0x00000098fb00720c */ /* 0x000fe20003f84070 */
[--C-:B------:R-:W-:Y:S01]  /*9260*/  @!P6 IMAD.IADD R147, R147, 0x1, -R251.reuse ;  /* 0x000000019393e824 */ /* 0x100fe200078e0afb */
[C---:B------:R-:W-:Y:S01]  /*9270*/  ISETP.GT.U32.AND P6, PT, R251.reuse, R154, PT ;  /* 0x0000009afb00720c */ /* 0x040fe20003fc4070 */
[--C-:B------:R-:W-:Y:S01]  /*9280*/  @!P0 IMAD.IADD R148, R148, 0x1, -R251.reuse ;  /* 0x0000000194948824 */ /* 0x100fe200078e0afb */
[----:B------:R-:W-:Y:S01]  /*9290*/  ISETP.GT.U32.AND P0, PT, R251, R155, PT ;  /* 0x0000009bfb00720c */ /* 0x000fe20003f04070 */
[--C-:B------:R-:W-:Y:S02]  /*92a0*/  @!P1 IMAD.IADD R149, R149, 0x1, -R251.reuse ;  /* 0x0000000195959824 */ /* 0x100fe400078e0afb */
[----:B-1----:R-:W-:Y:S01]  /*92b0*/  IMAD R0, R126, 0x2, R0 ;  /* 0x000000027e007824 */ /* 0x002fe200078e0200 */
[----:B------:R-:W-:Y:S01]  /*92c0*/  ISETP.GT.U32.AND P1, PT, R251, R156, PT ;  /* 0x0000009cfb00720c */ /* 0x000fe20003f24070 */
[----:B------:R-:W-:Y:S01]  /*92d0*/  @!P3 IMAD.IADD R151, R151, 0x1, -R251 ;  /* 0x000000019797b824 */ /* 0x000fe200078e0afb */
[----:B------:R-:W-:-:S02]  /*92e0*/  ISETP.GT.U32.AND P3, PT, R251, R158, PT ;  /* 0x0000009efb00720c */ /* 0x000fc40003f64070 */
[----:B------:R1:W-:Y:S01]  /*92f0*/  STL [R1+0x78], R0 ;  /* 0x0000780001007387 */ /* 0x0003e20000100800 */
[--C-:B------:R-:W-:Y:S01]  /*9300*/  @!P5 IMAD.IADD R153, R153, 0x1, -R251.reuse ;  /* 0x000000019999d824 */ /* 0x100fe200078e0afb */
[C---:B------:R-:W-:Y:S01]  /*9310*/  ISETP.GT.U32.AND P5, PT, R251.reuse, R160, PT ;  /* 0x000000a0fb00720c */ /* 0x040fe20003fa4070 */
[----:B------:R-:W-:Y:S02]  /*9320*/  @!P2 IMAD.IADD R150, R150, 0x1, -R251 ;  /* 0x000000019696a824 */ /* 0x000fe400078e0afb */
[----:B-1----:R-:W-:Y:S01]  /*9330*/  IMAD R0, R126, 0x2, R0 ;  /* 0x000000027e007824 */ /* 0x002fe200078e0200 */
[----:B------:R-:W-:-:S04]  /*9340*/  ISETP.GT.U32.AND P2, PT, R251, R157, PT ;  /* 0x0000009dfb00720c */ /* 0x000fc80003f44070 */
[----:B------:R1:W-:Y:S01]  /*9350*/  STL [R1+0x3c], R0 ;  /* 0x00003c0001007387 */ /* 0x0003e20000100800 */
[--C-:B------:R-:W-:Y:S01]  /*9360*/  @!P4 IMAD.IADD R152, R152, 0x1, -R251.reuse ;  /* 0x000000019898c824 */ /* 0x100fe200078e0afb */
[----:B------:R-:W-:Y:S01]  /*9370*/  ISETP.GT.U32.AND P4, PT, R251, R159, PT ;  /* 0x0000009ffb00720c */ /* 0x000fe20003f84070 */
[--C-:B------:R-:W-:Y:S01]  /*9380*/  @!P6 IMAD.IADD R154, R154, 0x1, -R251.reuse ;  /* 0x000000019a9ae824 */ /* 0x100fe200078e0afb */
[----:B------:R-:W-:Y:S01]  /*9390*/  @!P1 IADD3 R156, R156, -R251, RZ ;  /* 0x800000fb9c9c9210 */ /* 0x000fe20007ffe0ff */
[----:B------:R-:W-:Y:S02]  /*93a0*/  @!P0 IMAD.IADD R155, R155, 0x1, -R251 ;  /* 0x000000019b9b8824 */ /* 0x000fe400078e0afb */
[----:B-1----:R-:W-:Y:S01]  /*93b0*/  IMAD R0, R126, 0x2, R0 ;  /* 0x000000027e007824 */ /* 0x002fe200078e0200 */
[C---:B------:R-:W-:Y:S02]  /*93c0*/  ISETP.GT.U32.AND P0, PT, R251.reuse, R149, PT ;  /* 0x00000095fb00720c */ /* 0x040fe40003f04070 */
[----:B------:R-:W-:-:S02]  /*93d0*/  ISETP.GT.U32.AND P1, PT, R251, R150, PT ;  /* 0x00000096fb00720c */ /* 0x000fc40003f24070 */
[----:B------:R1:W-:Y:S01]  /*93e0*/  STL [R1+0x40], R0 ;  /* 0x0000400001007387 */ /* 0x0003e20000100800 */
[--C-:B------:R-:W-:Y:S01]  /*93f0*/  @!P3 IMAD.IADD R158, R158, 0x1, -R251.reuse ;  /* 0x000000019e9eb824 */ /* 0x100fe200078e0afb */
[C---:B------:R-:W-:Y:S01]  /*9400*/  ISETP.GT.U32.AND P3, PT, R251.reuse, R152, PT ;  /* 0x00000098fb00720c */ /* 0x040fe20003f64070 */
[----:B------:R-:W-:Y:S01]  /*9410*/  @!P5 IMAD.IADD R160, R160, 0x1, -R251 ;  /* 0x00000001a0a0d824 */ /* 0x000fe200078e0afb */
[----:B------:R-:W-:Y:S01]  /*9420*/  ISETP.GT.U32.AND P5, PT, R251, R154, PT ;  /* 0x0000009afb00720c */ /* 0x000fe20003fa4070 */
[----:B-1----:R-:W-:-:S05]  /*9430*/  IMAD R0, R126, 0x2, R0 ;  /* 0x000000027e007824 */ /* 0x002fca00078e0200 */
[----:B------:R1:W-:Y:S01]  /*9440*/  STL [R1+0x44], R0 ;  /* 0x0000440001007387 */ /* 0x0003e20000100800 */
[--C-:B------:R-:W-:Y:S01]  /*9450*/  @!P2 IMAD.IADD R157, R157, 0x1, -R251.reuse ;  /* 0x000000019d9da824 */ /* 0x100fe200078e0afb */
[----:B------:R-:W-:Y:S01]  /*9460*/  ISETP.GT.U32.AND P2, PT, R251, R151, PT ;  /* 0x00000097fb00720c */ /* 0x000fe20003f44070 */
[--C-:B------:R-:W-:Y:S02]  /*9470*/  @!P4 IMAD.IADD R159, R159, 0x1, -R251.reuse ;  /* 0x000000019f9fc824 */ /* 0x100fe400078e0afb */
[----:B-1----:R-:W-:Y:S01]  /*9480*/  IMAD R0, R126, 0x2, R0 ;  /* 0x000000027e007824 */ /* 0x002fe200078e0200 */
[----:B------:R-:W-:Y:S01]  /*9490*/  ISETP.GT.U32.AND P4, PT, R251, R153, PT ;  /* 0x00000099fb00720c */ /* 0x000fe20003f84070 */
[----:B------:R-:W-:-:S03]  /*94a0*/  @!P0 IMAD.IADD R149, R149, 0x1, -R251 ;  /* 0x0000000195958824 */ /* 0x000fc600078e0afb */
[----:B------:R1:W-:Y:S01]  /*94b0*/  STL [R1+0x48], R0 ;  /* 0x0000480001007387 */ /* 0x0003e20000100800 */
[--C-:B------:R-:W-:Y:S01]  /*94c0*/  @!P1 IMAD.IADD R150, R150, 0x1, -R251.reuse ;  /* 0x0000000196969824 */ /* 0x100fe200078e0afb */
[C---:B------:R-:W-:Y:S02]  /*94d0*/  ISETP.GT.U32.AND P0, PT, R251.reuse, R155, PT ;  /* 0x0000009bfb00720c */ /* 0x040fe40003f04070 */
[C---:B------:R-:W-:Y:S01]  /*94e0*/  ISETP.GT.U32.AND P1, PT, R251.reuse, R156, PT ;  /* 0x0000009cfb00720c */ /* 0x040fe20003f24070 */
[--C-:B------:R-:W-:Y:S02]  /*94f0*/  @!P3 IMAD.IADD R152, R152, 0x1, -R251.reuse ;  /* 0x000000019898b824 */ /* 0x100fe400078e0afb */
[----:B-1----:R-:W-:Y:S01]  /*9500*/  IMAD R0, R126, 0x2, R0 ;  /* 0x000000027e007824 */ /* 0x002fe200078e0200 */
[C---:B------:R-:W-:Y:S01]  /*9510*/  ISETP.GT.U32.AND P3, PT, R251.reuse, R158, PT ;  /* 0x0000009efb00720c */ /* 0x040fe20003f64070 */
[----:B------:R-:W-:Y:S01]  /*9520*/  @!P5 IMAD.IADD R154, R154, 0x1, -R251 ;  /* 0x000000019a9ad824 */ /* 0x000fe200078e0afb */
[----:B------:R-:W-:-:S02]  /*9530*/  ISETP.GT.U32.AND P5, PT, R251, R161, PT ;  /* 0x000000a1fb00720c */ /* 0x000fc40003fa4070 */
[----:B------:R1:W-:Y:S01]  /*9540*/  STL [R1+0x4c], R0 ;  /* 0x00004c0001007387 */ /* 0x0003e20000100800 */
[----:B------:R-:W-:Y:S01]  /*9550*/  ISETP.GT.U32.AND P6, PT, R251, R148, PT ;  /* 0x00000094fb00720c */ /* 0x000fe20003fc4070 */
[--C-:B------:R-:W-:Y:S01]  /*9560*/  @!P2 IMAD.IADD R151, R151, 0x1, -R251.reuse ;  /* 0x000000019797a824 */ /* 0x100fe200078e0afb */
[----:B------:R-:W-:Y:S01]  /*9570*/  ISETP.GT.U32.AND P2, PT, R251, R157, PT ;  /* 0x0000009dfb00720c */ /* 0x000fe20003f44070 */
[----:B-1----:R-:W-:Y:S02]  /*9580*/  IMAD R0, R126, 0x2, R0 ;  /* 0x000000027e007824 */ /* 0x002fe400078e0200 */
[----:B------:R-:W-:-:S03]  /*9590*/  @!P4 IMAD.IADD R153, R153, 0x1, -R251 ;  /* 0x000000019999c824 */ /* 0x000fc600078e0afb */
[----:B------:R1:W-:Y:S01]  /*95a0*/  STL [R1+0x50], R0 ;  /* 0x0000500001007387 */ /* 0x0003e20000100800 */
[----:B------:R-:W-:Y:S01]  /*95b0*/  ISETP.GT.U32.AND P4, PT, R251, R159, PT ;  /* 0x0000009ffb00720c */ /* 0x000fe20003f84070 */
[--C-:B------:R-:W-:Y:S01]  /*95c0*/  @!P0 IMAD.IADD R155, R155, 0x1, -R251.reuse ;  /* 0x000000019b9b8824 */ /* 0x100fe200078e0afb */
[C---:B------:R-:W-:Y:S01]  /*95d0*/  ISETP.GT.U32.AND P0, PT, R251.reuse, R162, PT ;  /* 0x000000a2fb00720c */ /* 0x040fe20003f04070 */
[--C-:B------:R-:W-:Y:S01]  /*95e0*/  @!P1 IMAD.IADD R156, R156, 0x1, -R251.reuse ;  /* 0x000000019c9c9824 */ /* 0x100fe200078e0afb */
[----:B------:R-:W-:Y:S01]  /*95f0*/  ISETP.GT.U32.AND P1, PT, R251, R163, PT ;  /* 0x000000a3fb00720c */ /* 0x000fe20003f24070 */
[----:B-1----:R-:W-:Y:S01]  /*9600*/  IMAD R0, R126, 0x2, R0 ;  /* 0x000000027e007824 */ /* 0x002fe200078e0200 */
[----:B------:R-:W-:Y:S01]  /*9610*/  @!P3 IADD3 R158, R158, -R251, RZ ;  /* 0x800000fb9e9eb210 */ /* 0x000fe20007ffe0ff */
[--C-:B------:R-:W-:Y:S01]  /*9620*/  @!P5 IMAD.IADD R161, R161, 0x1, -R251.reuse ;  /* 0x00000001a1a1d824 */ /* 0x100fe200078e0afb */
[C---:B------:R-:W-:Y:S02]  /*9630*/  ISETP.GT.U32.AND P3, PT, R251.reuse, R165, PT ;  /* 0x000000a5fb00720c */ /* 0x040fe40003f64070 */
[----:B------:R1:W-:Y:S01]  /*9640*/  STL [R1+0x54], R0 ;  /* 0x0000540001007387 */ /* 0x0003e20000100800 */
[C---:B------:R-:W-:Y:S01]  /*9650*/  ISETP.GT.U32.AND P5, PT, R251.reuse, R168, PT ;  /* 0x000000a8fb00720c */ /* 0x040fe20003fa4070 */
[----:B------:R-:W-:Y:S01]  /*9660*/  @!P6 IMAD.IADD R148, R148, 0x1, -R251 ;  /* 0x000000019494e824 */ /* 0x000fe200078e0afb */
[----:B------:R-:W-:Y:S01]  /*9670*/  ISETP.GT.U32.AND P6, PT, R251, R160, PT ;  /* 0x000000a0fb00720c */ /* 0x000fe20003fc4070 */
[----:B-1----:R-:W-:-:S02]  /*9680*/  IMAD R0, R126, 0x2, R0 ;  /* 0x000000027e007824 */ /* 0x002fc400078e0200 */
[----:B------:R-:W-:-:S03]  /*9690*/  @!P2 IMAD.IADD R157, R157, 0x1, -R251 ;  /* 0x000000019d9da824 */ /* 0x000fc600078e0afb */
[----:B------:R1:W-:Y:S01]  /*96a0*/  STL [R1+0x58], R0 ;  /* 0x0000580001007387 */ /* 0x0003e20000100800 */
[----:B------:R-:W-:Y:S01]  /*96b0*/  ISETP.GT.U32.AND P2, PT, R251, R164, PT ;  /* 0x000000a4fb00720c */ /* 0x000fe20003f44070 */
[--C-:B------:R-:W-:Y:S01]  /*96c0*/  @!P4 IMAD.IADD R159, R159, 0x1, -R251.reuse ;  /* 0x000000019f9fc824 */ /* 0x100fe200078e0afb */
[----:B------:R-:W-:Y:S01]  /*96d0*/  ISETP.GT.U32.AND P4, PT, R251, R166, PT ;  /* 0x000000a6fb00720c */ /* 0x000fe20003f84070 */
[--C-:B------:R-:W-:Y:S01]  /*96e0*/  @!P0 IMAD.IADD R162, R162, 0x1, -R251.reuse ;  /* 0x00000001a2a28824 */ /* 0x100fe200078e0afb */
[----:B-1----:R-:W-:Y:S01]  /*96f0*/  LEA R0, R126, R0, 0x1 ;  /* 0x000000007e007211 */ /* 0x002fe200078e08ff */
[--C-:B------:R-:W-:Y:S01]  /*9700*/  @!P1 IMAD.IADD R163, R163, 0x1, -R251.reuse ;  /* 0x00000001a3a39824 */ /* 0x100fe200078e0afb */
[C---:B------:R-:W-:Y:S02]  /*9710*/  ISETP.GT.U32.AND P0, PT, R251.reuse, R169, PT ;  /* 0x000000a9fb00720c */ /* 0x040fe40003f04070 */
[----:B------:R-:W-:Y:S01]  /*9720*/  ISETP.GT.U32.AND P1, PT, R251, R170, PT ;  /* 0x000000aafb00720c */ /* 0x000fe20003f24070 */
[----:B------:R1:W-:Y:S01]  /*9730*/  STL [R1+0x5c], R0 ;  /* 0x00005c0001007387 */ /* 0x0003e20000100800 */
[--C-:B------:R-:W-:Y:S01]  /*9740*/  @!P3 IMAD.IADD R165, R165, 0x1, -R251.reuse ;  /* 0x00000001a5a5b824 */ /* 0x100fe200078e0afb */
[C---:B------:R-:W-:Y:S01]  /*9750*/  ISETP.GT.U32.AND P3, PT, R251.reuse, R172, PT ;  /* 0x000000acfb00720c */ /* 0x040fe20003f64070 */
[----:B------:R-:W-:Y:S01]  /*9760*/  @!P5 IMAD.IADD R168, R168, 0x1, -R251 ;  /* 0x00000001a8a8d824 */ /* 0x000fe200078e0afb */
[----:B------:R-:W-:Y:S01]  /*9770*/  ISETP.GT.U32.AND P5, PT, R251, R162, PT ;  /* 0x000000a2fb00720c */ /* 0x000fe20003fa4070 */
[----:B-1----:R-:W-:-:S02]  /*9780*/  IMAD R0, R126, 0x2, R0 ;  /* 0x000000027e007824 */ /* 0x002fc400078e0200 */
[----:B------:R-:W-:-:S03]  /*9790*/  @!P6 IMAD.IADD R160, R160, 0x1, -R251 ;  /* 0x00000001a0a0e824 */ /* 0x000fc600078e0afb */
[----:B------:R1:W-:Y:S01]  /*97a0*/  STL [R1+0x64], R0 ;  /* 0x0000640001007387 */ /* 0x0003e20000100800 */
[C---:B------:R-:W-:Y:S01]  /*97b0*/  ISETP.GT.U32.AND P6, PT, R251.reuse, R167, PT ;  /* 0x000000a7fb00720c */ /* 0x040fe20003fc4070 */
[--C-:B------:R-:W-:Y:S01]  /*97c0*/  @!P2 IMAD.IADD R164, R164, 0x1, -R251.reuse ;  /* 0x00000001a4a4a824 */ /* 0x100fe200078e0afb */
[C---:B------:R-:W-:Y:S01]  /*97d0*/  ISETP.GT.U32.AND P2, PT, R251.reuse, R171, PT ;  /* 0x000000abfb00720c */ /* 0x040fe20003f44070 */
        /* <DEDUP_REMOVED lines=14> */
[--C-:B------:R-:W-:Y:S02]  /*98c0*/  @!P6 IMAD.IADD R167, R167, 0x1, -R251.reuse ;  /* 0x00000001a7a7e824 */ /* 0x100fe400078e0afb */
[--C-:B------:R-:W-:Y:S01]  /*98d0*/  @!P2 IMAD.IADD R171, R171, 0x1, -R251.reuse ;  /* 0x00000001ababa824 */ /* 0x100fe200078e0afb */
[C---:B------:R-:W-:Y:S01]  /*98e0*/  ISETP.GT.U32.AND P2, PT, R251.reuse, R165, PT ;  /* 0x000000a5fb00720c */ /* 0x040fe20003f44070 */
[----:B-1----:R-:W-:Y:S01]  /*98f0*/  IMAD R0, R126, 0x2, R0 ;  /* 0x000000027e007824 */ /* 0x002fe200078e0200 */
[----:B------:R-:W-:Y:S01]  /*9900*/  ISETP.GT.U32.AND P6, PT, R251, R161, PT ;  /* 0x000000a1fb00720c */ /* 0x000fe20003fc4070 */
[----:B------:R-:W-:-:S03]  /*9910*/  @!P4 IMAD.IADD R173, R173, 0x1, -R251 ;  /* 0x00000001adadc824 */ /* 0x000fc600078e0afb */
[----:B------:R1:W-:Y:S01]  /*9920*/  STL [R1+0xec], R0 ;  /* 0x0000ec0001007387 */ /* 0x0003e20000100800 */
[----:B------:R-:W-:Y:S01]  /*9930*/  ISETP.GT.U32.AND P4, PT, R251, R167, PT ;  /* 0x000000a7fb00720c */ /* 0x000fe20003f84070 */
[--C-:B------:R-:W-:Y:S01]  /*9940*/  @!P0 IMAD.IADD R163, R163, 0x1, -R251.reuse ;  /* 0x00000001a3a38824 */ /* 0x100fe200078e0afb */
[C---:B------:R-:W-:Y:S01]  /*9950*/  ISETP.GT.U32.AND P0, PT, R251.reuse, R169, PT ;  /* 0x000000a9fb00720c */ /* 0x040fe20003f04070 */
[--C-:B------:R-:W-:Y:S01]  /*9960*/  @!P1 IMAD.IADD R164, R164, 0x1, -R251.reuse ;  /* 0x00000001a4a49824 */ /* 0x100fe200078e0afb */
[C---:B------:R-:W-:Y:S01]  /*9970*/  ISETP.GT.U32.AND P1, PT, R251.reuse, R170, PT ;  /* 0x000000aafb00720c */ /* 0x040fe20003f24070 */
[----:B-1----:R-:W-:Y:S02]  /*9980*/  IMAD R0, R126, 0x2, R0 ;  /* 0x000000027e007824 */ /* 0x002fe400078e0200 */
[--C-:B------:R-:W-:Y:S01]  /*9990*/  @!P3 IMAD.IADD R166, R166, 0x1, -R251.reuse ;  /* 0x00000001a6a6b824 */ /* 0x100fe200078e0afb */
[C---:B------:R-:W-:Y:S02]  /*99a0*/  ISETP.GT.U32.AND P3, PT, R251.reuse, R172, PT ;  /* 0x000000acfb00720c */ /* 0x040fe40003f64070 */
[----:B------:R1:W-:Y:S01]  /*99b0*/  STL [R1+0xf0], R0 ;  /* 0x0000f00001007387 */ /* 0x0003e20000100800 */
[--C-:B------:R-:W-:Y:S01]  /*99c0*/  @!P5 IMAD.IADD R168, R168, 0x1, -R251.reuse ;  /* 0x00000001a8a8d824 */ /* 0x100fe200078e0afb */
[----:B------:R-:W-:Y:S01]  /*99d0*/  ISETP.GT.U32.AND P5, PT, R251, R175, PT ;  /* 0x000000affb00720c */ /* 0x000fe20003fa4070 */
[----:B------:R-:W-:-:S02]  /*99e0*/  @!P2 IMAD.IADD R165, R165, 0x1, -R251 ;  /* 0x00000001a5a5a824 */ /* 0x000fc400078e0afb */
[----:B-1----:R-:W-:Y:S01]  /*99f0*/  IMAD R0, R126, 0x2, R0 ;  /* 0x000000027e007824 */ /* 0x002fe200078e0200 */
[----:B------:R-:W-:-:S04]  /*9a00*/  ISETP.GT.U32.AND P2, PT, R251, R171, PT ;  /* 0x000000abfb00720c */ /* 0x000fc80003f44070 */
[----:B------:R1:W-:Y:S01]  /*9a10*/  STL [R1+0xf4], R0 ;  /* 0x0000f40001007387 */ /* 0x0003e20000100800 */
[----:B------:R-:W-:Y:S01]  /*9a20*/  @!P6 IADD3 R161, R161, -R251, RZ ;  /* 0x800000fba1a1e210 */ /* 0x000fe20007ffe0ff */
[--C-:B------:R-:W-:Y:S01]  /*9a30*/  @!P4 IMAD.IADD R167, R167, 0x1, -R251.reuse ;  /* 0x00000001a7a7c824 */ /* 0x100fe200078e0afb */
[----:B------:R-:W-:Y:S01]  /*9a40*/  ISETP.GT.U32.AND P6, PT, R251, R173, PT ;  /* 0x000000adfb00720c */ /* 0x000fe20003fc4070 */
[--C-:B------:R-:W-:Y:S01]  /*9a50*/  @!P0 IMAD.IADD R169, R169, 0x1, -R251.reuse ;  /* 0x00000001a9a98824 */ /* 0x100fe200078e0afb */
[C---:B------:R-:W-:Y:S01]  /*9a60*/  ISETP.GT.U32.AND P4, PT, R251.reuse, R174, PT ;  /* 0x000000aefb00720c */ /* 0x040fe20003f84070 */
[----:B-1----:R-:W-:Y:S01]  /*9a70*/  IMAD R0, R126, 0x2, R0 ;  /* 0x000000027e007824 */ /* 0x002fe200078e0200 */
[C---:B------:R-:W-:Y:S01]  /*9a80*/  ISETP.GT.U32.AND P0, PT, R251.reuse, R176, PT ;  /* 0x000000b0fb00720c */ /* 0x040fe20003f04070 */
[--C-:B------:R-:W-:Y:S01]  /*9a90*/  @!P1 IMAD.IADD R170, R170, 0x1, -R251.reuse ;  /* 0x00000001aaaa9824 */ /* 0x100fe200078e0afb */
[----:B------:R-:W-:Y:S02]  /*9aa0*/  ISETP.GT.U32.AND P1, PT, R251, R177, PT ;  /* 0x000000b1fb00720c */ /* 0x000fe40003f24070 */
[----:B------:R1:W-:Y:S01]  /*9ab0*/  STL [R1+0xf8], R0 ;  /* 0x0000f80001007387 */ /* 0x0003e20000100800 */
[----:B------:R-:W-:-:S03]  /*9ac0*/  @!P3 IMAD.IADD R172, R172, 0x1, -R251 ;  /* 0x00000001acacb824 */ /* 0x000fc600078e0afb */
[----:B------:R-:W2:Y:S01]  /*9ad0*/  LDL.LU R3, [R1+0x38] ;  /* 0x0000380001037983 */ /* 0x000ea20000300800 */
[----:B------:R-:W-:Y:S01]  /*9ae0*/  ISETP.GT.U32.AND P3, PT, R251, R179, PT ;  /* 0x000000b3fb00720c */ /* 0x000fe20003f64070 */
[--C-:B------:R-:W-:Y:S02]  /*9af0*/  @!P5 IMAD.IADD R175, R175, 0x1, -R251.reuse ;  /* 0x00000001afafd824 */ /* 0x100fe400078e0afb */
[----:B------:R-:W3:Y:S01]  /*9b00*/  LDL.LU R127, [R1+0x60] ;  /* 0x00006000017f7983 */ /* 0x000ee20000300800 */
        /* <DEDUP_REMOVED lines=8> */
[----:B------:R-:W-:Y:S01]  /*9b90*/  @!P1 IADD3 R177, R177, -R251, RZ ;  /* 0x800000fbb1b19210 */ /* 0x000fe20007ffe0ff */
[----:B------:R-:W-:Y:S01]  /*9ba0*/  @!P3 IMAD.IADD R179, R179, 0x1, -R251 ;  /* 0x00000001b3b3b824 */ /* 0x000fe200078e0afb */
[C---:B------:R-:W-:Y:S01]  /*9bb0*/  ISETP.GT.U32.AND P0, PT, R251.reuse, R183, PT ;  /* 0x000000b7fb00720c */ /* 0x040fe20003f04070 */
[C---:B------:R-:W-:Y:S01]  /*9bc0*/  IMAD R245, R251.reuse, R7, R245 ;  /* 0x00000007fbf57224 */ /* 0x040fe200078e02f5 */
[C---:B------:R-:W-:Y:S01]  /*9bd0*/  ISETP.GT.U32.AND P1, PT, R251.reuse, R184, PT ;  /* 0x000000b8fb00720c */ /* 0x040fe20003f24070 */
[--C-:B------:R-:W-:Y:S01]  /*9be0*/  @!P5 IMAD.IADD R182, R182, 0x1, -R251.reuse ;  /* 0x00000001b6b6d824 */ /* 0x100fe200078e0afb */
[C---:B------:R-:W-:Y:S01]  /*9bf0*/  ISETP.GT.U32.AND P3, PT, R251.reuse, R186, PT ;  /* 0x000000bafb00720c */ /* 0x040fe20003f64070 */
[----:B------:R-:W4:Y:S01]  /*9c00*/  LDL R4, [R1+0x30] ;  /* 0x0000300001047983 */ /* 0x000f220000100800 */
[C---:B------:R-:W-:Y:S01]  /*9c10*/  ISETP.GT.U32.AND P5, PT, R251.reuse, R176, PT ;  /* 0x000000b0fb00720c */ /* 0x040fe20003fa4070 */
        /* <DEDUP_REMOVED lines=14> */
[----:B------:R-:W-:-:S03]  /*9d00*/  ISETP.GT.U32.AND P2, PT, R251, R179, PT ;  /* 0x000000b3fb00720c */ /* 0x000fc60003f44070 */
        /* <DEDUP_REMOVED lines=53> */
[----:B------:R-:W-:-:S03]  /*a060*/  @!P2 IMAD.IADD R199, R199, 0x1, -R251 ;  /* 0x00000001c7c7a824 */ /* 0x000fc600078e0afb */
        /* <DEDUP_REMOVED lines=19> */
[----:B------:R-:W-:Y:S02]  /*a1a0*/  @!P1 IADD3 R198, R198, -R251, RZ ;  /* 0x800000fbc6c69210 */ /* 0x000fe40007ffe0ff */
        /* <DEDUP_REMOVED lines=32> */
[----:B------:R-:W-:Y:S02]  /*a3b0*/  ISETP.GT.U32.AND P6, PT, R251, R200, PT ;  /* 0x000000c8fb00720c */ /* 0x000fe40003fc4070 */
[----:B------:R-:W-:Y:S02]  /*a3c0*/  @!P2 IADD3 R201, R201, -R251, RZ ;  /* 0x800000fbc9c9a210 */ /* 0x000fe40007ffe0ff */
        /* <DEDUP_REMOVED lines=80> */
[----:B------:R-:W-:Y:S01]  /*a8d0*/  ISETP.GT.U32.AND P5, PT, R251, R238, PT ;  /* 0x000000eefb00720c */ /* 0x000fe20003fa4070 */
[----:B------:R-:W-:Y:S01]  /*a8e0*/  IMAD.HI.U32 R7, R6, R247, RZ ;  /* 0x000000f706077227 */ /* 0x000fe200078e00ff */
[----:B------:R-:W-:-:S03]  /*a8f0*/  IABS R248, R248 ;  /* 0x000000f800f87213 */ /* 0x000fc60000000000 */
[----:B------:R-:W-:Y:S02]  /*a900*/  IMAD.MOV R7, RZ, RZ, -R7 ;  /* 0x000000ffff077224 */ /* 0x000fe400078e0a07 */
[--C-:B------:R-:W-:Y:S02]  /*a910*/  @!P2 IMAD.IADD R228, R228, 0x1, -R251.reuse ;  /* 0x00000001e4e4a824 */ /* 0x100fe400078e0afb */
[----:B------:R-:W-:Y:S01]  /*a920*/  @!P4 IMAD.IADD R230, R230, 0x1, -R251 ;  /* 0x00000001e6e6c824 */ /* 0x000fe200078e0afb */
[C---:B------:R-:W-:Y:S01]  /*a930*/  ISETP.GT.U32.AND P4, PT, R251.reuse, R237, PT ;  /* 0x000000edfb00720c */ /* 0x040fe20003f84070 */
[----:B------:R-:W-:Y:S02]  /*a940*/  IMAD R247, R251, R7, R247 ;  /* 0x00000007fbf77224 */ /* 0x000fe400078e02f7 */
[--C-:B------:R-:W-:Y:S02]  /*a950*/  @!P6 IMAD.IADD R232, R232, 0x1, -R251.reuse ;  /* 0x00000001e8e8e824 */ /* 0x100fe400078e0afb */
[--C-:B------:R-:W-:Y:S01]  /*a960*/  @!P0 IMAD.IADD R233, R233, 0x1, -R251.reuse ;  /* 0x00000001e9e98824 */ /* 0x100fe200078e0afb */
[C---:B------:R-:W-:Y:S01]  /*a970*/  ISETP.GT.U32.AND P0, PT, R251.reuse, R227, PT ;  /* 0x000000e3fb00720c */ /* 0x040fe20003f04070 */
[----:B------:R-:W-:Y:S01]  /*a980*/  @!P1 IMAD.IADD R234, R234, 0x1, -R251 ;  /* 0x00000001eaea9824 */ /* 0x000fe200078e0afb */
[----:B------:R-:W-:Y:S01]  /*a990*/  ISETP.GT.U32.AND P1, PT, R251, R228, PT ;  /* 0x000000e4fb00720c */ /* 0x000fe20003f24070 */
[----:B------:R-:W-:Y:S01]  /*a9a0*/  IMAD.HI.U32 R7, R6, R248, RZ ;  /* 0x000000f806077227 */ /* 0x000fe200078e00ff */
[----:B------:R-:W-:-:S02]  /*a9b0*/  @!P3 IADD3 R236, R236, -R251, RZ ;  /* 0x800000fbececb210 */ /* 0x000fc40007ffe0ff */
[C---:B------:R-:W-:Y:S01]  /*a9c0*/  ISETP.GT.U32.AND P3, PT, R251.reuse, R230, PT ;  /* 0x000000e6fb00720c */ /* 0x040fe20003f64070 */
[----:B------:R-:W-:Y:S01]  /*a9d0*/  @!P5 IMAD.IADD R238, R238, 0x1, -R251 ;  /* 0x00000001eeeed824 */ /* 0x000fe200078e0afb */
[----:B------:R-:W-:Y:S01]  /*a9e0*/  ISETP.GT.U32.AND P5, PT, R251, R232, PT ;  /* 0x000000e8fb00720c */ /* 0x000fe20003fa4070 */
[----:B------:R-:W-:-:S04]  /*a9f0*/  IMAD.MOV R7, RZ, RZ, -R7 ;  /* 0x000000ffff077224 */ /* 0x000fc800078e0a07 */
[----:B------:R-:W-:Y:S02]  /*aa00*/  IMAD R248, R251, R7, R248 ;  /* 0x00000007fbf87224 */ /* 0x000fe400078e02f8 */
[----:B------:R-:W-:-:S04]  /*aa10*/  IMAD.HI.U32 R7, R6, R249, RZ ;  /* 0x000000f906077227 */ /* 0x000fc800078e00ff */
[----:B------:R-:W-:-:S04]  /*aa20*/  IMAD.HI.U32 R6, R6, R250, RZ ;  /* 0x000000fa06067227 */ /* 0x000fc800078e00ff */
[--C-:B------:R-:W-:Y:S01]  /*aa30*/  @!P4 IMAD.IADD R237, R237, 0x1, -R251.reuse ;  /* 0x00000001ededc824 */ /* 0x100fe200078e0afb */
[----:B------:R-:W-:Y:S01]  /*aa40*/  ISETP.GT.U32.AND P4, PT, R251, R231, PT ;  /* 0x000000e7fb00720c */ /* 0x000fe20003f84070 */
[--C-:B------:R-:W-:Y:S01]  /*aa50*/  @!P0 IMAD.IADD R227, R227, 0x1, -R251.reuse ;  /* 0x00000001e3e38824 */ /* 0x100fe200078e0afb */
[C---:B------:R-:W-:Y:S01]  /*aa60*/  ISETP.GT.U32.AND P0, PT, R251.reuse, R233, PT ;  /* 0x000000e9fb00720c */ /* 0x040fe20003f04070 */
[--C-:B------:R-:W-:Y:S01]  /*aa70*/  @!P1 IMAD.IADD R228, R228, 0x1, -R251.reuse ;  /* 0x00000001e4e49824 */ /* 0x100fe200078e0afb */
[C---:B------:R-:W-:Y:S01]  /*aa80*/  ISETP.GT.U32.AND P1, PT, R251.reuse, R234, PT ;  /* 0x000000eafb00720c */ /* 0x040fe20003f24070 */
[----:B------:R-:W-:Y:S02]  /*aa90*/  IMAD.MOV R6, RZ, RZ, -R6 ;  /* 0x000000ffff067224 */ /* 0x000fe400078e0a06 */
[--C-:B------:R-:W-:Y:S01]  /*aaa0*/  @!P3 IMAD.IADD R230, R230, 0x1, -R251.reuse ;  /* 0x00000001e6e6b824 */ /* 0x100fe200078e0afb */
[C---:B------:R-:W-:Y:S01]  /*aab0*/  ISETP.GT.U32.AND P3, PT, R251.reuse, R236, PT ;  /* 0x000000ecfb00720c */ /* 0x040fe20003f64070 */
[----:B------:R-:W-:Y:S01]  /*aac0*/  @!P5 IMAD.IADD R232, R232, 0x1, -R251 ;  /* 0x00000001e8e8d824 */ /* 0x000fe200078e0afb */
[C---:B------:R-:W-:Y:S01]  /*aad0*/  ISETP.GT.U32.AND P5, PT, R251.reuse, R239, PT ;  /* 0x000000effb00720c */ /* 0x040fe20003fa4070 */
[----:B------:R-:W-:-:S02]  /*aae0*/  IMAD R250, R251, R6, R250 ;  /* 0x00000006fbfa7224 */ /* 0x000fc400078e02fa */
[----:B------:R-:W2:Y:S01]  /*aaf0*/  S2R R6, SR_TID.X ;  /* 0x0000000000067919 */ /* 0x000ea20000002100 */
[--C-:B------:R-:W-:Y:S01]  /*ab00*/  @!P4 IMAD.IADD R231, R231, 0x1, -R251.reuse ;  /* 0x00000001e7e7c824 */ /* 0x100fe200078e0afb */
[----:B------:R-:W-:Y:S01]  /*ab10*/  ISETP.GT.U32.AND P4, PT, R251, R238, PT ;  /* 0x000000eefb00720c */ /* 0x000fe20003f84070 */
[--C-:B------:R-:W-:Y:S01]  /*ab20*/  @!P0 IMAD.IADD R233, R233, 0x1, -R251.reuse ;  /* 0x00000001e9e98824 */ /* 0x100fe200078e0afb */
[C---:B------:R-:W-:Y:S01]  /*ab30*/  ISETP.GT.U32.AND P0, PT, R251.reuse, R240, PT ;  /* 0x000000f0fb00720c */ /* 0x040fe20003f04070 */
[--C-:B------:R-:W-:Y:S01]  /*ab40*/  @!P1 IMAD.IADD R234, R234, 0x1, -R251.reuse ;  /* 0x00000001eaea9824 */ /* 0x100fe200078e0afb */
[C---:B------:R-:W-:Y:S02]  /*ab50*/  ISETP.GT.U32.AND P1, PT, R251.reuse, R241, PT ;  /* 0x000000f1fb00720c */ /* 0x040fe40003f24070 */
[--C-:B------:R-:W-:Y:S01]  /*ab60*/  @!P3 IMAD.IADD R236, R236, 0x1, -R251.reuse ;  /* 0x00000001ececb824 */ /* 0x100fe200078e0afb */
[----:B------:R-:W-:Y:S01]  /*ab70*/  ISETP.GT.U32.AND P3, PT, R251, R243, PT ;  /* 0x000000f3fb00720c */ /* 0x000fe20003f64070 */
[----:B------:R-:W-:Y:S01]  /*ab80*/  @!P5 IMAD.IADD R239, R239, 0x1, -R251 ;  /* 0x00000001efefd824 */ /* 0x000fe200078e0afb */
[----:B------:R-:W-:-:S04]  /*ab90*/  ISETP.GT.U32.AND P5, PT, R251, R246, PT ;  /* 0x000000f6fb00720c */ /* 0x000fc80003fa4070 */
[----:B------:R-:W-:Y:S02]  /*aba0*/  @!P4 IADD3 R238, R238, -R251, RZ ;  /* 0x800000fbeeeec210 */ /* 0x000fe40007ffe0ff */
[C---:B------:R-:W-:Y:S01]  /*abb0*/  ISETP.GT.U32.AND P4, PT, R251.reuse, R245, PT ;  /* 0x000000f5fb00720c */ /* 0x040fe20003f84070 */
[--C-:B------:R-:W-:Y:S01]  /*abc0*/  @!P0 IMAD.IADD R240, R240, 0x1, -R251.reuse ;  /* 0x00000001f0f08824 */ /* 0x100fe200078e0afb */
[----:B------:R-:W-:Y:S01]  /*abd0*/  ISETP.GT.U32.AND P0, PT, R251, R247, PT ;  /* 0x000000f7fb00720c */ /* 0x000fe20003f04070 */
[--C-:B------:R-:W-:Y:S02]  /*abe0*/  @!P1 IMAD.IADD R241, R241, 0x1, -R251.reuse ;  /* 0x00000001f1f19824 */ /* 0x100fe400078e0afb */
[--C-:B------:R-:W-:Y:S01]  /*abf0*/  @!P3 IMAD.IADD R243, R243, 0x1, -R251.reuse ;  /* 0x00000001f3f3b824 */ /* 0x100fe200078e0afb */
[C---:B------:R-:W-:Y:S01]  /*ac00*/  ISETP.GT.U32.AND P3, PT, R251.reuse, R250, PT ;  /* 0x000000fafb00720c */ /* 0x040fe20003f64070 */
[----:B------:R-:W-:Y:S01]  /*ac10*/  @!P5 IMAD.IADD R246, R246, 0x1, -R251 ;  /* 0x00000001f6f6d824 */ /* 0x000fe200078e0afb */
[----:B------:R-:W-:Y:S01]  /*ac20*/  ISETP.GT.U32.AND P5, PT, R251, R241, PT ;  /* 0x000000f1fb00720c */ /* 0x000fe20003fa4070 */
[----:B------:R-:W-:-:S02]  /*ac30*/  IMAD.MOV R7, RZ, RZ, -R7 ;  /* 0x000000ffff077224 */ /* 0x000fc400078e0a07 */
[----:B-1----:R-:W-:Y:S02]  /*ac40*/  IMAD R0, R126, 0x2, R0 ;  /* 0x000000027e007824 */ /* 0x002fe400078e0200 */
[----:B------:R-:W-:Y:S02]  /*ac50*/  IMAD R249, R251, R7, R249 ;  /* 0x00000007fbf97224 */ /* 0x000fe400078e02f9 */
[----:B--2---:R-:W-:Y:S02]  /*ac60*/  IMAD.SHL.U32 R7, R6, 0x10, RZ ;  /* 0x0000001006077824 */ /* 0x004fe400078e00ff */
[--C-:B------:R-:W-:Y:S01]  /*ac70*/  @!P4 IMAD.IADD R245, R245, 0x1, -R251.reuse ;  /* 0x00000001f5f5c824 */ /* 0x100fe200078e0afb */
[----:B------:R1:W-:Y:S01]  /*ac80*/  STL [R1+0xfc], R0 ;  /* 0x0000fc0001007387 */ /* 0x0003e20000100800 */
[--C-:B------:R-:W-:Y:S01]  /*ac90*/  @!P0 IMAD.IADD R247, R247, 0x1, -R251.reuse ;  /* 0x00000001f7f78824 */ /* 0x100fe200078e0afb */
[----:B------:R-:W-:Y:S01]  /*aca0*/  LOP3.LUT R7, R7, 0x70, RZ, 0xc0, !PT ;  /* 0x0000007007077812 */ /* 0x000fe200078ec0ff */
[--C-:B------:R-:W-:Y:S01]  /*acb0*/  @!P3 IMAD.IADD R250, R250, 0x1, -R251.reuse ;  /* 0x00000001fafab824 */ /* 0x100fe200078e0afb */
[----:B------:R-:W-:Y:S01]  /*acc0*/  ISETP.GT.U32.AND P3, PT, R251, R245, PT ;  /* 0x000000f5fb00720c */ /* 0x000fe20003f64070 */
[----:B------:R-:W-:Y:S01]  /*acd0*/  @!P5 IMAD.IADD R241, R241, 0x1, -R251 ;  /* 0x00000001f1f1d824 */ /* 0x000fe200078e0afb */
[----:B------:R-:W-:Y:S01]  /*ace0*/  ISETP.GT.U32.AND P5, PT, R251, R247, PT ;  /* 0x000000f7fb00720c */ /* 0x000fe20003fa4070 */
[----:B------:R-:W-:-:S02]  /*acf0*/  IMAD.SHL.U32 R6, R6, 0x400, RZ ;  /* 0x0000040006067824 */ /* 0x000fc400078e00ff */
[C---:B-1----:R-:W-:Y:S02]  /*ad00*/  IMAD R0, R126.reuse, 0x2, R0 ;  /* 0x000000027e007824 */ /* 0x042fe400078e0200 */
[----:B------:R-:W-:Y:S01]  /*ad10*/  IMAD.IADD R7, R7, 0x1, R3 ;  /* 0x0000000107077824 */ /* 0x000fe200078e0203 */
[----:B---3--:R-:W-:Y:S02]  /*ad20*/  LOP3.LUT R6, R127, 0x8000, R6, 0xf8, !PT ;  /* 0x000080007f067812 */ /* 0x008fe400078ef806 */
[----:B------:R1:W-:Y:S04]  /*ad30*/  STL [R1+0x100], R0 ;  /* 0x0001000001007387 */ /* 0x0003e80000100800 */
[----:B------:R2:W-:Y:S01]  /*ad40*/  STL [R1+0xfa8], R7 ;  /* 0x000fa80701007387 */ /* 0x0005e20000100800 */
[----:B-1----:R-:W-:-:S05]  /*ad50*/  IMAD R0, R126, 0x2, R0 ;  /* 0x000000027e007824 */ /* 0x002fca00078e0200 */
[----:B------:R-:W-:Y:S01]  /*ad60*/  STL [R1+0x104], R0 ;  /* 0x0001040001007387 */ /* 0x000fe20000100800 */
[----:B------:R-:W-:-:S03]  /*ad70*/  @!P3 IMAD.IADD R245, R245, 0x1, -R251 ;  /* 0x00000001f5f5b824 */ /* 0x000fc600078e0afb */
[----:B------:R1:W-:Y:S01]  /*ad80*/  STL [R1+0xfb8], R6 ;  /* 0x000fb80601007387 */ /* 0x0003e20000100800 */
[----:B------:R-:W-:-:S03]  /*ad90*/  @!P5 IMAD.IADD R247, R247, 0x1, -R251 ;  /* 0x00000001f7f7d824 */ /* 0x000fc600078e0afb */
[----:B--2---:R-:W2:Y:S04]  /*ada0*/  LDL R7, [R1+0xb2c] ;  /* 0x000b2c0001077983 */ /* 0x004ea80000100800 */
[----:B------:R-:W3:Y:S01]  /*adb0*/  LDL R127, [R1+0xb30] ;  /* 0x000b3000017f7983 */ /* 0x000ee20000100800 */
[----:B-1----:R-:W-:-:S03]  /*adc0*/  IMAD R6, R126, 0x2, R0 ;  /* 0x000000027e067824 */ /* 0x002fc600078e0200 */
[----:B------:R-:W2:Y:S04]  /*add0*/  LDL R0, [R1+0xb34] ;  /* 0x000b340001007983 */ /* 0x000ea80000100800 */
[----:B------:R-:W-:Y:S04]  /*ade0*/  STL [R1+0x10c], R6 ;  /* 0x00010c0601007387 */ /* 0x000fe80000100800 */
[----:B------:R-:W2:Y:S04]  /*adf0*/  LDL R3, [R1+0xb38] ;  /* 0x000b380001037983 */ /* 0x000ea80000100800 */
[----:B------:R-:W-:Y:S04]  /*ae00*/  STL [R1+0x107c], R245 ;  /* 0x00107cf501007387 */ /* 0x000fe80000100800 */
[----:B------:R1:W-:Y:S04]  /*ae10*/  STL [R1+0x1070], R247 ;  /* 0x001070f701007387 */ /* 0x0003e80000100800 */
[----:B-1----:R-:W2:Y:S01]  /*ae20*/  LDL R247, [R1+0xb28] ;  /* 0x000b280001f77983 */ /* 0x002ea20000100800 */
[----:B------:R-:W-:-:S02]  /*ae30*/  ISETP.GT.U32.AND P2, PT, R251, R235, PT ;  /* 0x000000ebfb00720c */ /* 0x000fc40003f44070 */
[----:B------:R-:W-:-:S11]  /*ae40*/  ISETP.GT.U32.AND P6, PT, R251, R226, PT ;  /* 0x000000e2fb00720c */ /* 0x000fd60003fc4070 */
[--C-:B------:R-:W-:Y:S01]  /*ae50*/  @!P2 IMAD.IADD R235, R235, 0x1, -R251.reuse ;  /* 0x00000001ebeba824 */ /* 0x100fe200078e0afb */
[C---:B------:R-:W-:Y:S01]  /*ae60*/  ISETP.GT.U32.AND P2, PT, R251.reuse, R229, PT ;  /* 0x000000e5fb00720c */ /* 0x040fe20003f44070 */
[----:B------:R-:W-:Y:S01]  /*ae70*/  @!P6 IMAD.IADD R226, R226, 0x1, -R251 ;  /* 0x00000001e2e2e824 */ /* 0x000fe200078e0afb */
[----:B------:R-:W-:-:S11]  /*ae80*/  ISETP.GT.U32.AND P6, PT, R251, R237, PT ;  /* 0x000000edfb00720c */ /* 0x000fd60003fc4070 */
[--C-:B------:R-:W-:Y:S01]  /*ae90*/  @!P2 IMAD.IADD R229, R229, 0x1, -R251.reuse ;  /* 0x00000001e5e5a824 */ /* 0x100fe200078e0afb */
[----:B------:R-:W-:Y:S01]  /*aea0*/  ISETP.GT.U32.AND P2, PT, R251, R235, PT ;  /* 0x000000ebfb00720c */ /* 0x000fe20003f44070 */
[----:B------:R-:W-:Y:S01]  /*aeb0*/  @!P6 IMAD.IADD R237, R237, 0x1, -R251 ;  /* 0x00000001edede824 */ /* 0x000fe200078e0afb */
[----:B------:R-:W-:-:S11]  /*aec0*/  ISETP.GT.U32.AND P6, PT, R251, R244, PT ;  /* 0x000000f4fb00720c */ /* 0x000fd60003fc4070 */
[--C-:B------:R-:W-:Y:S01]  /*aed0*/  @!P2 IMAD.IADD R235, R235, 0x1, -R251.reuse ;  /* 0x00000001ebeba824 */ /* 0x100fe200078e0afb */
[C---:B------:R-:W-:Y:S02]  /*aee0*/  ISETP.GT.U32.AND P2, PT, R251.reuse, R242, PT ;  /* 0x000000f2fb00720c */ /* 0x040fe40003f44070 */
[----:B------:R-:W-:Y:S01]  /*aef0*/  ISETP.GT.U32.AND P1, PT, R251, R248, PT ;  /* 0x000000f8fb00720c */ /* 0x000fe20003f24070 */
[----:B------:R-:W-:-:S10]  /*af00*/  @!P6 IMAD.IADD R244, R244, 0x1, -R251 ;  /* 0x00000001f4f4e824 */ /* 0x000fd400078e0afb */
[--C-:B------:R-:W-:Y:S01]  /*af10*/  @!P2 IMAD.IADD R242, R242, 0x1, -R251.reuse ;  /* 0x00000001f2f2a824 */ /* 0x100fe200078e0afb */
[C---:B------:R-:W-:Y:S01]  /*af20*/  ISETP.GT.U32.AND P2, PT, R251.reuse, R249, PT ;  /* 0x000000f9fb00720c */ /* 0x040fe20003f44070 */
[----:B------:R-:W-:Y:S01]  /*af30*/  @!P1 IMAD.IADD R248, R248, 0x1, -R251 ;  /* 0x00000001f8f89824 */ /* 0x000fe200078e0afb */
[C---:B------:R-:W-:Y:S02]  /*af40*/  ISETP.GT.U32.AND P6, PT, R251.reuse, R239, PT ;  /* 0x000000effb00720c */ /* 0x040fe40003fc4070 */
[C---:B------:R-:W-:Y:S02]  /*af50*/  ISETP.GT.U32.AND P0, PT, R251.reuse, R242, PT ;  /* 0x000000f2fb00720c */ /* 0x040fe40003f04070 */
[----:B------:R-:W-:-:S07]  /*af60*/  ISETP.GT.U32.AND P1, PT, R251, R243, PT ;  /* 0x000000f3fb00720c */ /* 0x000fce0003f24070 */
[--C-:B------:R-:W-:Y:S01]  /*af70*/  @!P2 IMAD.IADD R249, R249, 0x1, -R251.reuse ;  /* 0x00000001f9f9a824 */ /* 0x100fe200078e0afb */
[----:B------:R-:W-:Y:S01]  /*af80*/  ISETP.GT.U32.AND P2, PT, R251, R244, PT ;  /* 0x000000f4fb00720c */ /* 0x000fe20003f44070 */
[--C-:B------:R-:W-:Y:S02]  /*af90*/  @!P6 IMAD.IADD R239, R239, 0x1, -R251.reuse ;  /* 0x00000001efefe824 */ /* 0x100fe400078e0afb */
[----:B------:R-:W-:Y:S02]  /*afa0*/  @!P0 IADD3 R242, R242, -R251, RZ ;  /* 0x800000fbf2f28210 */ /* 0x000fe40007ffe0ff */
[----:B------:R-:W-:Y:S01]  /*afb0*/  ISETP.GT.U32.AND P0, PT, R251, R248, PT ;  /* 0x000000f8fb00720c */ /* 0x000fe20003f04070 */
[----:B------:R-:W-:Y:S01]  /*afc0*/  @!P1 IMAD.IADD R243, R243, 0x1, -R251 ;  /* 0x00000001f3f39824 */ /* 0x000fe200078e0afb */
[C---:B------:R-:W-:Y:S02]  /*afd0*/  ISETP.GT.U32.AND P6, PT, R251.reuse, R249, PT ;  /* 0x000000f9fb00720c */ /* 0x040fe40003fc4070 */
[----:B------:R-:W-:-:S04]  /*afe0*/  ISETP.GT.U32.AND P1, PT, R251, R250, PT ;  /* 0x000000fafb00720c */ /* 0x000fc80003f24070 */
[--C-:B------:R-:W-:Y:S01]  /*aff0*/  @!P2 IMAD.IADD R244, R244, 0x1, -R251.reuse ;  /* 0x00000001f4f4a824 */ /* 0x100fe200078e0afb */
[----:B----4-:R-:W-:Y:S02]  /*b000*/  ISETP.GT.U32.AND P2, PT, R252, R4, PT ;  /* 0x00000004fc00720c */ /* 0x010fe40003f44070 */
[----:B------:R-:W-:Y:S02]  /*b010*/  ISETP.GT.U32.AND P4, PT, R251, R240, PT ;  /* 0x000000f0fb00720c */ /* 0x000fe40003f84070 */
[--C-:B------:R-:W-:Y:S02]  /*b020*/  @!P0 IMAD.IADD R248, R248, 0x1, -R251.reuse ;  /* 0x00000001f8f88824 */ /* 0x100fe400078e0afb */
[--C-:B------:R-:W-:Y:S02]  /*b030*/  @!P6 IMAD.IADD R249, R249, 0x1, -R251.reuse ;  /* 0x00000001f9f9e824 */ /* 0x100fe400078e0afb */
[----:B------:R-:W-:Y:S01]  /*b040*/  @!P1 IMAD.IADD R250, R250, 0x1, -R251 ;  /* 0x00000001fafa9824 */ /* 0x000fe200078e0afb */
[----:B------:R-:W-:Y:S01]  /*b050*/  STL [R1+0x1074], R248 ;  /* 0x001074f801007387 */ /* 0x000fe20000100800 */
[----:B------:R-:W-:-:S03]  /*b060*/  IMAD R6, R126, 0x2, R6 ;  /* 0x000000027e067824 */ /* 0x000fc600078e0206 */
[----:B------:R-:W-:Y:S01]  /*b070*/  @!P2 IMAD.IADD R4, R4, 0x1, -R252 ;  /* 0x000000010404a824 */ /* 0x000fe200078e0afc */
[----:B------:R-:W-:Y:S04]  /*b080*/  STL [R1+0x1078], R249 ;  /* 0x001078f901007387 */ /* 0x000fe80000100800 */
[----:B------:R-:W-:Y:S04]  /*b090*/  STL [R1+0x1080], R250 ;  /* 0x001080fa01007387 */ /* 0x000fe80000100800 */
[----:B------:R1:W-:Y:S01]  /*b0a0*/  @!P2 STL [R1+0x30], R4 ;  /* 0x000030040100a387 */ /* 0x0003e20000100800 */
[----:B------:R-:W-:Y:S01]  /*b0b0*/  @!P4 IMAD.IADD R240, R240, 0x1, -R251 ;  /* 0x00000001f0f0c824 */ /* 0x000fe200078e0afb */
[----:B------:R-:W-:-:S02]  /*b0c0*/  ISETP.GT.U32.AND P4, PT, R251, R246, PT ;  /* 0x000000f6fb00720c */ /* 0x000fc40003f84070 */
[----:B-1----:R-:W4:Y:S04]  /*b0d0*/  LDL.LU R4, [R1+0x1088] ;  /* 0x0010880001047983 */ /* 0x002f280000300800 */
[----:B------:R-:W4:Y:S04]  /*b0e0*/  LDL R249, [R1+0xb3c] ;  /* 0x000b3c0001f97983 */ /* 0x000f280000100800 */
[----:B------:R-:W4:Y:S04]  /*b0f0*/  LDL R248, [R1+0xb40] ;  /* 0x000b400001f87983 */ /* 0x000f280000100800 */
[----:B------:R1:W-:Y:S04]  /*b100*/  STL [R1+0x108], R6 ;  /* 0x0001080601007387 */ /* 0x0003e80000100800 */
[----:B------:R-:W4:Y:S01]  /*b110*/  LDL R245, [R1+0xb44] ;  /* 0x000b440001f57983 */ /* 0x000f220000100800 */
[----:B-1----:R-:W-:-:S03]  /*b120*/  IMAD R6, R126, 0x2, R6 ;  /* 0x000000027e067824 */ /* 0x002fc600078e0206 */
[----:B------:R-:W-:Y:S04]  /*b130*/  STL [R1+0xfc8], R2 ;  /* 0x000fc80201007387 */ /* 0x000fe80000100800 */
[----:B------:R-:W4:Y:S04]  /*b140*/  LDL R252, [R1+0xb48] ;  /* 0x000b480001fc7983 */ /* 0x000f280000100800 */
[----:B------:R1:W-:Y:S01]  /*b150*/  STL [R1+0x110], R6 ;  /* 0x0001100601007387 */ /* 0x0003e20000100800 */
[----:B------:R-:W-:Y:S01]  /*b160*/  ISETP.GE.AND P2, PT, R2, RZ, PT ;  /* 0x000000ff0200720c */ /* 0x000fe20003f46270 */
[----:B-1----:R-:W-:-:S02]  /*b170*/  IMAD R6, R126, 0x2, R6 ;  /* 0x000000027e067824 */ /* 0x002fc400078e0206 */
[----:B------:R-:W-:Y:S01]  /*b180*/  @!P4 IMAD.IADD R246, R246, 0x1, -R251 ;  /* 0x00000001f6f6c824 */ /* 0x000fe200078e0afb */
[----:B---3--:R-:W-:Y:S02]  /*b190*/  ISETP.GE.AND P3, PT, R127, RZ, PT ;  /* 0x000000ff7f00720c */ /* 0x008fe40003f66270 */
[----:B--2---:R-:W-:Y:S02]  /*b1a0*/  ISETP.GE.AND P4, PT, R7, RZ, PT ;  /* 0x000000ff0700720c */ /* 0x004fe40003f86270 */
[----:B------:R-:W-:Y:S02]  /*b1b0*/  ISETP.GE.AND P1, PT, R0, RZ, PT ;  /* 0x000000ff0000720c */ /* 0x000fe40003f26270 */
[----:B------:R-:W-:Y:S02]  /*b1c0*/  ISETP.GE.AND P5, PT, R247, RZ, PT ;  /* 0x000000fff700720c */ /* 0x000fe40003fa6270 */
[----:B------:R-:W2:Y:S04]  /*b1d0*/  LDL R247, [R1+0xb4c] ;  /* 0x000b4c0001f77983 */ /* 0x000ea80000100800 */
[----:B------:R1:W-:Y:S04]  /*b1e0*/  STL [R1+0x114], R6 ;  /* 0x0001140601007387 */ /* 0x0003e80000100800 */
[----:B------:R-:W3:Y:S04]  /*b1f0*/  LDL R127, [R1+0xb50] ;  /* 0x000b5000017f7983 */ /* 0x000ee80000100800 */
[----:B------:R-:W4:Y:S04]  /*b200*/  LDL.LU R2, [R1+0x2c] ;  /* 0x00002c0001027983 */ /* 0x000f280000300800 */
[----:B------:R-:W3:Y:S04]  /*b210*/  LDL R7, [R1+0xb54] ;  /* 0x000b540001077983 */ /* 0x000ee80000100800 */
[----:B------:R-:W2:Y:S01]  /*b220*/  LDL.LU R0, [R1+0x28] ;  /* 0x0000280001007983 */ /* 0x000ea20000300800 */
[----:B------:R-:W-:-:S03]  /*b230*/  LEA R250, R126, R6, 0x1 ;  /* 0x000000067efa7211 */ /* 0x000fc600078e08ff */
[----:B-1----:R-:W3:Y:S04]  /*b240*/  LDL R6, [R1+0xb58] ;  /* 0x000b580001067983 */ /* 0x002ee80000100800 */
[----:B------:R-:W-:Y:S01]  /*b250*/  STL [R1+0x118], R250 ;  /* 0x000118fa01007387 */ /* 0x000fe20000100800 */
[----:B----4-:R-:W-:Y:S01]  /*b260*/  @!P2 IMAD.MOV R2, RZ, RZ, -R2 ;  /* 0x000000ffff02a224 */ /* 0x010fe200078e0a02 */
[----:B------:R-:W-:-:S04]  /*b270*/  ISETP.GE.AND P2, PT, R3, RZ, PT ;  /* 0x000000ff0300720c */ /* 0x000fc80003f46270 */
[----:B------:R1:W-:Y:S01]  /*b280*/  STL [R1+0x38], R2 ;  /* 0x0000380201007387 */ /* 0x0003e20000100800 */
[----:B--2---:R-:W-:Y:S01]  /*b290*/  @!P5 IMAD.MOV R0, RZ, RZ, -R0 ;  /* 0x000000ffff00d224 */ /* 0x004fe200078e0a00 */
[----:B------:R-:W-:Y:S02]  /*b2a0*/  ISETP.GE.AND P5, PT, R249, RZ, PT ;  /* 0x000000fff900720c */ /* 0x000fe40003fa6270 */
[----:B-1----:R-:W2:Y:S04]  /*b2b0*/  LDL.LU R2, [R1+0x24] ;  /* 0x0000240001027983 */ /* 0x002ea80000300800 */
[----:B------:R-:W4:Y:S04]  /*b2c0*/  LDL R3, [R1+0xb5c] ;  /* 0x000b5c0001037983 */ /* 0x000f280000100800 */
[----:B------:R1:W-:Y:S04]  /*b2d0*/  STL [R1+0x2c], R0 ;  /* 0x00002c0001007387 */ /* 0x0003e80000100800 */
[----:B-1----:R-:W4:Y:S04]  /*b2e0*/  LDL.LU R0, [R1+0x1084] ;  /* 0x0010840001007983 */ /* 0x002f280000300800 */
[----:B------:R-:W3:Y:S01]  /*b2f0*/  LDL.LU R249, [R1+0x20] ;  /* 0x0000200001f97983 */ /* 0x000ee20000300800 */
[----:B--2---:R-:W-:Y:S01]  /*b300*/  @!P4 IMAD.MOV R2, RZ, RZ, -R2 ;  /* 0x000000ffff02c224 */ /* 0x004fe200078e0a02 */
[----:B------:R-:W-:-:S02]  /*b310*/  ISETP.GE.AND P4, PT, R248, RZ, PT ;  /* 0x000000fff800720c */ /* 0x000fc40003f86270 */
[----:B------:R-:W2:Y:S04]  /*b320*/  LDL R248, [R1+0xb60] ;  /* 0x000b600001f87983 */ /* 0x000ea80000100800 */
[----:B------:R1:W-:Y:S04]  /*b330*/  STL [R1+0x28], R2 ;  /* 0x0000280201007387 */ /* 0x0003e80000100800 */
[----:B-1----:R-:W4:Y:S01]  /*b340*/  LDL.LU R2, [R1+0x1c] ;  /* 0x00001c0001027983 */ /* 0x002f220000300800 */
[----:B---3--:R-:W-:-:S05]  /*b350*/  @!P3 IMAD.MOV R249, RZ, RZ, -R249 ;  /* 0x000000fffff9b224 */ /* 0x008fca00078e0af9 */
[----:B------:R1:W-:Y:S04]  /*b360*/  STL [R1+0x24], R249 ;  /* 0x000024f901007387 */ /* 0x0003e80000100800 */
[----:B-1----:R-:W3:Y:S01]  /*b370*/  LDL.LU R249, [R1+0x18] ;  /* 0x0000180001f97983 */ /* 0x002ee20000300800 */
[----:B------:R-:W-:-:S03]  /*b380*/  ISETP.GE.AND P3, PT, R245, RZ, PT ;  /* 0x000000fff500720c */ /* 0x000fc60003f66270 */
[----:B------:R-:W2:Y:S01]  /*b390*/  LDL R245, [R1+0xb68] ;  /* 0x000b680001f57983 */ /* 0x000ea20000100800 */
[----:B----4-:R-:W-:-:S05]  /*b3a0*/  @!P1 IMAD.MOV R2, RZ, RZ, -R2 ;  /* 0x000000ffff029224 */ /* 0x010fca00078e0a02 */
[----:B------:R1:W-:Y:S04]  /*b3b0*/  STL [R1+0x20], R2 ;  /* 0x0000200201007387 */ /* 0x0003e80000100800 */
[----:B-1----:R-:W4:Y:S01]  /*b3c0*/  LDL.LU R2, [R1+0x14] ;  /* 0x0000140001027983 */ /* 0x002f220000300800 */
[----:B---3--:R-:W-:Y:S01]  /*b3d0*/  @!P2 IMAD.MOV R249, RZ, RZ, -R249 ;  /* 0x000000fffff9a224 */ /* 0x008fe200078e0af9 */
[----:B------:R-:W-:Y:S02]  /*b3e0*/  ISETP.GE.AND P2, PT, R247, RZ, PT ;  /* 0x000000fff700720c */ /* 0x000fe40003f46270 */
[----:B------:R-:W3:Y:S04]  /*b3f0*/  LDL R247, [R1+0xb64] ;  /* 0x000b640001f77983 */ /* 0x000ee80000100800 */
[----:B------:R1:W-:Y:S04]  /*b400*/  STL [R1+0x1c], R249 ;  /* 0x00001cf901007387 */ /* 0x0003e80000100800 */
[----:B-1----:R-:W2:Y:S01]  /*b410*/  LDL.LU R249, [R1+0x10] ;  /* 0x0000100001f97983 */ /* 0x002ea20000300800 */
[----:B----4-:R-:W-:Y:S01]  /*b420*/  @!P5 IMAD.MOV R2, RZ, RZ, -R2 ;  /* 0x000000ffff02d224 */ /* 0x010fe200078e0a02 */
[----:B------:R-:W-:-:S04]  /*b430*/  ISETP.GE.AND P5, PT, R127, RZ, PT ;  /* 0x000000ff7f00720c */ /* 0x000fc80003fa6270 */
[----:B------:R1:W-:Y:S04]  /*b440*/  STL [R1+0x18], R2 ;  /* 0x0000180201007387 */ /* 0x0003e80000100800 */
[----:B-1----:R-:W4:Y:S04]  /*b450*/  LDL.LU R2, [R1+0xc] ;  /* 0x00000c0001027983 */ /* 0x002f280000300800 */
[----:B------:R-:W3:Y:S01]  /*b460*/  LDL R127, [R1+0xb74] ;  /* 0x000b7400017f7983 */ /* 0x000ee20000100800 */
[----:B--2---:R-:W-:Y:S01]  /*b470*/  @!P4 IMAD.MOV R249, RZ, RZ, -R249 ;  /* 0x000000fffff9c224 */ /* 0x004fe200078e0af9 */
[----:B------:R-:W-:-:S02]  /*b480*/  ISETP.GE.AND P4, PT, R7, RZ, PT ;  /* 0x000000ff0700720c */ /* 0x000fc40003f86270 */
[----:B------:R-:W2:Y:S01]  /*b490*/  LDL.LU R7, [R1+0x8] ;  /* 0x0000080001077983 */ /* 0x000ea20000300800 */
[----:B------:R-:W-:-:S03]  /*b4a0*/  ISETP.GE.AND P1, PT, R252, RZ, PT ;  /* 0x000000fffc00720c */ /* 0x000fc60003f26270 */
[----:B------:R-:W-:Y:S01]  /*b4b0*/  STL [R1+0x14], R249 ;  /* 0x000014f901007387 */ /* 0x000fe20000100800 */
[----:B----4-:R-:W-:Y:S01]  /*b4c0*/  @!P3 IMAD.MOV R2, RZ, RZ, -R2 ;  /* 0x000000ffff02b224 */ /* 0x010fe200078e0a02 */
[----:B------:R-:W-:Y:S02]  /*b4d0*/  ISETP.GE.AND P3, PT, R6, RZ, PT ;  /* 0x000000ff0600720c */ /* 0x000fe40003f66270 */
[----:B------:R-:W4:Y:S06]  /*b4e0*/  LDL.LU R6, [R1+0x4] ;  /* 0x0000040001067983 */ /* 0x000f2c0000300800 */
[----:B--2---:R-:W-:Y:S01]  /*b4f0*/  @!P1 IMAD.MOV R7, RZ, RZ, -R7 ;  /* 0x000000ffff079224 */ /* 0x004fe200078e0a07 */
[----:B------:R-:W-:Y:S01]  /*b500*/  STL [R1+0x10], R2 ;  /* 0x0000100201007387 */ /* 0x000fe20000100800 */
[----:B------:R-:W-:-:S03]  /*b510*/  ISETP.GE.AND P1, PT, R3, RZ, PT ;  /* 0x000000ff0300720c */ /* 0x000fc60003f26270 */
[----:B------:R1:W-:Y:S04]  /*b520*/  STL [R1+0x104c], R7 ;  /* 0x00104c0701007387 */ /* 0x0003e80000100800 */
[----:B-1----:R-:W2:Y:S04]  /*b530*/  LDL R7, [R1+0xb80] ;  /* 0x000b800001077983 */ /* 0x002ea80000100800 */
[----:B------:R-:W3:Y:S01]  /*b540*/  LDL.LU R3, [R1] ;  /* 0x0000000001037983 */ /* 0x000ee20000300800 */
[----:B----4-:R-:W-:-:S05]  /*b550*/  @!P2 IMAD.MOV R6, RZ, RZ, -R6 ;  /* 0x000000ffff06a224 */ /* 0x010fca00078e0a06 */
[----:B------:R1:W-:Y:S04]  /*b560*/  STL [R1+0x1050], R6 ;  /* 0x0010500601007387 */ /* 0x0003e80000100800 */
[----:B------:R-:W4:Y:S04]  /*b570*/  LDL R249, [R1+0xb7c] ;  /* 0x000b7c0001f97983 */ /* 0x000f280000100800 */
[----:B-1----:R-:W4:Y:S01]  /*b580*/  LDL R6, [R1+0xb70] ;  /* 0x000b700001067983 */ /* 0x002f220000100800 */
[----:B---3--:R-:W-:Y:S01]  /*b590*/  @!P5 IMAD.MOV R3, RZ, RZ, -R3 ;  /* 0x000000ffff03d224 */ /* 0x008fe200078e0a03 */
[----:B------:R-:W-:-:S04]  /*b5a0*/  ISETP.GE.AND P5, PT, R245, RZ, PT ;  /* 0x000000fff500720c */ /* 0x000fc80003fa6270 */
[----:B------:R1:W-:Y:S04]  /*b5b0*/  STL [R1+0x1054], R3 ;  /* 0x0010540301007387 */ /* 0x0003e80000100800 */
[----:B------:R-:W3:Y:S01]  /*b5c0*/  LDL R245, [R1+0xb8c] ;  /* 0x000b8c0001f57983 */ /* 0x000ee20000100800 */
[----:B------:R-:W-:Y:S01]  /*b5d0*/  IMAD.MOV.U32 R2, RZ, RZ, R0 ;  /* 0x000000ffff027224 */ /* 0x000fe200078e0000 */
[----:B------:R-:W-:Y:S01]  /*b5e0*/  ISETP.GE.AND P2, PT, R248, RZ, PT ;  /* 0x000000fff800720c */ /* 0x000fe20003f46270 */
[----:B------:R-:W-:Y:S01]  /*b5f0*/  IMAD.MOV.U32 R252, RZ, RZ, R4 ;  /* 0x000000fffffc7224 */ /* 0x000fe200078e0004 */
[----:B------:R-:W3:Y:S01]  /*b600*/  LDL R248, [R1+0xb88] ;  /* 0x000b880001f87983 */ /* 0x000ee20000100800 */
[----:B------:R-:W-:Y:S01]  /*b610*/  @!P4 IMAD.MOV R2, RZ, RZ, -R2 ;  /* 0x000000ffff02c224 */ /* 0x000fe200078e0a02 */
[----:B------:R-:W-:Y:S01]  /*b620*/  ISETP.GE.AND P4, PT, R247, RZ, PT ;  /* 0x000000fff700720c */ /* 0x000fe20003f86270 */
[----:B------:R-:W-:Y:S01]  /*b630*/  @!P3 IMAD.MOV R252, RZ, RZ, -R252 ;  /* 0x000000fffffcb224 */ /* 0x000fe200078e0afc */
[----:B------:R-:W-:-:S02]  /*b640*/  ISETP.GE.AND P3, PT, R127, RZ, PT ;  /* 0x000000ff7f00720c */ /* 0x000fc40003f66270 */
[----:B------:R-:W-:Y:S04]  /*b650*/  STL [R1+0x1058], R2 ;  /* 0x0010580201007387 */ /* 0x000fe80000100800 */
[----:B------:R-:W3:Y:S01]  /*b660*/  LDL R247, [R1+0xb98] ;  /* 0x000b980001f77983 */ /* 0x000ee20000100800 */
[----:B------:R-:W-:-:S03]  /*b670*/  @!P1 IADD3 R5, -R5, RZ, RZ ;  /* 0x000000ff05059210 */ /* 0x000fc60007ffe1ff */
[----:B------:R-:W-:Y:S04]  /*b680*/  STL [R1+0x105c], R252 ;  /* 0x00105cfc01007387 */ /* 0x000fe80000100800 */
[----:B------:R-:W3:Y:S01]  /*b690*/  LDL R127, [R1+0xb94] ;  /* 0x000b9400017f7983 */ /* 0x000ee20000100800 */
[----:B------:R-:W-:Y:S02]  /*b6a0*/  @!P2 IMAD.MOV R8, RZ, RZ, -R8 ;  /* 0x000000ffff08a224 */ /* 0x000fe400078e0a08 */
[----:B------:R-:W-:Y:S01]  /*b6b0*/  @!P5 IMAD.MOV R9, RZ, RZ, -R9 ;  /* 0x000000ffff09d224 */ /* 0x000fe200078e0a09 */
[----:B------:R-:W-:Y:S01]  /*b6c0*/  STL [R1+0x1060], R5 ;  /* 0x0010600501007387 */ /* 0x000fe20000100800 */
[----:B------:R-:W-:Y:S01]  /*b6d0*/  @!P4 IMAD.MOV R10, RZ, RZ, -R10 ;  /* 0x000000ffff0ac224 */ /* 0x000fe200078e0a0a */
[----:B--2---:R-:W-:-:S02]  /*b6e0*/  ISETP.GE.AND P2, PT, R7, RZ, PT ;  /* 0x000000ff0700720c */ /* 0x004fc40003f46270 */
[----:B------:R-:W2:Y:S01]  /*b6f0*/  LDL R0, [R1+0xba4] ;  /* 0x000ba40001007983 */ /* 0x000ea20000100800 */
[----:B----4-:R-:W-:Y:S02]  /*b700*/  ISETP.GE.AND P5, PT, R249, RZ, PT ;  /* 0x000000fff900720c */ /* 0x010fe40003fa6270 */
[----:B------:R-:W-:Y:S02]  /*b710*/  ISETP.GE.AND P1, PT, R6, RZ, PT ;  /* 0x000000ff0600720c */ /* 0x000fe40003f26270 */
[----:B------:R-:W4:Y:S04]  /*b720*/  LDL R6, [R1+0xba0] ;  /* 0x000ba00001067983 */ /* 0x000f280000100800 */
[----:B------:R-:W-:Y:S04]  /*b730*/  STL [R1+0x1064], R8 ;  /* 0x0010640801007387 */ /* 0x000fe80000100800 */
[----:B------:R-:W4:Y:S04]  /*b740*/  LDL R7, [R1+0xb9c] ;  /* 0x000b9c0001077983 */ /* 0x000f280000100800 */
[----:B------:R-:W-:Y:S04]  /*b750*/  STL [R1+0x1068], R9 ;  /* 0x0010680901007387 */ /* 0x000fe80000100800 */
[----:B------:R-:W4:Y:S01]  /*b760*/  LDL R249, [R1+0xb90] ;  /* 0x000b900001f97983 */ /* 0x000f220000100800 */
[----:B---3--:R-:W-:-:S03]  /*b770*/  ISETP.GE.AND P4, PT, R245, RZ, PT ;  /* 0x000000fff500720c */ /* 0x008fc60003f86270 */
[----:B------:R3:W-:Y:S04]  /*b780*/  STL [R1+0x106c], R10 ;  /* 0x00106c0a01007387 */ /* 0x0007e80000100800 */
[----:B------:R-:W3:Y:S01]  /*b790*/  LDL R245, [R1+0xb84] ;  /* 0x000b840001f57983 */ /* 0x000ee20000100800 */
[----:B------:R-:W-:Y:S01]  /*b7a0*/  @!P3 IMAD.MOV R11, RZ, RZ, -R11 ;  /* 0x000000ffff0bb224 */ /* 0x000fe200078e0a0b */
[----:B------:R-:W-:Y:S01]  /*b7b0*/  ISETP.GE.AND P3, PT, R248, RZ, PT ;  /* 0x000000fff800720c */ /* 0x000fe20003f66270 */
[----:B------:R-:W-:Y:S01]  /*b7c0*/  @!P2 IMAD.MOV R13, RZ, RZ, -R13 ;  /* 0x000000ffff0da224 */ /* 0x000fe200078e0a0d */
[----:B------:R-:W4:Y:S01]  /*b7d0*/  LDL R248, [R1+0xb78] ;  /* 0x000b780001f87983 */ /* 0x000f220000100800 */
[----:B------:R-:W-:Y:S01]  /*b7e0*/  @!P1 IMAD.MOV R12, RZ, RZ, -R12 ;  /* 0x000000ffff0c9224 */ /* 0x000fe200078e0a0c */
[----:B------:R-:W-:Y:S01]  /*b7f0*/  ISETP.GE.AND P1, PT, R247, RZ, PT ;  /* 0x000000fff700720c */ /* 0x000fe20003f26270 */
[----:B------:R-:W-:Y:S01]  /*b800*/  @!P5 IMAD.MOV R14, RZ, RZ, -R14 ;  /* 0x000000ffff0ed224 */ /* 0x000fe200078e0a0e */
[----:B------:R-:W4:Y:S01]  /*b810*/  LDL R247, [R1+0xf20] ;  /* 0x000f200001f77983 */ /* 0x000f220000100800 */
[----:B------:R-:W-:-:S03]  /*b820*/  @!P4 IMAD.MOV R15, RZ, RZ, -R15 ;  /* 0x000000ffff0fc224 */ /* 0x000fc600078e0a0f */
[----:B------:R-:W4:Y:S01]  /*b830*/  LDL R4, [R1+0xbe4] ;  /* 0x000be40001047983 */ /* 0x000f220000100800 */
[----:B------:R-:W-:-:S03]  /*b840*/  ISETP.GE.AND P2, PT, R127, RZ, PT ;  /* 0x000000ff7f00720c */ /* 0x000fc60003f46270 */
[----:B------:R-:W4:Y:S04]  /*b850*/  LDL R127, [R1+0xb6c] ;  /* 0x000b6c00017f7983 */ /* 0x000f280000100800 */
[----:B-1----:R-:W4:Y:S06]  /*b860*/  LDL R3, [R1+0xbe0] ;  /* 0x000be00001037983 */ /* 0x002f2c0000100800 */
[----:B------:R-:W-:Y:S01]  /*b870*/  @!P2 IMAD.MOV R18, RZ, RZ, -R18 ;  /* 0x000000ffff12a224 */ /* 0x000fe200078e0a12 */
[----:B---3--:R-:W-:-:S02]  /*b880*/  ISETP.GE.AND P2, PT, R245, RZ, PT ;  /* 0x000000fff500720c */ /* 0x008fc40003f46270 */
[----:B------:R-:W3:Y:S01]  /*b890*/  LDL R245, [R1+0xc30] ;  /* 0x000c300001f57983 */ /* 0x000ee20000100800 */
[----:B------:R-:W-:Y:S01]  /*b8a0*/  @!P3 IMAD.MOV R16, RZ, RZ, -R16 ;  /* 0x000000ffff10b224 */ /* 0x000fe200078e0a10 */
[----:B--2---:R-:W-:Y:S01]  /*b8b0*/  ISETP.GE.AND P5, PT, R0, RZ, PT ;  /* 0x000000ff0000720c */ /* 0x004fe20003fa6270 */
[----:B------:R-:W-:Y:S01]  /*b8c0*/  @!P1 IMAD.MOV R17, RZ, RZ, -R17 ;  /* 0x000000ffff119224 */ /* 0x000fe200078e0a11 */
[----:B----4-:R-:W-:Y:S01]  /*b8d0*/  ISETP.GE.AND P3, PT, R7, RZ, PT ;  /* 0x000000ff0700720c */ /* 0x010fe20003f66270 */
[----:B------:R-:W2:Y:S01]  /*b8e0*/  LDL R0, [R1+0xbac] ;  /* 0x000bac0001007983 */ /* 0x000ea20000100800 */
[----:B------:R-:W-:-:S03]  /*b8f0*/  ISETP.GE.AND P1, PT, R249, RZ, PT ;  /* 0x000000fff900720c */ /* 0x000fc60003f26270 */
[----:B------:R-:W4:Y:S01]  /*b900*/  LDL R7, [R1+0xc20] ;  /* 0x000c200001077983 */ /* 0x000f220000100800 */
[----:B------:R-:W-:-:S03]  /*b910*/  ISETP.GE.AND P4, PT, R6, RZ, PT ;  /* 0x000000ff0600720c */ /* 0x000fc60003f86270 */
[----:B------:R-:W4:Y:S04]  /*b920*/  LDL R249, [R1+0xc28] ;  /* 0x000c280001f97983 */ /* 0x000f280000100800 */
[----:B------:R-:W4:Y:S01]  /*b930*/  LDL R6, [R1+0xba8] ;  /* 0x000ba80001067983 */ /* 0x000f220000100800 */
[----:B------:R-:W-:Y:S01]  /*b940*/  @!P5 IMAD.MOV R19, RZ, RZ, -R19 ;  /* 0x000000ffff13d224 */ /* 0x000fe200078e0a13 */
[----:B------:R-:W-:Y:S01]  /*b950*/  ISETP.GE.AND P5, PT, R248, RZ, PT ;  /* 0x000000fff800720c */ /* 0x000fe20003fa6270 */
[----:B------:R-:W-:Y:S01]  /*b960*/  @!P3 IMAD.MOV R21, RZ, RZ, -R21 ;  /* 0x000000ffff15b224 */ /* 0x000fe200078e0a15 */
[----:B------:R-:W-:Y:S01]  /*b970*/  ISETP.GE.AND P3, PT, R127, RZ, PT ;  /* 0x000000ff7f00720c */ /* 0x000fe20003f66270 */
[----:B------:R-:W4:Y:S01]  /*b980*/  LDL R248, [R1+0xc34] ;  /* 0x000c340001f87983 */ /* 0x000f220000100800 */
[----:B------:R-:W-:Y:S01]  /*b990*/  @!P4 IMAD.MOV R20, RZ, RZ, -R20 ;  /* 0x000000ffff14c224 */ /* 0x000fe200078e0a14 */
[----:B------:R-:W-:-:S02]  /*b9a0*/  ISETP.GE.AND P4, PT, R247, RZ, PT ;  /* 0x000000fff700720c */ /* 0x000fc40003f86270 */
[----:B------:R-:W4:Y:S04]  /*b9b0*/  LDL R127, [R1+0xc44] ;  /* 0x000c4400017f7983 */ /* 0x000f280000100800 */
[----:B------:R-:W4:Y:S04]  /*b9c0*/  LDL R247, [R1+0xc3c] ;  /* 0x000c3c0001f77983 */ /* 0x000f280000100800 */
[----:B------:R-:W-:Y:S01]  /*b9d0*/  @!P3 IMAD.MOV R26, RZ, RZ, -R26 ;  /* 0x000000ffff1ab224 */ /* 0x000fe200078e0a1a */
[----:B---3--:R-:W-:Y:S02]  /*b9e0*/  ISETP.GE.AND P3, PT, R245, RZ, PT ;  /* 0x000000fff500720c */ /* 0x008fe40003f66270 */
[----:B------:R-:W3:Y:S01]  /*b9f0*/  LDL R245, [R1+0xc68] ;  /* 0x000c680001f57983 */ /* 0x000ee20000100800 */
[----:B------:R-:W-:Y:S01]  /*ba00*/  @!P1 IMAD.MOV R22, RZ, RZ, -R22 ;  /* 0x000000ffff169224 */ /* 0x000fe200078e0a16 */
[----:B------:R-:W-:Y:S01]  /*ba10*/  @!P5 IADD3 R24, -R24, RZ, RZ ;  /* 0x000000ff1818d210 */ /* 0x000fe20007ffe1ff */
[----:B------:R-:W-:Y:S01]  /*ba20*/  @!P4 IMAD.MOV R25, RZ, RZ, -R25 ;  /* 0x000000ffff19c224 */ /* 0x000fe200078e0a19 */
[----:B--2---:R-:W-:Y:S01]  /*ba30*/  ISETP.GE.AND P1, PT, R0, RZ, PT ;  /* 0x000000ff0000720c */ /* 0x004fe20003f26270 */
[----:B------:R-:W-:Y:S01]  /*ba40*/  @!P2 IMAD.MOV R23, RZ, RZ, -R23 ;  /* 0x000000ffff17a224 */ /* 0x000fe200078e0a17 */
[----:B------:R-:W2:Y:S01]  /*ba50*/  LDL R0, [R1+0xc4c] ;  /* 0x000c4c0001007983 */ /* 0x000ea20000100800 */
[----:B----4-:R-:W-:-:S03]  /*ba60*/  ISETP.GE.AND P5, PT, R7, RZ, PT ;  /* 0x000000ff0700720c */ /* 0x010fc60003fa6270 */
[----:B------:R-:W4:Y:S01]  /*ba70*/  LDL R7, [R1+0xc58] ;  /* 0x000c580001077983 */ /* 0x000f220000100800 */
[----:B------:R-:W-:-:S03]  /*ba80*/  ISETP.GE.AND P4, PT, R249, RZ, PT ;  /* 0x000000fff900720c */ /* 0x000fc60003f86270 */
[----:B------:R-:W4:Y:S01]  /*ba90*/  LDL R249, [R1+0xc64] ;  /* 0x000c640001f97983 */ /* 0x000f220000100800 */
[----:B------:R-:W-:-:S03]  /*baa0*/  ISETP.GE.AND P2, PT, R6, RZ, PT ;  /* 0x000000ff0600720c */ /* 0x000fc60003f46270 */
[----:B------:R-:W4:Y:S01]  /*bab0*/  LDL R6, [R1+0xc54] ;  /* 0x000c540001067983 */ /* 0x000f220000100800 */
[----:B------:R-:W-:Y:S01]  /*bac0*/  @!P1 IMAD.MOV R27, RZ, RZ, -R27 ;  /* 0x000000ffff1b9224 */ /* 0x000fe200078e0a1b */
[----:B------:R-:W-:Y:S01]  /*bad0*/  ISETP.GE.AND P1, PT, R248, RZ, PT ;  /* 0x000000fff800720c */ /* 0x000fe20003f26270 */
[----:B------:R-:W-:Y:S01]  /*bae0*/  @!P5 IMAD.MOV R29, RZ, RZ, -R29 ;  /* 0x000000ffff1dd224 */ /* 0x000fe200078e0a1d */
[----:B------:R-:W4:Y:S01]  /*baf0*/  LDL R248, [R1+0xc6c] ;  /* 0x000c6c0001f87983 */ /* 0x000f220000100800 */
[----:B------:R-:W-:-:S03]  /*bb00*/  ISETP.GE.AND P5, PT, R127, RZ, PT ;  /* 0x000000ff7f00720c */ /* 0x000fc60003fa6270 */
[----:B------:R-:W4:Y:S02]  /*bb10*/  LDL R127, [R1+0xc7c] ;  /* 0x000c7c00017f7983 */ /* 0x000f240000100800 */
[----:B------:R-:W-:Y:S01]  /*bb20*/  @!P2 IMAD.MOV R28, RZ, RZ, -R28 ;  /* 0x000000ffff1ca224 */ /* 0x000fe200078e0a1c */
[----:B------:R-:W-:Y:S02]  /*bb30*/  ISETP.GE.AND P2, PT, R247, RZ, PT ;  /* 0x000000fff700720c */ /* 0x000fe40003f46270 */
[----:B------:R-:W4:Y:S05]  /*bb40*/  LDL R247, [R1+0xc74] ;  /* 0x000c740001f77983 */ /* 0x000f2a0000100800 */
[----:B------:R-:W-:Y:S01]  /*bb50*/  @!P5 IMAD.MOV R34, RZ, RZ, -R34 ;  /* 0x000000ffff22d224 */ /* 0x000fe200078e0a22 */
[----:B---3--:R-:W-:-:S02]  /*bb60*/  ISETP.GE.AND P5, PT, R245, RZ, PT ;  /* 0x000000fff500720c */ /* 0x008fc40003fa6270 */
[----:B------:R-:W3:Y:S01]  /*bb70*/  LDL R245, [R1+0xc9c] ;  /* 0x000c9c0001f57983 */ /* 0x000ee20000100800 */
[----:B------:R-:W-:Y:S02]  /*bb80*/  @!P4 IMAD.MOV R30, RZ, RZ, -R30 ;  /* 0x000000ffff1ec224 */ /* 0x000fe400078e0a1e */
[----:B------:R-:W-:Y:S01]  /*bb90*/  @!P1 IMAD.MOV R32, RZ, RZ, -R32 ;  /* 0x000000ffff209224 */ /* 0x000fe200078e0a20 */
[----:B--2---:R-:W-:Y:S01]  /*bba0*/  ISETP.GE.AND P4, PT, R0, RZ, PT ;  /* 0x000000ff0000720c */ /* 0x004fe20003f86270 */
[----:B------:R-:W-:Y:S01]  /*bbb0*/  @!P2 IMAD.MOV R33, RZ, RZ, -R33 ;  /* 0x000000ffff21a224 */ /* 0x000fe200078e0a21 */
[----:B------:R-:W2:Y:S01]  /*bbc0*/  LDL R0, [R1+0xc88] ;  /* 0x000c880001007983 */ /* 0x000ea20000100800 */
[----:B----4-:R-:W-:Y:S01]  /*bbd0*/  ISETP.GE.AND P1, PT, R7, RZ, PT ;  /* 0x000000ff0700720c */ /* 0x010fe20003f26270 */
[----:B------:R-:W-:Y:S02]  /*bbe0*/  @!P3 IMAD.MOV R31, RZ, RZ, -R31 ;  /* 0x000000ffff1fb224 */ /* 0x000fe400078e0a1f */
        /* <DEDUP_REMOVED lines=62> */
[----:B------:R-:W-:-:S02]  /*bfd0*/  @!P2 IADD3 R58, -R58, RZ, RZ ;  /* 0x000000ff3a3aa210 */ /* 0x000fc40007ffe1ff */
[----:B---3--:R-:W-:Y:S02]  /*bfe0*/  ISETP.GE.AND P2, PT, R245, RZ, PT ;  /* 0x000000fff500720c */ /* 0x008fe40003f46270 */
[----:B------:R-:W3:Y:S01]  /*bff0*/  LDL R245, [R1+0xd48] ;  /* 0x000d480001f57983 */ /* 0x000ee20000100800 */
[----:B------:R-:W-:Y:S02]  /*c000*/  @!P5 IMAD.MOV R54, RZ, RZ, -R54 ;  /* 0x000000ffff36d224 */ /* 0x000fe400078e0a36 */
[----:B------:R-:W-:Y:S01]  /*c010*/  @!P3 IMAD.MOV R56, RZ, RZ, -R56 ;  /* 0x000000ffff38b224 */ /* 0x000fe200078e0a38 */
[----:B--2---:R-:W-:Y:S01]  /*c020*/  ISETP.GE.AND P5, PT, R0, RZ, PT ;  /* 0x000000ff0000720c */ /* 0x004fe20003fa6270 */
[----:B------:R-:W-:Y:S01]  /*c030*/  @!P1 IMAD.MOV R57, RZ, RZ, -R57 ;  /* 0x000000ffff399224 */ /* 0x000fe200078e0a39 */
[----:B------:R-:W2:Y:S01]  /*c040*/  LDL R0, [R1+0xd28] ;  /* 0x000d280001007983 */ /* 0x000ea20000100800 */
[----:B----4-:R-:W-:Y:S01]  /*c050*/  ISETP.GE.AND P3, PT, R7, RZ, PT ;  /* 0x000000ff0700720c */ /* 0x010fe20003f66270 */
[----:B------:R-:W-:-:S02]  /*c060*/  @!P4 IMAD.MOV R55, RZ, RZ, -R55 ;  /* 0x000000ffff37c224 */ /* 0x000fc400078e0a37 */
        /* <DEDUP_REMOVED lines=53> */
[----:B------:R-:W-:Y:S01]  /*c3c0*/  @!P4 IADD3 R75, -R75, RZ, RZ ;  /* 0x000000ff4b4bc210 */ /* 0x000fe20007ffe1ff */
[----:B------:R-:W-:Y:S01]  /*c3d0*/  @!P1 IMAD.MOV R77, RZ, RZ, -R77 ;  /* 0x000000ffff4d9224 */ /* 0x000fe200078e0a4d */
[----:B------:R-:W-:Y:S02]  /*c3e0*/  ISETP.GE.AND P4, PT, R248, RZ, PT ;  /* 0x000000fff800720c */ /* 0x000fe40003f86270 */
[----:B------:R-:W-:Y:S01]  /*c3f0*/  ISETP.GE.AND P1, PT, R127, RZ, PT ;  /* 0x000000ff7f00720c */ /* 0x000fe20003f26270 */
[----:B------:R-:W4:Y:S04]  /*c400*/  LDL R248, [R1+0xdcc] ;  /* 0x000dcc0001f87983 */ /* 0x000f280000100800 */
[----:B------:R-:W4:Y:S01]  /*c410*/  LDL R127, [R1+0xdd8] ;  /* 0x000dd800017f7983 */ /* 0x000f220000100800 */
[----:B------:R-:W-:Y:S01]  /*c420*/  @!P3 IMAD.MOV R76, RZ, RZ, -R76 ;  /* 0x000000ffff4cb224 */ /* 0x000fe200078e0a4c */
[----:B------:R-:W-:-:S02]  /*c430*/  ISETP.GE.AND P3, PT, R247, RZ, PT ;  /* 0x000000fff700720c */ /* 0x000fc40003f66270 */
[----:B------:R-:W4:Y:S04]  /*c440*/  LDL R247, [R1+0xdc8] ;  /* 0x000dc80001f77983 */ /* 0x000f280000100800 */
[----:B------:R-:W-:Y:S01]  /*c450*/  @!P1 IMAD.MOV R82, RZ, RZ, -R82 ;  /* 0x000000ffff529224 */ /* 0x000fe200078e0a52 */
        /* <DEDUP_REMOVED lines=14> */
[----:B------:R-:W-:Y:S02]  /*c540*/  @!P2 IMAD.MOV R83, RZ, RZ, -R83 ;  /* 0x000000ffff53a224 */ /* 0x000fe400078e0a53 */
[----:B------:R-:W-:Y:S01]  /*c550*/  @!P4 IMAD.MOV R85, RZ, RZ, -R85 ;  /* 0x000000ffff55c224 */ /* 0x000fe200078e0a55 */
[----:B------:R-:W-:Y:S02]  /*c560*/  ISETP.GE.AND P2, PT, R248, RZ, PT ;  /* 0x000000fff800720c */ /* 0x000fe40003f46270 */
[----:B------:R-:W4:Y:S01]  /*c570*/  LDL R248, [R1+0xe08] ;  /* 0x000e080001f87983 */ /* 0x000f220000100800 */
[----:B------:R-:W-:-:S03]  /*c580*/  ISETP.GE.AND P4, PT, R127, RZ, PT ;  /* 0x000000ff7f00720c */ /* 0x000fc60003f86270 */
[----:B------:R-:W4:Y:S01]  /*c590*/  LDL R127, [R1+0xe2c] ;  /* 0x000e2c00017f7983 */ /* 0x000f220000100800 */
[----:B------:R-:W-:Y:S01]  /*c5a0*/  @!P5 IMAD.MOV R84, RZ, RZ, -R84 ;  /* 0x000000ffff54d224 */ /* 0x000fe200078e0a54 */
[----:B------:R-:W-:Y:S02]  /*c5b0*/  ISETP.GE.AND P5, PT, R247, RZ, PT ;  /* 0x000000fff700720c */ /* 0x000fe40003fa6270 */
[----:B------:R-:W4:Y:S06]  /*c5c0*/  LDL R247, [R1+0xe04] ;  /* 0x000e040001f77983 */ /* 0x000f2c0000100800 */
        /* <DEDUP_REMOVED lines=21> */
[----:B------:R-:W-:Y:S02]  /*c720*/  @!P1 IADD3 R92, -R92, RZ, RZ ;  /* 0x000000ff5c5c9210 */ /* 0x000fe40007ffe1ff */
        /* <DEDUP_REMOVED lines=42> */
[----:B------:R-:W-:Y:S02]  /*c9d0*/  @!P5 IADD3 R109, -R109, RZ, RZ ;  /* 0x000000ff6d6dd210 */ /* 0x000fe40007ffe1ff */
        /* <DEDUP_REMOVED lines=58> */
[----:B------:R-:W-:Y:S01]  /*cd80*/  @!P3 IADD3 R128, -R128, RZ, RZ ;  /* 0x000000ff8080b210 */ /* 0x000fe20007ffe1ff */
[----:B------:R-:W-:Y:S02]  /*cd90*/  @!P2 IMAD.MOV R130, RZ, RZ, -R130 ;  /* 0x000000ffff82a224 */ /* 0x000fe400078e0a82 */
        /* <DEDUP_REMOVED lines=49> */
[----:B--2---:R-:W-:Y:S02]  /*d0b0*/  ISETP.GE.AND P1, PT, R0, RZ, PT ;  /* 0x000000ff0000720c */ /* 0x004fe40003f26270 */
[----:B------:R-:W2:Y:S01]  /*d0c0*/  LDL R0, [R1+0xe38] ;  /* 0x000e380001007983 */ /* 0x000ea20000100800 */
[----:B----4-:R-:W-:-:S03]  /*d0d0*/  ISETP.GE.AND P5, PT, R7, RZ, PT ;  /* 0x000000ff0700720c */ /* 0x010fc60003fa6270 */
[----:B------:R-:W4:Y:S01]  /*d0e0*/  LDL R7, [R1+0xe3c] ;  /* 0x000e3c0001077983 */ /* 0x000f220000100800 */
[----:B------:R-:W-:-:S03]  /*d0f0*/  ISETP.GE.AND P4, PT, R249, RZ, PT ;  /* 0x000000fff900720c */ /* 0x000fc60003f86270 */
[----:B------:R-:W4:Y:S01]  /*d100*/  LDL R249, [R1+0xe34] ;  /* 0x000e340001f97983 */ /* 0x000f220000100800 */
[----:B------:R-:W-:Y:S02]  /*d110*/  @!P2 IADD3 R145, -R145, RZ, RZ ;  /* 0x000000ff9191a210 */ /* 0x000fe40007ffe1ff */
[----:B------:R-:W-:Y:S02]  /*d120*/  ISETP.GE.AND P2, PT, R6, RZ, PT ;  /* 0x000000ff0600720c */ /* 0x000fe40003f46270 */
        /* <DEDUP_REMOVED lines=221> */
[----:B------:R-:W-:Y:S01]  /*df00*/  ISETP.GE.AND P3, PT, R127, RZ, PT ;  /* 0x000000ff7f00720c */ /* 0x000fe20003f66270 */
[----:B------:R-:W-:Y:S02]  /*df10*/  @!P1 IMAD.MOV R224, RZ, RZ, -R224 ;  /* 0x000000ffffe09224 */ /* 0x000fe400078e0ae0 */
[----:B------:R-:W4:Y:S01]  /*df20*/  LDL R127, [R1+0xbe8] ;  /* 0x000be800017f7983 */ /* 0x000f220000100800 */
[----:B------:R-:W-:Y:S01]  /*df30*/  @!P4 IMAD.MOV R222, RZ, RZ, -R222 ;  /* 0x000000ffffdec224 */ /* 0x000fe200078e0ade */
[----:B------:R-:W-:-:S02]  /*df40*/  ISETP.GE.AND P4, PT, R247, RZ, PT ;  /* 0x000000fff700720c */ /* 0x000fc40003f86270 */
[----:B------:R-:W4:Y:S06]  /*df50*/  LDL R247, [R1+0xbec] ;  /* 0x000bec0001f77983 */ /* 0x000f2c0000100800 */
[----:B------:R-:W-:Y:S01]  /*df60*/  @!P3 IMAD.MOV R228, RZ, RZ, -R228 ;  /* 0x000000ffffe4b224 */ /* 0x000fe200078e0ae4 */
[----:B---3--:R-:W-:Y:S02]  /*df70*/  ISETP.GE.AND P3, PT, R245, RZ, PT ;  /* 0x000000fff500720c */ /* 0x008fe40003f66270 */
[----:B------:R-:W3:Y:S02]  /*df80*/  LDL R245, [R1+0xbd0] ;  /* 0x000bd00001f57983 */ /* 0x000ee40000100800 */
[----:B------:R-:W-:Y:S01]  /*df90*/  @!P4 IADD3 R227, -R227, RZ, RZ ;  /* 0x000000ffe3e3c210 */ /* 0x000fe20007ffe1ff */
[----:B------:R-:W-:Y:S01]  /*dfa0*/  @!P2 IMAD.MOV R225, RZ, RZ, -R225 ;  /* 0x000000ffffe1a224 */ /* 0x000fe200078e0ae1 */
[----:B--2---:R-:W-:-:S02]  /*dfb0*/  ISETP.GE.AND P1, PT, R0, RZ, PT ;  /* 0x000000ff0000720c */ /* 0x004fc40003f26270 */
[----:B------:R-:W2:Y:S01]  /*dfc0*/  LDL R0, [R1+0xbdc] ;  /* 0x000bdc0001007983 */ /* 0x000ea20000100800 */
[----:B----4-:R-:W-:-:S03]  /*dfd0*/  ISETP.GE.AND P4, PT, R249, RZ, PT ;  /* 0x000000fff900720c */ /* 0x010fc60003f86270 */
[----:B------:R-:W4:Y:S01]  /*dfe0*/  LDL R249, [R1+0xbd4] ;  /* 0x000bd40001f97983 */ /* 0x000f220000100800 */
[----:B------:R-:W-:-:S06]  /*dff0*/  ISETP.GE.AND P2, PT, R6, RZ, PT ;  /* 0x000000ff0600720c */ /* 0x000fcc0003f46270 */
[----:B------:R-:W-:Y:S01]  /*e000*/  @!P1 IMAD.MOV R229, RZ, RZ, -R229 ;  /* 0x000000ffffe59224 */ /* 0x000fe200078e0ae5 */
[----:B------:R-:W4:Y:S01]  /*e010*/  LDL R6, [R1+0xbd8] ;  /* 0x000bd80001067983 */ /* 0x000f220000100800 */
[----:B------:R-:W-:Y:S01]  /*e020*/  ISETP.GE.AND P1, PT, R248, RZ, PT ;  /* 0x000000fff800720c */ /* 0x000fe20003f26270 */
[----:B------:R-:W-:Y:S01]  /*e030*/  @!P4 IMAD.MOV R232, RZ, RZ, -R232 ;  /* 0x000000ffffe8c224 */ /* 0x000fe200078e0ae8 */
[----:B------:R-:W-:Y:S01]  /*e040*/  ISETP.GE.AND P4, PT, R4, RZ, PT ;  /* 0x000000ff0400720c */ /* 0x000fe20003f86270 */
[----:B------:R-:W4:Y:S02]  /*e050*/  LDL R248, [R1+0xbcc] ;  /* 0x000bcc0001f87983 */ /* 0x000f240000100800 */
[----:B------:R-:W-:Y:S01]  /*e060*/  @!P2 IMAD.MOV R230, RZ, RZ, -R230 ;  /* 0x000000ffffe6a224 */ /* 0x000fe200078e0ae6 */
[----:B------:R-:W-:Y:S01]  /*e070*/  ISETP.GE.AND P2, PT, R247, RZ, PT ;  /* 0x000000fff700720c */ /* 0x000fe20003f46270 */
[----:B------:R-:W-:Y:S01]  /*e080*/  @!P5 IMAD.MOV R226, RZ, RZ, -R226 ;  /* 0x000000ffffe2d224 */ /* 0x000fe200078e0ae2 */
[----:B------:R-:W4:Y:S01]  /*e090*/  LDL R247, [R1+0xbc8] ;  /* 0x000bc80001f77983 */ /* 0x000f220000100800 */
[----:B------:R-:W-:-:S03]  /*e0a0*/  ISETP.GE.AND P5, PT, R7, RZ, PT ;  /* 0x000000ff0700720c */ /* 0x000fc60003fa6270 */
[----:B------:R-:W4:Y:S03]  /*e0b0*/  LDL R7, [R1+0xbc4] ;  /* 0x000bc40001077983 */ /* 0x000f260000100800 */
[----:B------:R-:W-:Y:S01]  /*e0c0*/  @!P4 IMAD.MOV R237, RZ, RZ, -R237 ;  /* 0x000000ffffedc224 */ /* 0x000fe200078e0aed */
[----:B------:R-:W4:Y:S01]  /*e0d0*/  LDL R4, [R1+0xbc0] ;  /* 0x000bc00001047983 */ /* 0x000f220000100800 */
[----:B---3--:R-:W-:-:S03]  /*e0e0*/  ISETP.GE.AND P4, PT, R245, RZ, PT ;  /* 0x000000fff500720c */ /* 0x008fc60003f86270 */
[----:B------:R-:W3:Y:S02]  /*e0f0*/  LDL R245, [R1+0xbbc] ;  /* 0x000bbc0001f57983 */ /* 0x000ee40000100800 */
[----:B------:R-:W-:Y:S01]  /*e100*/  @!P5 IMAD.MOV R231, RZ, RZ, -R231 ;  /* 0x000000ffffe7d224 */ /* 0x000fe200078e0ae7 */
[----:B------:R-:W-:Y:S01]  /*e110*/  ISETP.GE.AND P5, PT, R127, RZ, PT ;  /* 0x000000ff7f00720c */ /* 0x000fe20003fa6270 */
[----:B------:R-:W-:Y:S01]  /*e120*/  @!P3 IMAD.MOV R233, RZ, RZ, -R233 ;  /* 0x000000ffffe9b224 */ /* 0x000fe200078e0ae9 */
[----:B------:R-:W-:Y:S01]  /*e130*/  ISETP.GE.AND P3, PT, R3, RZ, PT ;  /* 0x000000ff0300720c */ /* 0x000fe20003f66270 */
[----:B------:R-:W-:Y:S01]  /*e140*/  @!P1 IMAD.MOV R234, RZ, RZ, -R234 ;  /* 0x000000ffffea9224 */ /* 0x000fe200078e0aea */
[----:B--2---:R-:W-:Y:S01]  /*e150*/  ISETP.GE.AND P1, PT, R0, RZ, PT ;  /* 0x000000ff0000720c */ /* 0x004fe20003f26270 */
[----:B------:R-:W-:Y:S01]  /*e160*/  @!P2 IMAD.MOV R235, RZ, RZ, -R235 ;  /* 0x000000ffffeba224 */ /* 0x000fe200078e0aeb */
[----:B------:R-:W2:Y:S04]  /*e170*/  LDL R127, [R1+0xb20] ;  /* 0x000b2000017f7983 */ /* 0x000ea80000100800 */
[----:B------:R-:W2:Y:S03]  /*e180*/  LDL R0, [R1+0xb24] ;  /* 0x000b240001007983 */ /* 0x000ea60000100800 */
[----:B------:R-:W-:Y:S01]  /*e190*/  @!P5 IMAD.MOV R236, RZ, RZ, -R236 ;  /* 0x000000ffffecd224 */ /* 0x000fe200078e0aec */
[----:B----4-:R-:W-:Y:S01]  /*e1a0*/  ISETP.GE.AND P5, PT, R249, RZ, PT ;  /* 0x000000fff900720c */ /* 0x010fe20003fa6270 */
[----:B------:R-:W-:Y:S01]  /*e1b0*/  @!P3 IMAD.MOV R238, RZ, RZ, -R238 ;  /* 0x000000ffffeeb224 */ /* 0x000fe200078e0aee */
[----:B------:R-:W4:Y:S01]  /*e1c0*/  LDL R249, [R1+0xbb8] ;  /* 0x000bb80001f97983 */ /* 0x000f220000100800 */
[----:B------:R-:W-:Y:S01]  /*e1d0*/  ISETP.GE.AND P2, PT, R6, RZ, PT ;  /* 0x000000ff0600720c */ /* 0x000fe20003f46270 */
[----:B------:R-:W-:Y:S01]  /*e1e0*/  @!P1 IMAD.MOV R239, RZ, RZ, -R239 ;  /* 0x000000ffffef9224 */ /* 0x000fe200078e0aef */
[----:B------:R-:W-:-:S02]  /*e1f0*/  ISETP.GE.AND P3, PT, R248, RZ, PT ;  /* 0x000000fff800720c */ /* 0x000fc40003f66270 */
[----:B------:R-:W4:Y:S01]  /*e200*/  LDL R248, [R1+0xbb4] ;  /* 0x000bb40001f87983 */ /* 0x000f220000100800 */
[----:B------:R-:W-:-:S03]  /*e210*/  ISETP.GE.AND P1, PT, R247, RZ, PT ;  /* 0x000000fff700720c */ /* 0x000fc60003f26270 */
[----:B------:R-:W4:Y:S04]  /*e220*/  LDL R247, [R1+0xbb0] ;  /* 0x000bb00001f77983 */ /* 0x000f280000100800 */
[----:B------:R-:W4:Y:S04]  /*e230*/  LDL.LU R10, [R1+0x38] ;  /* 0x00003800010a7983 */ /* 0x000f280000300800 */
[----:B------:R-:W4:Y:S04]  /*e240*/  LDL.LU R9, [R1+0x2c] ;  /* 0x00002c0001097983 */ /* 0x000f280000300800 */
[----:B------:R-:W4:Y:S01]  /*e250*/  LDL.LU R8, [R1+0x28] ;  /* 0x0000280001087983 */ /* 0x000f220000300800 */
[----:B------:R-:W-:-:S03]  /*e260*/  @!P2 IMAD.MOV R240, RZ, RZ, -R240 ;  /* 0x000000fffff0a224 */ /* 0x000fc600078e0af0 */
[----:B------:R-:W4:Y:S01]  /*e270*/  LDL.LU R5, [R1+0x24] ;  /* 0x0000240001057983 */ /* 0x000f220000300800 */
[----:B------:R-:W-:-:S03]  /*e280*/  @!P5 IMAD.MOV R241, RZ, RZ, -R241 ;  /* 0x000000fffff1d224 */ /* 0x000fc600078e0af1 */
[----:B------:R-:W4:Y:S01]  /*e290*/  LDL.LU R252, [R1+0x20] ;  /* 0x0000200001fc7983 */ /* 0x000f220000300800 */
[----:B------:R-:W-:-:S03]  /*e2a0*/  ISETP.GE.AND P2, PT, R7, RZ, PT ;  /* 0x000000ff0700720c */ /* 0x000fc60003f46270 */
[----:B------:R-:W4:Y:S01]  /*e2b0*/  LDL.LU R2, [R1+0x1c] ;  /* 0x00001c0001027983 */ /* 0x000f220000300800 */
[----:B------:R-:W-:Y:S01]  /*e2c0*/  ISETP.GE.AND P5, PT, R4, RZ, PT ;  /* 0x000000ff0400720c */ /* 0x000fe20003fa6270 */
[----:B------:R-:W-:Y:S02]  /*e2d0*/  @!P3 IMAD.MOV R243, RZ, RZ, -R243 ;  /* 0x000000fffff3b224 */ /* 0x000fe400078e0af3 */
[----:B------:R-:W4:Y:S01]  /*e2e0*/  LDL.LU R3, [R1+0x18] ;  /* 0x0000180001037983 */ /* 0x000f220000300800 */
[----:B------:R-:W-:-:S03]  /*e2f0*/  LEA R4, R126, R250, 0x1 ;  /* 0x000000fa7e047211 */ /* 0x000fc600078e08ff */
[----:B------:R-:W4:Y:S04]  /*e300*/  LDL.LU R6, [R1+0x14] ;  /* 0x0000140001067983 */ /* 0x000f280000300800 */
[----:B------:R-:W4:Y:S04]  /*e310*/  LDL.LU R7, [R1+0x10] ;  /* 0x0000100001077983 */ /* 0x000f280000300800 */
[----:B------:R-:W4:Y:S01]  /*e320*/  LDL.LU R250, [R1+0x1080] ;  /* 0x0010800001fa7983 */ /* 0x000f220000300800 */
[----:B---3--:R-:W-:-:S03]  /*e330*/  ISETP.GE.AND P3, PT, R245, RZ, PT ;  /* 0x000000fff500720c */ /* 0x008fc60003f66270 */
[----:B------:R-:W3:Y:S01]  /*e340*/  LDL.LU R245, [R1+0x107c] ;  /* 0x00107c0001f57983 */ /* 0x000ee20000300800 */
[----:B------:R-:W-:Y:S02]  /*e350*/  ISETP.NE.AND P0, PT, RZ, UR5, PT ;  /* 0x00000005ff007c0c */ /* 0x000fe4000bf05270 */
[----:B------:R-:W-:Y:S01]  /*e360*/  LOP3.LUT R251, RZ, UR5, RZ, 0x33, !PT ;  /* 0x00000005fffb7c12 */ /* 0x000fe2000f8e33ff */
[----:B------:R-:W-:Y:S02]  /*e370*/  @!P1 IMAD.MOV R244, RZ, RZ, -R244 ;  /* 0x000000fffff49224 */ /* 0x000fe400078e0af4 */
[----:B------:R-:W-:Y:S01]  /*e380*/  @!P5 IMAD.MOV R246, RZ, RZ, -R246 ;  /* 0x000000fffff6d224 */ /* 0x000fe200078e0af6 */
[----:B--2---:R-:W-:Y:S02]  /*e390*/  ISETP.GE.AND P5, PT, R0, RZ, PT ;  /* 0x000000ff0000720c */ /* 0x004fe40003fa6270 */
[----:B----4-:R-:W-:Y:S02]  /*e3a0*/  ISETP.GE.AND P1, PT, R249, RZ, PT ;  /* 0x000000fff900720c */ /* 0x010fe40003f26270 */
[----:B------:R-:W2:Y:S01]  /*e3b0*/  LDL.LU R249, [R1+0x1078] ;  /* 0x0010780001f97983 */ /* 0x000ea20000300800 */
[----:B------:R-:W-:-:S02]  /*e3c0*/  ISETP.GE.AND P6, PT, R247, RZ, PT ;  /* 0x000000fff700720c */ /* 0x000fc40003fc6270 */
[C---:B------:R-:W-:Y:S02]  /*e3d0*/  SEL R10, R251.reuse, R10, !P0 ;  /* 0x0000000afb0a7207 */ /* 0x040fe40004000000 */
[C---:B------:R-:W-:Y:S02]  /*e3e0*/  SEL R9, R251.reuse, R9, !P0 ;  /* 0x00000009fb097207 */ /* 0x040fe40004000000 */
[C---:B------:R-:W-:Y:S02]  /*e3f0*/  SEL R8, R251.reuse, R8, !P0 ;  /* 0x00000008fb087207 */ /* 0x040fe40004000000 */
[C---:B------:R-:W-:Y:S02]  /*e400*/  SEL R5, R251.reuse, R5, !P0 ;  /* 0x00000005fb057207 */ /* 0x040fe40004000000 */
[C---:B------:R-:W-:Y:S02]  /*e410*/  SEL R252, R251.reuse, R252, !P0 ;  /* 0x000000fcfbfc7207 */ /* 0x040fe40004000000 */
[----:B------:R-:W-:-:S02]  /*e420*/  SEL R2, R251, R2, !P0 ;  /* 0x00000002fb027207 */ /* 0x000fc40004000000 */
[C---:B------:R-:W-:Y:S02]  /*e430*/  SEL R3, R251.reuse, R3, !P0 ;  /* 0x00000003fb037207 */ /* 0x040fe40004000000 */
[C---:B------:R-:W-:Y:S02]  /*e440*/  SEL R6, R251.reuse, R6, !P0 ;  /* 0x00000006fb067207 */ /* 0x040fe40004000000 */
[----:B------:R-:W-:Y:S01]  /*e450*/  SEL R7, R251, R7, !P0 ;  /* 0x00000007fb077207 */ /* 0x000fe20004000000 */
[----:B---3--:R-:W-:Y:S01]  /*e460*/  @!P2 IMAD.MOV R245, RZ, RZ, -R245 ;  /* 0x000000fffff5a224 */ /* 0x008fe200078e0af5 */
[----:B------:R-:W-:Y:S02]  /*e470*/  ISETP.GE.AND P2, PT, R248, RZ, PT ;  /* 0x000000fff800720c */ /* 0x000fe40003f46270 */
[----:B------:R-:W3:Y:S04]  /*e480*/  LDL.LU R248, [R1+0x1074] ;  /* 0x0010740001f87983 */ /* 0x000ee80000300800 */
[----:B------:R-:W4:Y:S04]  /*e490*/  LDL.LU R247, [R1+0x1070] ;  /* 0x0010700001f77983 */ /* 0x000f280000300800 */
[----:B------:R-:W3:Y:S04]  /*e4a0*/  LDL.LU R0, [R1+0x30] ;  /* 0x0000300001007983 */ /* 0x000ee80000300800 */
[----:B------:R1:W-:Y:S04]  /*e4b0*/  STL [R1+0x224], R10 ;  /* 0x0002240a01007387 */ /* 0x0003e80000100800 */
[----:B-1----:R-:W4:Y:S04]  /*e4c0*/  LDL.LU R10, [R1+0x106c] ;  /* 0x00106c00010a7983 */ /* 0x002f280000300800 */
[----:B------:R1:W-:Y:S04]  /*e4d0*/  STL [R1+0x220], R9 ;  /* 0x0002200901007387 */ /* 0x0003e80000100800 */
[----:B-1----:R-:W3:Y:S04]  /*e4e0*/  LDL.LU R9, [R1+0x1068] ;  /* 0x0010680001097983 */ /* 0x002ee80000300800 */
[----:B------:R1:W-:Y:S04]  /*e4f0*/  STL [R1+0x21c], R8 ;  /* 0x00021c0801007387 */ /* 0x0003e80000100800 */
[----:B-1----:R-:W4:Y:S04]  /*e500*/  LDL.LU R8, [R1+0x1064] ;  /* 0x0010640001087983 */ /* 0x002f280000300800 */
[----:B------:R1:W-:Y:S04]  /*e510*/  STL [R1+0x218], R5 ;  /* 0x0002180501007387 */ /* 0x0003e80000100800 */
[----:B-1----:R-:W3:Y:S04]  /*e520*/  LDL.LU R5, [R1+0x1060] ;  /* 0x0010600001057983 */ /* 0x002ee80000300800 */
[----:B------:R1:W-:Y:S04]  /*e530*/  STL [R1+0x214], R252 ;  /* 0x000214fc01007387 */ /* 0x0003e80000100800 */
[----:B-1----:R-:W4:Y:S04]  /*e540*/  LDL.LU R252, [R1+0x105c] ;  /* 0x00105c0001fc7983 */ /* 0x002f280000300800 */
[----:B------:R1:W-:Y:S04]  /*e550*/  STL [R1+0x210], R2 ;  /* 0x0002100201007387 */ /* 0x0003e80000100800 */
[----:B-1----:R-:W4:Y:S04]  /*e560*/  LDL.LU R2, [R1+0x1058] ;  /* 0x0010580001027983 */ /* 0x002f280000300800 */
[----:B------:R1:W-:Y:S04]  /*e570*/  STL [R1+0x20c], R3 ;  /* 0x00020c0301007387 */ /* 0x0003e80000100800 */
[----:B-1----:R-:W4:Y:S04]  /*e580*/  LDL.LU R3, [R1+0x1054] ;  /* 0x0010540001037983 */ /* 0x002f280000300800 */
[----:B------:R1:W-:Y:S04]  /*e590*/  STL [R1+0x208], R6 ;  /* 0x0002080601007387 */ /* 0x0003e80000100800 */
[----:B-1----:R-:W4:Y:S04]  /*e5a0*/  LDL.LU R6, [R1+0x1050] ;  /* 0x0010500001067983 */ /* 0x002f280000300800 */
[----:B------:R1:W-:Y:S04]  /*e5b0*/  STL [R1+0x204], R7 ;  /* 0x0002040701007387 */ /* 0x0003e80000100800 */
[----:B-1----:R-:W4:Y:S01]  /*e5c0*/  LDL.LU R7, [R1+0x104c] ;  /* 0x00104c0001077983 */ /* 0x002f220000300800 */
[----:B------:R-:W-:Y:S01]  /*e5d0*/  @!P4 IMAD.MOV R242, RZ, RZ, -R242 ;  /* 0x000000fffff2c224 */ /* 0x000fe200078e0af2 */
[----:B------:R-:W-:Y:S01]  /*e5e0*/  ISETP.NE.AND P4, PT, R127, RZ, PT ;  /* 0x000000ff7f00720c */ /* 0x000fe20003f85270 */
[----:B--2---:R-:W-:-:S02]  /*e5f0*/  @!P2 IMAD.MOV R249, RZ, RZ, -R249 ;  /* 0x000000fffff9a224 */ /* 0x004fc400078e0af9 */
[----:B------:R-:W-:Y:S01]  /*e600*/  @!P6 IMAD.MOV R250, RZ, RZ, -R250 ;  /* 0x000000fffffae224 */ /* 0x000fe200078e0afa */
[C---:B---3--:R-:W-:Y:S02]  /*e610*/  SEL R5, R251.reuse, R5, !P0 ;  /* 0x00000005fb057207 */ /* 0x048fe40004000000 */
[----:B----4-:R-:W-:-:S05]  /*e620*/  SEL R7, R251, R7, !P0 ;  /* 0x00000007fb077207 */ /* 0x010fca0004000000 */
[----:B------:R1:W-:Y:S02]  /*e630*/  STL [R1+0x200], R7 ;  /* 0x0002000701007387 */ /* 0x0003e40000100800 */
[C---:B-1----:R-:W-:Y:S02]  /*e640*/  SEL R7, R251.reuse, R6, !P0 ;  /* 0x00000006fb077207 */ /* 0x042fe40004000000 */
[C---:B------:R-:W-:Y:S02]  /*e650*/  SEL R6, R251.reuse, R3, !P0 ;  /* 0x00000003fb067207 */ /* 0x040fe40004000000 */
[C---:B------:R-:W-:Y:S02]  /*e660*/  SEL R3, R251.reuse, R2, !P0 ;  /* 0x00000002fb037207 */ /* 0x040fe40004000000 */
[C---:B------:R-:W-:Y:S01]  /*e670*/  SEL R2, R251.reuse, R252, !P0 ;  /* 0x000000fcfb027207 */ /* 0x040fe20004000000 */
[----:B------:R-:W-:Y:S04]  /*e680*/  STL [R1+0x1fc], R7 ;  /* 0x0001fc0701007387 */ /* 0x000fe80000100800 */
[----:B------:R-:W-:Y:S04]  /*e690*/  STL [R1+0x1f8], R6 ;  /* 0x0001f80601007387 */ /* 0x000fe80000100800 */
[----:B------:R1:W-:Y:S04]  /*e6a0*/  STL [R1+0x1f4], R3 ;  /* 0x0001f40301007387 */ /* 0x0003e80000100800 */
[----:B------:R2:W-:Y:S01]  /*e6b0*/  STL [R1+0x1f0], R2 ;  /* 0x0001f00201007387 */ /* 0x0005e20000100800 */
[----:B-1----:R-:W-:-:S03]  /*e6c0*/  SEL R3, R251, R8, !P0 ;  /* 0x00000008fb037207 */ /* 0x002fc60004000000 */
[----:B------:R1:W-:Y:S01]  /*e6d0*/  STL [R1+0x1ec], R5 ;  /* 0x0001ec0501007387 */ /* 0x0003e20000100800 */
[----:B--2---:R-:W-:-:S03]  /*e6e0*/  SEL R2, R251, R9, !P0 ;  /* 0x00000009fb027207 */ /* 0x004fc60004000000 */
[----:B------:R2:W-:Y:S04]  /*e6f0*/  STL [R1+0x1e8], R3 ;  /* 0x0001e80301007387 */ /* 0x0005e80000100800 */
[----:B------:R3:W-:Y:S01]  /*e700*/  STL [R1+0x1e4], R2 ;  /* 0x0001e40201007387 */ /* 0x0007e20000100800 */
[C---:B-1----:R-:W-:Y:S02]  /*e710*/  SEL R5, R251.reuse, R10, !P0 ;  /* 0x0000000afb057207 */ /* 0x042fe40004000000 */
[----:B--2---:R-:W-:-:S03]  /*e720*/  SEL R3, R251, R11, !P0 ;  /* 0x0000000bfb037207 */ /* 0x004fc60004000000 */
[----:B------:R1:W-:Y:S01]  /*e730*/  STL [R1+0x1e0], R5 ;  /* 0x0001e00501007387 */ /* 0x0003e20000100800 */
[----:B---3--:R-:W-:-:S03]  /*e740*/  SEL R2, R251, R12, !P0 ;  /* 0x0000000cfb027207 */ /* 0x008fc60004000000 */
        /* <DEDUP_REMOVED lines=39> */
[C---:B--2---:R-:W-:Y:S02]  /*e9c0*/  SEL R3, R251.reuse, R54, !P0 ;  /* 0x00000036fb037207 */ /* 0x044fe40004000000 */
[----:B---3--:R-:W-:-:S03]  /*e9d0*/  SEL R2, R251, R55, !P0 ;  /* 0x00000037fb027207 */ /* 0x008fc60004000000 */
[----:B------:R1:W-:Y:S04]  /*e9e0*/  STL [R1+0x190], R3 ;  /* 0x0001900301007387 */ /* 0x0003e80000100800 */
        /* <DEDUP_REMOVED lines=42> */
[----:B------:R2:W-:Y:S01]  /*ec90*/  STL [R1+0x138], R2 ;  /* 0x0001380201007387 */ /* 0x0005e20000100800 */
[----:B------:R-:W-:-:S03]  /*eca0*/  SEL R30, R251, R32, !P0 ;  /* 0x00000020fb1e7207 */ /* 0x000fc60004000000 */
[----:B------:R3:W-:Y:S01]  /*ecb0*/  STL [R1+0x134], R5 ;  /* 0x0001340501007387 */ /* 0x0007e20000100800 */
[C---:B-1----:R-:W-:Y:S02]  /*ecc0*/  SEL R3, R251.reuse, R83, !P0 ;  /* 0x00000053fb037207 */ /* 0x042fe40004000000 */
[----:B--2---:R-:W-:-:S03]  /*ecd0*/  SEL R2, R251, R84, !P0 ;  /* 0x00000054fb027207 */ /* 0x004fc60004000000 */
[----:B------:R-:W-:Y:S01]  /*ece0*/  STL [R1+0x130], R3 ;  /* 0x0001300301007387 */ /* 0x000fe20000100800 */
[----:B---3--:R-:W-:-:S03]  /*ecf0*/  SEL R5, R251, R212, !P0 ;  /* 0x000000d4fb057207 */ /* 0x008fc60004000000 */
[----:B------:R-:W-:Y:S01]  /*ed00*/  STL [R1+0x12c], R2 ;  /* 0x00012c0201007387 */ /* 0x000fe20000100800 */
[C---:B------:R-:W-:Y:S02]  /*ed10*/  SEL R32, R251.reuse, R213, !P0 ;  /* 0x000000d5fb207207 */ /* 0x040fe40004000000 */
[C---:B------:R-:W-:Y:S01]  /*ed20*/  SEL R8, R251.reuse, R214, !P0 ;  /* 0x000000d6fb087207 */ /* 0x040fe20004000000 */
[----:B------:R1:W-:Y:S04]  /*ed30*/  STL [R1+0x4cc], R5 ;  /* 0x0004cc0501007387 */ /* 0x0003e80000100800 */
[----:B------:R2:W-:Y:S01]  /*ed40*/  STL [R1+0x478], R32 ;  /* 0x0004782001007387 */ /* 0x0005e20000100800 */
[----:B-1----:R-:W-:-:S03]  /*ed50*/  SEL R5, R251, R215, !P0 ;  /* 0x000000d7fb057207 */ /* 0x002fc60004000000 */
[----:B------:R1:W-:Y:S01]  /*ed60*/  STL [R1+0x474], R8 ;  /* 0x0004740801007387 */ /* 0x0003e20000100800 */
[----:B--2---:R-:W-:-:S03]  /*ed70*/  SEL R32, R251, R216, !P0 ;  /* 0x000000d8fb207207 */ /* 0x004fc60004000000 */
        /* <DEDUP_REMOVED lines=47> */
[----:B------:R-:W-:-:S03]  /*f070*/  @!P5 IMAD.MOV R0, RZ, RZ, -R0 ;  /* 0x000000ffff00d224 */ /* 0x000fc600078e0a00 */
[----:B------:R3:W-:Y:S01]  /*f080*/  STL [R1+0x4d0], R5 ;  /* 0x0004d00501007387 */ /* 0x0007e20000100800 */
[C---:B-1----:R-:W-:Y:S02]  /*f090*/  SEL R32, R251.reuse, R240, !P0 ;  /* 0x000000f0fb207207 */ /* 0x042fe40004000000 */
[----:B--2---:R-:W-:-:S03]  /*f0a0*/  SEL R8, R251, R241, !P0 ;  /* 0x000000f1fb087207 */ /* 0x004fc60004000000 */
[----:B------:R-:W-:Y:S01]  /*f0b0*/  STL [R1+0x4c8], R32 ;  /* 0x0004c82001007387 */ /* 0x000fe20000100800 */
[----:B---3--:R-:W-:-:S03]  /*f0c0*/  SEL R5, R251, R242, !P0 ;  /* 0x000000f2fb057207 */ /* 0x008fc60004000000 */
[----:B------:R-:W-:Y:S01]  /*f0d0*/  STL [R1+0x4c0], R8 ;  /* 0x0004c00801007387 */ /* 0x000fe20000100800 */
[----:B------:R-:W-:-:S03]  /*f0e0*/  @!P4 LOP3.LUT R0, RZ, R127, RZ, 0x33, !PT ;  /* 0x0000007fff00c212 */ /* 0x000fc600078e33ff */
[----:B------:R-:W2:Y:S04]  /*f0f0*/  LDL.LU R127, [R1+0x1048] ;  /* 0x00104800017f7983 */ /* 0x000ea80000300800 */
[----:B------:R1:W-:Y:S01]  /*f100*/  STL [R1+0x4b8], R5 ;  /* 0x0004b80501007387 */ /* 0x0003e20000100800 */
[----:B------:R-:W-:-:S03]  /*f110*/  SEL R19, R251, R43, !P0 ;  /* 0x0000002bfb137207 */ /* 0x000fc60004000000 */
[----:B------:R-:W3:Y:S04]  /*f120*/  LDL.LU R55, [R1+0x34] ;  /* 0x0000340001377983 */ /* 0x000ee80000300800 */
[----:B------:R-:W4:Y:S01]  /*f130*/  LDL.LU R54, [R1+0x74] ;  /* 0x0000740001367983 */ /* 0x000f220000300800 */
[----:B-1----:R-:W-:-:S05]  /*f140*/  SEL R5, R251, R243, !P0 ;  /* 0x000000f3fb057207 */ /* 0x002fca0004000000 */
[----:B------:R1:W-:Y:S04]  /*f150*/  STL [R1+0x4b0], R5 ;  /* 0x0004b00501007387 */ /* 0x0003e80000100800 */
[----:B------:R-:W4:Y:S01]  /*f160*/  LDL.LU R43, [R1+0x70] ;  /* 0x00007000012b7983 */ /* 0x000f220000300800 */
[C---:B------:R-:W-:Y:S02]  /*f170*/  SEL R20, R251.reuse, R42, !P0 ;  /* 0x0000002afb147207 */ /* 0x040fe40004000000 */
[C---:B------:R-:W-:Y:S01]  /*f180*/  SEL R27, R251.reuse, R35, !P0 ;  /* 0x00000023fb1b7207 */ /* 0x040fe20004000000 */
[----:B------:R-:W4:Y:S01]  /*f190*/  LDL.LU R42, [R1+0x68] ;  /* 0x00006800012a7983 */ /* 0x000f220000300800 */
[C---:B-1----:R-:W-:Y:S01]  /*f1a0*/  SEL R5, R251.reuse, R244, !P0 ;  /* 0x000000f4fb057207 */ /* 0x042fe20004000000 */
[----:B------:R-:W-:Y:S01]  /*f1b0*/  @!P3 IMAD.MOV R247, RZ, RZ, -R247 ;  /* 0x000000fffff7b224 */ /* 0x000fe200078e0af7 */
[----:B------:R-:W-:Y:S01]  /*f1c0*/  SEL R8, R251, R245, !P0 ;  /* 0x000000f5fb087207 */ /* 0x000fe20004000000 */
[----:B------:R-:W4:Y:S01]  /*f1d0*/  LDL.LU R35, [R1+0x78] ;  /* 0x0000780001237983 */ /* 0x000f220000300800 */
[----:B------:R-:W-:-:S03]  /*f1e0*/  @!P1 IMAD.MOV R248, RZ, RZ, -R248 ;  /* 0x000000fffff89224 */ /* 0x000fc600078e0af8 */
[----:B------:R1:W-:Y:S01]  /*f1f0*/  STL [R1+0x4a8], R5 ;  /* 0x0004a80501007387 */ /* 0x0003e20000100800 */
[----:B------:R-:W-:-:S03]  /*f200*/  SEL R28, R251, R34, !P0 ;  /* 0x00000022fb1c7207 */ /* 0x000fc60004000000 */
[----:B------:R1:W-:Y:S01]  /*f210*/  STL [R1+0x4a0], R8 ;  /* 0x0004a00801007387 */ /* 0x0003e20000100800 */
[----:B------:R-:W-:-:S03]  /*f220*/  SEL R10, R251, R52, !P0 ;  /* 0x00000034fb0a7207 */ /* 0x000fc60004000000 */
[----:B------:R-:W4:Y:S01]  /*f230*/  LDL.LU R34, [R1+0x3c] ;  /* 0x00003c0001227983 */ /* 0x000f220000300800 */
[C---:B-1----:R-:W-:Y:S02]  /*f240*/  SEL R5, R251.reuse, R246, !P0 ;  /* 0x000000f6fb057207 */ /* 0x042fe40004000000 */
[----:B------:R-:W-:-:S03]  /*f250*/  SEL R8, R251, R247, !P0 ;  /* 0x000000f7fb087207 */ /* 0x000fc60004000000 */
[----:B------:R1:W-:Y:S01]  /*f260*/  STL [R1+0x498], R5 ;  /* 0x0004980501007387 */ /* 0x0003e20000100800 */
[----:B------:R-:W-:-:S03]  /*f270*/  SEL R32, R251, R249, !P0 ;  /* 0x000000f9fb207207 */ /* 0x000fc60004000000 */
[----:B------:R-:W4:Y:S01]  /*f280*/  LDL.LU R52, [R1+0x40] ;  /* 0x0000400001347983 */ /* 0x000f220000300800 */
[----:B-1----:R-:W-:-:S03]  /*f290*/  SEL R5, R251, R248, !P0 ;  /* 0x000000f8fb057207 */ /* 0x002fc60004000000 */
[----:B------:R1:W-:Y:S01]  /*f2a0*/  STL [R1+0x490], R8 ;  /* 0x0004900801007387 */ /* 0x0003e20000100800 */
[----:B------:R-:W-:-:S03]  /*f2b0*/  SEL R14, R251, R48, !P0 ;  /* 0x00000030fb0e7207 */ /* 0x000fc60004000000 */
[----:B------:R-:W-:Y:S04]  /*f2c0*/  STL [R1+0x488], R5 ;  /* 0x0004880501007387 */ /* 0x000fe80000100800 */
[----:B------:R1:W-:Y:S02]  /*f2d0*/  STL [R1+0x480], R32 ;  /* 0x0004802001007387 */ /* 0x0003e40000100800 */
[C---:B-1----:R-:W-:Y:S02]  /*f2e0*/  SEL R8, R251.reuse, R250, !P0 ;  /* 0x000000fafb087207 */ /* 0x042fe40004000000 */
[----:B------:R-:W4:Y:S01]  /*f2f0*/  LDL.LU R48, [R1+0x44] ;  /* 0x0000440001307983 */ /* 0x000f220000300800 */
[----:B------:R-:W-:-:S03]  /*f300*/  SEL R16, R251, R46, !P0 ;  /* 0x0000002efb107207 */ /* 0x000fc60004000000 */
[----:B------:R1:W-:Y:S01]  /*f310*/  STL [R1+0x424], R8 ;  /* 0x0004240801007387 */ /* 0x0003e20000100800 */
[C---:B------:R-:W-:Y:S01]  /*f320*/  SEL R18, R251.reuse, R44, !P0 ;  /* 0x0000002cfb127207 */ /* 0x040fe20004000000 */
[----:B------:R-:W1:Y:S02]  /*f330*/  LDC R32, c[0x0][0x230] ;  /* 0x00008c00ff207b82 */ /* 0x000e640000000800 */
[----:B------:R-:W4:Y:S04]  /*f340*/  LDL.LU R61, [R1+0x48] ;  /* 0x00004800013d7983 */ /* 0x000f280000300800 */
[----:B------:R-:W4:Y:S01]  /*f350*/  LDL.LU R46, [R1+0x4c] ;  /* 0x00004c00012e7983 */ /* 0x000f220000300800 */
[----:B------:R-:W-:-:S03]  /*f360*/  SEL R21, R251, R41, !P0 ;  /* 0x00000029fb157207 */ /* 0x000fc60004000000 */
[----:B------:R-:W4:Y:S04]  /*f370*/  LDL.LU R44, [R1+0x50] ;  /* 0x00005000012c7983 */ /* 0x000f280000300800 */
[----:B------:R-:W4:Y:S01]  /*f380*/  LDL.LU R41, [R1+0x54] ;  /* 0x0000540001297983 */ /* 0x000f220000300800 */
[----:B------:R-:W-:-:S03]  /*f390*/  SEL R22, R251, R40, !P0 ;  /* 0x00000028fb167207 */ /* 0x000fc60004000000 */
[----:B------:R-:W4:Y:S01]  /*f3a0*/  LDL.LU R40, [R1+0x58] ;  /* 0x0000580001287983 */ /* 0x000f220000300800 */
[----:B------:R-:W1:Y:S01]  /*f3b0*/  S2R R5, SR_TID.X ;  /* 0x0000000000057919 */ /* 0x000e620000002100 */
[----:B------:R-:W-:Y:S01]  /*f3c0*/  IMAD R0, R0, UR4, RZ ;  /* 0x0000000400007c24 */ /* 0x000fe2000f8e02ff */
[C---:B------:R-:W-:Y:S02]  /*f3d0*/  SEL R13, R251.reuse, R49, !P0 ;  /* 0x00000031fb0d7207 */ /* 0x040fe40004000000 */
[C---:B------:R-:W-:Y:S02]  /*f3e0*/  SEL R17, R251.reuse, R45, !P0 ;  /* 0x0000002dfb117207 */ /* 0x040fe40004000000 */
[C---:B------:R-:W-:Y:S02]  /*f3f0*/  SEL R15, R251.reuse, R47, !P0 ;  /* 0x0000002ffb0f7207 */ /* 0x040fe40004000000 */
[C---:B------:R-:W-:Y:S01]  /*f400*/  SEL R9, R251.reuse, R53, !P0 ;  /* 0x00000035fb097207 */ /* 0x040fe20004000000 */
[----:B-1----:R-:W-:Y:S01]  /*f410*/  VIADD R32, R32, 0x3f ;  /* 0x0000003f20207836 */ /* 0x002fe20000000000 */
[C---:B------:R-:W-:Y:S01]  /*f420*/  SEL R49, R251.reuse, R58, !P0 ;  /* 0x0000003afb317207 */ /* 0x040fe20004000000 */
[----:B------:R-:W-:Y:S01]  /*f430*/  ULDC UR4, c[0x0][0x240] ;  /* 0x0000900000047ab9 */ /* 0x000fe20000000800 */
[----:B------:R-:W-:-:S02]  /*f440*/  SEL R31, R251, R31, !P0 ;  /* 0x0000001ffb1f7207 */ /* 0x000fc40004000000 */
        /* <DEDUP_REMOVED lines=8> */
[----:B------:R-:W-:Y:S02]  /*f4d0*/  SEL R47, R251, R57, !P0 ;  /* 0x00000039fb2f7207 */ /* 0x000fe40004000000 */
[----:B------:R-:W-:Y:S02]  /*f4e0*/  LOP3.LUT R8, R5, 0x3f, RZ, 0xc0, !PT ;  /* 0x0000003f05087812 */ /* 0x000fe400078ec0ff */
[C---:B------:R-:W-:Y:S02]  /*f4f0*/  SEL R53, R251.reuse, R59, !P0 ;  /* 0x0000003bfb357207 */ /* 0x040fe40004000000 */
[----:B------:R-:W-:-:S02]  /*f500*/  SEL R58, R251, R60, !P0 ;  /* 0x0000003cfb3a7207 */ /* 0x000fc40004000000 */
[C---:B------:R-:W-:Y:S01]  /*f510*/  SEL R7, R251.reuse, R85, !P0 ;  /* 0x00000055fb077207 */ /* 0x040fe20004000000 */
[----:B------:R-:W4:Y:S01]  /*f520*/  LDL.LU R60, [R1+0x5c] ;  /* 0x00005c00013c7983 */ /* 0x000f220000300800 */
[C---:B------:R-:W-:Y:S02]  /*f530*/  SEL R6, R251.reuse, R86, !P0 ;  /* 0x00000056fb067207 */ /* 0x040fe40004000000 */
[C---:B------:R-:W-:Y:S01]  /*f540*/  SEL R3, R251.reuse, R87, !P0 ;  /* 0x00000057fb037207 */ /* 0x040fe20004000000 */
[----:B------:R-:W4:Y:S01]  /*f550*/  LDL.LU R59, [R1+0x64] ;  /* 0x00006400013b7983 */ /* 0x000f220000300800 */
[C---:B------:R-:W-:Y:S02]  /*f560*/  SEL R2, R251.reuse, R88, !P0 ;  /* 0x00000058fb027207 */ /* 0x040fe40004000000 */
[C---:B------:R-:W-:Y:S02]  /*f570*/  SEL R252, R251.reuse, R89, !P0 ;  /* 0x00000059fbfc7207 */ /* 0x040fe40004000000 */
        /* <DEDUP_REMOVED lines=119> */
[----:B------:R-:W-:Y:S02]  /*fcf0*/  SEL R211, R251, R211, !P0 ;  /* 0x000000d3fbd37207 */ /* 0x000fe40004000000 */
[----:B------:R-:W-:Y:S01]  /*fd00*/  LEA R238, P0, R0, UR6, 0x2 ;  /* 0x0000000600ee7c11 */ /* 0x000fe2000f8010ff */
[----:B--2---:R-:W-:-:S03]  /*fd10*/  IMAD R127, R8, R127, RZ ;  /* 0x0000007f087f7224 */ /* 0x004fc600078e02ff */
[----:B------:R-:W-:Y:S01]  /*fd20*/  LEA.HI.X.SX32 R8, R0, UR7, 0x2, P0 ;  /* 0x0000000700087c11 */ /* 0x000fe200080f16ff */
[----:B------:R-:W-:Y:S01]  /*fd30*/  IMAD R5, R126, 0x2, R4 ;  /* 0x000000027e057824 */ /* 0x000fe200078e0204 */
[----:B------:R-:W-:Y:S01]  /*fd40*/  ISETP.GT.AND P0, PT, R32, 0x3f, PT ;  /* 0x0000003f2000780c */ /* 0x000fe20003f04270 */
[----:B------:R-:W-:Y:S01]  /*fd50*/  ULDC.64 UR6, c[0x0][0x218] ;  /* 0x0000860000067ab9 */ /* 0x000fe20000000a00 */
[-C--:B---3--:R-:W-:Y:S02]  /*fd60*/  LEA R36, P4, R55, R238.reuse, 0x2 ;  /* 0x000000ee37247211 */ /* 0x088fe400078810ff */
[-C--:B----4-:R-:W-:Y:S02]  /*fd70*/  LEA R32, P5, R54, R238.reuse, 0x2 ;  /* 0x000000ee36207211 */ /* 0x090fe400078a10ff */
[----:B------:R-:W-:Y:S02]  /*fd80*/  LEA R50, P2, R43, R238, 0x2 ;  /* 0x000000ee2b327211 */ /* 0x000fe400078410ff */
[----:B------:R-:W-:-:S02]  /*fd90*/  LEA.HI.X.SX32 R37, R55, R8, 0x2, P4 ;  /* 0x0000000837257211 */ /* 0x000fc400020f16ff */
[-C--:B------:R-:W-:Y:S02]  /*fda0*/  LEA.HI.X.SX32 R33, R54, R8.reuse, 0x2, P5 ;  /* 0x0000000836217211 */ /* 0x080fe400028f16ff */
[----:B------:R-:W-:Y:S01]  /*fdb0*/  LEA.HI.X.SX32 R51, R43, R8, 0x2, P2 ;  /* 0x000000082b337211 */ /* 0x000fe200010f16ff */
[----:B------:R1:W-:Y:S01]  /*fdc0*/  STL.64 [R1+0xe0], R36 ;  /* 0x0000e02401007387 */ /* 0x0003e20000100a00 */
[----:B------:R-:W-:-:S03]  /*fdd0*/  LEA R38, P3, R42, R238, 0x2 ;  /* 0x000000ee2a267211 */ /* 0x000fc600078610ff */
[----:B------:R2:W-:Y:S01]  /*fde0*/  STL.64 [R1+0xd8], R32 ;  /* 0x0000d82001007387 */ /* 0x0005e20000100a00 */
[----:B------:R-:W-:-:S03]  /*fdf0*/  LEA.HI.X.SX32 R39, R42, R8, 0x2, P3 ;  /* 0x000000082a277211 */ /* 0x000fc600018f16ff */
[----:B------:R-:W3:Y:S04]  /*fe00*/  LDL.LU R57, [R1+0x6c] ;  /* 0x00006c0001397983 */ /* 0x000ee80000300800 */
[----:B------:R4:W-:Y:S01]  /*fe10*/  STL.64 [R1+0xd0], R50 ;  /* 0x0000d03201007387 */ /* 0x0009e20000100a00 */
[----:B-1----:R-:W-:-:S03]  /*fe20*/  LEA R36, P4, R35, R238, 0x2 ;  /* 0x000000ee23247211 */ /* 0x002fc600078810ff */
[----:B------:R-:W3:Y:S01]  /*fe30*/  LDL.LU R55, [R1+0xe8] ;  /* 0x0000e80001377983 */ /* 0x000ee20000300800 */
[----:B------:R-:W-:Y:S02]  /*fe40*/  LEA.HI.X.SX32 R37, R35, R8, 0x2, P4 ;  /* 0x0000000823257211 */ /* 0x000fe400020f16ff */
[-C--:B--2---:R-:W-:Y:S01]  /*fe50*/  LEA R32, P5, R34, R238.reuse, 0x2 ;  /* 0x000000ee22207211 */ /* 0x084fe200078a10ff */
[----:B------:R-:W2:Y:S04]  /*fe60*/  LDL.LU R54, [R1+0xec] ;  /* 0x0000ec0001367983 */ /* 0x000ea80000300800 */
[----:B------:R1:W-:Y:S01]  /*fe70*/  STL.64 [R1+0xc8], R38 ;  /* 0x0000c82601007387 */ /* 0x0003e20000100a00 */
[----:B----4-:R-:W-:-:S03]  /*fe80*/  LEA R50, P2, R52, R238, 0x2 ;  /* 0x000000ee34327211 */ /* 0x010fc600078410ff */
[----:B------:R-:W4:Y:S01]  /*fe90*/  LDL.LU R43, [R1+0xf0] ;  /* 0x0000f000012b7983 */ /* 0x000f220000300800 */
[----:B------:R-:W-:-:S03]  /*fea0*/  LEA.HI.X.SX32 R33, R34, R8, 0x2, P5 ;  /* 0x0000000822217211 */ /* 0x000fc600028f16ff */
[----:B------:R-:W4:Y:S01]  /*feb0*/  LDL.LU R42, [R1+0xf4] ;  /* 0x0000f400012a7983 */ /* 0x000f220000300800 */
[----:B------:R-:W-:-:S03]  /*fec0*/  LEA.HI.X.SX32 R51, R52, R8, 0x2, P2 ;  /* 0x0000000834337211 */ /* 0x000fc600010f16ff */
[----:B------:R1:W-:Y:S02]  /*fed0*/  STL.64 [R1+0xc0], R36 ;  /* 0x0000c02401007387 */ /* 0x0003e40000100a00 */
[C---:B-1----:R-:W-:Y:S02]  /*fee0*/  LEA R38, P3, R48.reuse, R238, 0x2 ;  /* 0x000000ee30267211 */ /* 0x042fe400078610ff */
[----:B------:R-:W4:Y:S02]  /*fef0*/  LDL.LU R35, [R1+0xf8] ;  /* 0x0000f80001237983 */ /* 0x000f240000300800 */
[----:B------:R-:W-:Y:S02]  /*ff00*/  LEA.HI.X.SX32 R39, R48, R8, 0x2, P3 ;  /* 0x0000000830277211 */ /* 0x000fe400018f16ff */
[----:B------:R-:W4:Y:S04]  /*ff10*/  LDL.LU R34, [R1+0xfc] ;  /* 0x0000fc0001227983 */ /* 0x000f280000300800 */
[----:B------:R1:W-:Y:S01]  /*ff20*/  STL.64 [R1+0xb8], R32 ;  /* 0x0000b82001007387 */ /* 0x0003e20000100a00 */
[----:B------:R-:W-:-:S03]  /*ff30*/  LEA R36, P4, R61, R238, 0x2 ;  /* 0x000000ee3d247211 */ /* 0x000fc600078810ff */
[----:B------:R-:W4:Y:S01]  /*ff40*/  LDL.LU R56, [R1+0x100] ;  /* 0x0001000001387983 */ /* 0x000f220000300800 */
[----:B------:R-:W-:-:S03]  /*ff50*/  LEA.HI.X.SX32 R37, R61, R8, 0x2, P4 ;  /* 0x000000083d257211 */ /* 0x000fc600020f16ff */
[----:B------:R-:W4:Y:S01]  /*ff60*/  LDL.LU R52, [R1+0x104] ;  /* 0x0001040001347983 */ /* 0x000f220000300800 */
[----:B-1----:R-:W-:-:S03]  /*ff70*/  LEA R32, P5, R46, R238, 0x2 ;  /* 0x000000ee2e207211 */ /* 0x002fc600078a10ff */
[----:B------:R1:W-:Y:S01]  /*ff80*/  STL.64 [R1+0xb0], R50 ;  /* 0x0000b03201007387 */ /* 0x0003e20000100a00 */
[----:B------:R-:W-:-:S03]  /*ff90*/  LEA.HI.X.SX32 R33, R46, R8, 0x2, P5 ;  /* 0x000000082e217211 */ /* 0x000fc600028f16ff */
[----:B------:R-:W4:Y:S04]  /*ffa0*/  LDL.LU R48, [R1+0x10c] ;  /* 0x00010c0001307983 */ /* 0x000f280000300800 */
[----:B------:R1:W-:Y:S02]  /*ffb0*/  STL.64 [R1+0xa8], R38 ;  /* 0x0000a82601007387 */ /* 0x0003e40000100a00 */
[C---:B-1----:R-:W-:Y:S02]  /*ffc0*/  LEA R50, P2, R44.reuse, R238, 0x2 ;  /* 0x000000ee2c327211 */ /* 0x042fe400078410ff */
[----:B------:R1:W-:Y:S02]  /*ffd0*/  STL.64 [R1+0xa0], R36 ;  /* 0x0000a02401007387 */ /* 0x0003e40000100a00 */
[----:B------:R-:W-:-:S02]  /*ffe0*/  LEA.HI.X.SX32 R51, R44, R8, 0x2, P2 ;  /* 0x000000082c337211 */ /* 0x000fc400010f16ff */
[----:B------:R1:W-:Y:S01]  /*fff0*/  STL.64 [R1+0x98], R32 ;  /* 0x0000982001007387 */ /* 0x0003e20000100a00 */
[----:B------:R-:W-:-:S03]  /*10000*/  LEA R38, P3, R41, R238, 0x2 ;  /* 0x000000ee29267211 */ /* 0x000fc600078610ff */
[----:B------:R-:W4:Y:S01]  /*10010*/  LDL.LU R46, [R1+0x108] ;  /* 0x00010800012e7983 */ /* 0x000f220000300800 */
[----:B------:R-:W-:-:S03]  /*10020*/  LEA.HI.X.SX32 R39, R41, R8, 0x2, P3 ;  /* 0x0000000829277211 */ /* 0x000fc600018f16ff */
[----:B------:R1:W-:Y:S02]  /*10030*/  STL.64 [R1+0x90], R50 ;  /* 0x0000903201007387 */ /* 0x0003e40000100a00 */
[C---:B-1----:R-:W-:Y:S02]  /*10040*/  LEA R36, P4, R40.reuse, R238, 0x2 ;  /* 0x000000ee28247211 */ /* 0x042fe400078810ff */
[----:B------:R-:W4:Y:S02]  /*10050*/  LDL.LU R44, [R1+0x110] ;  /* 0x00011000012c7983 */ /* 0x000f240000300800 */
[----:B------:R-:W-:Y:S02]  /*10060*/  LEA.HI.X.SX32 R37, R40, R8, 0x2, P4 ;  /* 0x0000000828257211 */ /* 0x000fe400020f16ff */
[----:B------:R-:W4:Y:S04]  /*10070*/  LDL.LU R41, [R1+0x114] ;  /* 0x0001140001297983 */ /* 0x000f280000300800 */
[----:B------:R3:W-:Y:S04]  /*10080*/  STL.64 [R1+0x88], R38 ;  /* 0x0000882601007387 */ /* 0x0007e80000100a00 */
[----:B------:R-:W4:Y:S01]  /*10090*/  LDL.LU R40, [R1+0x118] ;  /* 0x0001180001287983 */ /* 0x000f220000300800 */
[----:B------:R-:W-:-:S02]  /*100a0*/  LEA R32, P5, R60, R238, 0x2 ;  /* 0x000000ee3c207211 */ /* 0x000fc400078a10ff */
[C---:B------:R-:W-:Y:S01]  /*100b0*/  LEA R50, P2, R59.reuse, R238, 0x2 ;  /* 0x000000ee3b327211 */ /* 0x040fe200078410ff */
[----:B------:R1:W-:Y:S01]  /*100c0*/  STL.64 [R1+0x80], R36 ;  /* 0x0000802401007387 */ /* 0x0003e20000100a00 */
[-C--:B------:R-:W-:Y:S02]  /*100d0*/  LEA.HI.X.SX32 R33, R60, R8.reuse, 0x2, P5 ;  /* 0x000000083c217211 */ /* 0x080fe400028f16ff */
[----:B------:R-:W-:-:S03]  /*100e0*/  LEA.HI.X.SX32 R51, R59, R8, 0x2, P2 ;  /* 0x000000083b337211 */ /* 0x000fc600010f16ff */
[----:B------:R2:W-:Y:S04]  /*100f0*/  STL.64 [R1+0x78], R32 ;  /* 0x0000782001007387 */ /* 0x0005e80000100a00 */
[----:B------:R4:W-:Y:S01]  /*10100*/  STL.64 [R1+0x70], R50 ;  /* 0x0000703201007387 */ /* 0x0009e20000100a00 */
[----:B------:R-:W-:Y:S01]  /*10110*/  IMAD R126, R126, 0x2, R5 ;  /* 0x000000027e7e7824 */ /* 0x000fe200078e0205 */
[----:B------:R-:W-:Y:S02]  /*10120*/  SEL R246, RZ, 0x4, !P0 ;  /* 0x00000004fff67807 */ /* 0x000fe40004000000 */
[----:B---3--:R-:W-:-:S04]  /*10130*/  LEA R38, P3, R57, R238, 0x2 ;  /* 0x000000ee39267211 */ /* 0x008fc800078610ff */
[----:B------:R-:W-:Y:S02]  /*10140*/  LEA.HI.X.SX32 R39, R57, R8, 0x2, P3 ;  /* 0x0000000839277211 */ /* 0x000fe400018f16ff */
[CC--:B-1----:R-:W-:Y:S02]  /*10150*/  LEA R36, P4, R55.reuse, R238.reuse, 0x2 ;  /* 0x000000ee37247211 */ /* 0x0c2fe400078810ff */
[C---:B--2---:R-:W-:Y:S02]  /*10160*/  LEA R32, P5, R54.reuse, R238, 0x2 ;  /* 0x000000ee36207211 */ /* 0x044fe400078a10ff */
[-C--:B------:R-:W-:Y:S01]  /*10170*/  LEA.HI.X.SX32 R37, R55, R8.reuse, 0x2, P4 ;  /* 0x0000000837257211 */ /* 0x080fe200020f16ff */
[----:B------:R1:W-:Y:S01]  /*10180*/  STL.64 [R1+0x68], R38 ;  /* 0x0000682601007387 */ /* 0x0003e20000100a00 */
[----:B------:R-:W-:-:S03]  /*10190*/  LEA.HI.X.SX32 R33, R54, R8, 0x2, P5 ;  /* 0x0000000836217211 */ /* 0x000fc600028f16ff */
[----:B------:R2:W-:Y:S01]  /*101a0*/  STL.64 [R1+0x60], R36 ;  /* 0x0000602401007387 */ /* 0x0005e20000100a00 */
[----:B----4-:R-:W-:-:S03]  /*101b0*/  LEA R50, P2, R43, R238, 0x2 ;  /* 0x000000ee2b327211 */ /* 0x010fc600078410ff */
[----:B------:R3:W-:Y:S01]  /*101c0*/  STL.64 [R1+0x58], R32 ;  /* 0x0000582001007387 */ /* 0x0007e20000100a00 */
[----:B------:R-:W-:Y:S02]  /*101d0*/  LEA.HI.X.SX32 R51, R43, R8, 0x2, P2 ;  /* 0x000000082b337211 */ /* 0x000fe400010f16ff */
[CC--:B-1----:R-:W-:Y:S02]  /*101e0*/  LEA R38, P3, R42.reuse, R238.reuse, 0x2 ;  /* 0x000000ee2a267211 */ /* 0x0c2fe400078610ff */
[C---:B--2---:R-:W-:Y:S02]  /*101f0*/  LEA R36, P4, R35.reuse, R238, 0x2 ;  /* 0x000000ee23247211 */ /* 0x044fe400078810ff */
[----:B------:R-:W-:Y:S02]  /*10200*/  LEA.HI.X.SX32 R39, R42, R8, 0x2, P3 ;  /* 0x000000082a277211 */ /* 0x000fe400018f16ff */
[C---:B---3--:R-:W-:Y:S02]  /*10210*/  LEA R32, P5, R34.reuse, R238, 0x2 ;  /* 0x000000ee22207211 */ /* 0x048fe400078a10ff */
[-C--:B------:R-:W-:Y:S01]  /*10220*/  LEA.HI.X.SX32 R37, R35, R8.reuse, 0x2, P4 ;  /* 0x0000000823257211 */ /* 0x080fe200020f16ff */
[----:B------:R1:W-:Y:S01]  /*10230*/  STL.64 [R1+0x50], R50 ;  /* 0x0000503201007387 */ /* 0x0003e20000100a00 */
[----:B------:R-:W-:-:S03]  /*10240*/  LEA.HI.X.SX32 R33, R34, R8, 0x2, P5 ;  /* 0x0000000822217211 */ /* 0x000fc600028f16ff */
[----:B------:R2:W-:Y:S04]  /*10250*/  STL.64 [R1+0x48], R38 ;  /* 0x0000482601007387 */ /* 0x0005e80000100a00 */
[----:B------:R3:W-:Y:S01]  /*10260*/  STL.64 [R1+0x40], R36 ;  /* 0x0000402401007387 */ /* 0x0007e20000100a00 */
[-C--:B------:R-:W-:Y:S02]  /*10270*/  LEA R42, P3, R52, R238.reuse, 0x2 ;  /* 0x000000ee342a7211 */ /* 0x080fe400078610ff */
[----:B-1----:R-:W-:Y:S02]  /*10280*/  LEA R50, P2, R56, R238, 0x2 ;  /* 0x000000ee38327211 */ /* 0x002fe400078410ff */
[-C--:B------:R-:W-:Y:S02]  /*10290*/  LEA.HI.X.SX32 R43, R52, R8.reuse, 0x2, P3 ;  /* 0x00000008342b7211 */ /* 0x080fe400018f16ff */
[----:B------:R-:W-:-:S02]  /*102a0*/  LEA.HI.X.SX32 R51, R56, R8, 0x2, P2 ;  /* 0x0000000838337211 */ /* 0x000fc400010f16ff */
[C---:B--2---:R-:W-:Y:S01]  /*102b0*/  LEA R38, P4, R48.reuse, R238, 0x2 ;  /* 0x000000ee30267211 */ /* 0x044fe200078810ff */
[----:B---3--:R-:W2:Y:S04]  /*102c0*/  LDL.LU R37, [R1+0x224] ;  /* 0x0002240001257983 */ /* 0x008ea80000300800 */
[----:B------:R-:W3:Y:S04]  /*102d0*/  LDL.LU R36, [R1+0x220] ;  /* 0x0002200001247983 */ /* 0x000ee80000300800 */
[----:B------:R-:W4:Y:S01]  /*102e0*/  LDL.LU R35, [R1+0x21c] ;  /* 0x00021c0001237983 */ /* 0x000f220000300800 */
[----:B------:R-:W-:-:S03]  /*102f0*/  LEA.HI.X.SX32 R39, R48, R8, 0x2, P4 ;  /* 0x0000000830277211 */ /* 0x000fc600020f16ff */
[----:B------:R1:W-:Y:S04]  /*10300*/  STL.64 [R1+0x38], R32 ;  /* 0x0000382001007387 */ /* 0x0003e80000100a00 */
[----:B------:R-:W4:Y:S01]  /*10310*/  LDL.LU R34, [R1+0x218] ;  /* 0x0002180001227983 */ /* 0x000f220000300800 */
[----:B------:R-:W-:-:S03]  /*10320*/  LEA R54, P5, R46, R238, 0x2 ;  /* 0x000000ee2e367211 */ /* 0x000fc600078a10ff */
[----:B-1----:R-:W4:Y:S04]  /*10330*/  LDL.LU R33, [R1+0x214] ;  /* 0x0002140001217983 */ /* 0x002f280000300800 */
[----:B------:R-:W4:Y:S01]  /*10340*/  LDL.LU R32, [R1+0x210] ;  /* 0x0002100001207983 */ /* 0x000f220000300800 */
[----:B------:R-:W-:-:S03]  /*10350*/  LEA.HI.X.SX32 R55, R46, R8, 0x2, P5 ;  /* 0x000000082e377211 */ /* 0x000fc600028f16ff */
[----:B------:R1:W-:Y:S01]  /*10360*/  STL.64 [R1+0x30], R50 ;  /* 0x0000303201007387 */ /* 0x0003e20000100a00 */
[----:B------:R-:W-:-:S03]  /*10370*/  LEA R242, P5, R4, R238, 0x2 ;  /* 0x000000ee04f27211 */ /* 0x000fc600078a10ff */
[----:B------:R1:W-:Y:S04]  /*10380*/  STL.64 [R1+0x28], R42 ;  /* 0x0000282a01007387 */ /* 0x0003e80000100a00 */
[----:B------:R1:W-:Y:S02]  /*10390*/  STL.64 [R1+0x20], R38 ;  /* 0x0000202601007387 */ /* 0x0003e40000100a00 */
[CC--:B-1----:R-:W-:Y:S02]  /*103a0*/  LEA R50, P2, R44.reuse, R238.reuse, 0x2 ;  /* 0x000000ee2c327211 */ /* 0x0c2fe400078410ff */
[----:B------:R-:W-:Y:S02]  /*103b0*/  LEA R42, P3, R41, R238, 0x2 ;  /* 0x000000ee292a7211 */ /* 0x000fe400078610ff */
[----:B------:R-:W-:-:S02]  /*103c0*/  LEA.HI.X.SX32 R51, R44, R8, 0x2, P2 ;  /* 0x000000082c337211 */ /* 0x000fc400010f16ff */
[-C--:B------:R-:W-:Y:S02]  /*103d0*/  LEA R38, P4, R40, R238.reuse, 0x2 ;  /* 0x000000ee28267211 */ /* 0x080fe400078810ff */
[----:B------:R-:W-:Y:S02]  /*103e0*/  LEA R240, P2, R5, R238, 0x2 ;  /* 0x000000ee05f07211 */ /* 0x000fe400078410ff */
[----:B------:R-:W-:Y:S02]  /*103f0*/  LEA.HI.X.SX32 R43, R41, R8, 0x2, P3 ;  /* 0x00000008292b7211 */ /* 0x000fe400018f16ff */
[----:B------:R-:W-:Y:S02]  /*10400*/  LEA R238, P3, R126, R238, 0x2 ;  /* 0x000000ee7eee7211 */ /* 0x000fe400078610ff */
[-C--:B------:R-:W-:Y:S01]  /*10410*/  LEA.HI.X.SX32 R243, R4, R8.reuse, 0x2, P5 ;  /* 0x0000000804f37211 */ /* 0x080fe200028f16ff */
[----:B------:R1:W-:Y:S01]  /*10420*/  STL.64 [R1+0x18], R54 ;  /* 0x0000183601007387 */ /* 0x0003e20000100a00 */
[----:B------:R-:W-:-:S02]  /*10430*/  LEA.HI.X.SX32 R39, R40, R8, 0x2, P4 ;  /* 0x0000000828277211 */ /* 0x000fc400020f16ff */
[-C--:B------:R-:W-:Y:S01]  /*10440*/  LEA.HI.X.SX32 R241, R5, R8.reuse, 0x2, P2 ;  /* 0x0000000805f17211 */ /* 0x080fe200010f16ff */
[----:B------:R1:W-:Y:S01]  /*10450*/  STL.64 [R1+0x10], R50 ;  /* 0x0000103201007387 */ /* 0x0003e20000100a00 */
[----:B------:R-:W-:-:S03]  /*10460*/  LEA.HI.X.SX32 R239, R126, R8, 0x2, P3 ;  /* 0x000000087eef7211 */ /* 0x000fc600018f16ff */
[----:B------:R1:W-:Y:S04]  /*10470*/  STL.64 [R1+0x8], R42 ;  /* 0x0000082a01007387 */ /* 0x0003e80000100a00 */
[----:B------:R-:W-:Y:S04]  /*10480*/  STL.64 [R1+0xfb0], R242 ;  /* 0x000fb0f201007387 */ /* 0x000fe80000100a00 */
[----:B------:R2:W-:Y:S04]  /*10490*/  STL.64 [R1], R38 ;  /* 0x0000002601007387 */ /* 0x0005e80000100a00 */
[----:B------:R4:W-:Y:S04]  /*104a0*/  STL.64 [R1+0xfc0], R240 ;  /* 0x000fc0f001007387 */ /* 0x0009e80000100a00 */
[----:B------:R-:W-:Y:S04]  /*104b0*/  STL [R1+0xfd0], R238 ;  /* 0x000fd0ee01007387 */ /* 0x000fe80000100800 */
[----:B------:R-:W-:Y:S04]  /*104c0*/  STL [R1+0xfcc], R239 ;  /* 0x000fccef01007387 */ /* 0x000fe80000100800 */
[----:B------:R4:W-:Y:S04]  /*104d0*/  STL [R1+0xfd4], R246 ;  /* 0x000fd4f601007387 */ /* 0x0009e80000100800 */
[----:B------:R-:W4:Y:S04]  /*104e0*/  LDL.LU R67, [R1+0x20c] ;  /* 0x00020c0001437983 */ /* 0x000f280000300800 */
        /* <DEDUP_REMOVED lines=10> */
[----:B-1----:R-:W4:Y:S04]  /*10590*/  LDL.LU R55, [R1+0x1e0] ;  /* 0x0001e00001377983 */ /* 0x002f280000300800 */
[----:B------:R-:W4:Y:S04]  /*105a0*/  LDL.LU R54, [R1+0x1dc] ;  /* 0x0001dc0001367983 */ /* 0x000f280000300800 */
[----:B------:R-:W4:Y:S04]  /*105b0*/  LDL.LU R52, [R1+0x1d8] ;  /* 0x0001d80001347983 */ /* 0x000f280000300800 */
[----:B------:R-:W4:Y:S04]  /*105c0*/  LDL.LU R51, [R1+0x1d4] ;  /* 0x0001d40001337983 */ /* 0x000f280000300800 */
[----:B------:R-:W4:Y:S04]  /*105d0*/  LDL.LU R50, [R1+0x1d0] ;  /* 0x0001d00001327983 */ /* 0x000f280000300800 */
[----:B------:R-:W4:Y:S04]  /*105e0*/  LDL.LU R48, [R1+0x1cc] ;  /* 0x0001cc0001307983 */ /* 0x000f280000300800 */
[----:B------:R-:W4:Y:S04]  /*105f0*/  LDL.LU R46, [R1+0x1c8] ;  /* 0x0001c800012e7983 */ /* 0x000f280000300800 */
[----:B------:R-:W4:Y:S04]  /*10600*/  LDL.LU R44, [R1+0x1c4] ;  /* 0x0001c400012c7983 */ /* 0x000f280000300800 */
[----:B------:R-:W4:Y:S01]  /*10610*/  LDL.LU R43, [R1+0x1c0] ;  /* 0x0001c000012b7983 */ /* 0x000f220000300800 */
[----:B--2---:R-:W-:-:S03]  /*10620*/  IMAD R78, R37, UR4, RZ ;  /* 0x00000004254e7c24 */ /* 0x004fc6000f8e02ff */
[----:B------:R-:W2:Y:S04]  /*10630*/  LDL.LU R37, [R1+0x1bc] ;  /* 0x0001bc0001257983 */ /* 0x000ea80000300800 */
[----:B------:R-:W2:Y:S01]  /*10640*/  LDL.LU R38, [R1+0x1b8] ;  /* 0x0001b80001267983 */ /* 0x000ea20000300800 */
[----:B---3--:R-:W-:-:S03]  /*10650*/  IMAD R77, R36, UR4, RZ ;  /* 0x00000004244d7c24 */ /* 0x008fc6000f8e02ff */
[----:B------:R-:W3:Y:S01]  /*10660*/  LDL.LU R39, [R1+0x1b4] ;  /* 0x0001b40001277983 */ /* 0x000ee20000300800 */
[----:B----4-:R-:W-:-:S03]  /*10670*/  IMAD R75, R35, UR4, RZ ;  /* 0x00000004234b7c24 */ /* 0x010fc6000f8e02ff */
[----:B------:R-:W4:Y:S04]  /*10680*/  LDL.LU R40, [R1+0x1b0] ;  /* 0x0001b00001287983 */ /* 0x000f280000300800 */
[----:B------:R-:W4:Y:S01]  /*10690*/  LDL.LU R41, [R1+0x1ac] ;  /* 0x0001ac0001297983 */ /* 0x000f220000300800 */
[----:B------:R-:W-:-:S03]  /*106a0*/  IMAD R74, R34, UR4, RZ ;  /* 0x00000004224a7c24 */ /* 0x000fc6000f8e02ff */
[----:B------:R-:W4:Y:S01]  /*106b0*/  LDL.LU R42, [R1+0x1a8] ;  /* 0x0001a800012a7983 */ /* 0x000f220000300800 */
[----:B------:R-:W-:-:S03]  /*106c0*/  IMAD R73, R33, UR4, RZ ;  /* 0x0000000421497c24 */ /* 0x000fc6000f8e02ff */
[----:B------:R-:W4:Y:S01]  /*106d0*/  LDL.LU R36, [R1+0x1a4] ;  /* 0x0001a40001247983 */ /* 0x000f220000300800 */
[----:B------:R-:W-:-:S03]  /*106e0*/  IMAD R72, R32, UR4, RZ ;  /* 0x0000000420487c24 */ /* 0x000fc6000f8e02ff */
[----:B------:R-:W4:Y:S04]  /*106f0*/  LDL.LU R35, [R1+0x1a0] ;  /* 0x0001a00001237983 */ /* 0x000f280000300800 */
[----:B------:R-:W4:Y:S04]  /*10700*/  LDL.LU R34, [R1+0x19c] ;  /* 0x00019c0001227983 */ /* 0x000f280000300800 */
[----:B------:R-:W4:Y:S04]  /*10710*/  LDL.LU R33, [R1+0x198] ;  /* 0x0001980001217983 */ /* 0x000f280000300800 */
[----:B------:R-:W4:Y:S04]  /*10720*/  LDL.LU R32, [R1+0x194] ;  /* 0x0001940001207983 */ /* 0x000f280000300800 */
[----:B------:R-:W4:Y:S04]  /*10730*/  LDL.LU R221, [R1+0x190] ;  /* 0x0001900001dd7983 */ /* 0x000f280000300800 */
[----:B------:R-:W4:Y:S01]  /*10740*/  LDL.LU R220, [R1+0x18c] ;  /* 0x00018c0001dc7983 */ /* 0x000f220000300800 */
[----:B------:R-:W-:-:S02]  /*10750*/  IMAD R70, R67, UR4, RZ ;  /* 0x0000000443467c24 */ /* 0x000fc4000f8e02ff */
[----:B------:R-:W-:Y:S02]  /*10760*/  IMAD R69, R66, UR4, RZ ;  /* 0x0000000442457c24 */ /* 0x000fe4000f8e02ff */
[----:B------:R-:W-:Y:S02]  /*10770*/  IMAD R67, R65, UR4, RZ ;  /* 0x0000000441437c24 */ /* 0x000fe4000f8e02ff */
[----:B------:R-:W-:Y:S02]  /*10780*/  IMAD R66, R64, UR4, RZ ;  /* 0x0000000440427c24 */ /* 0x000fe4000f8e02ff */
[----:B------:R-:W-:Y:S02]  /*10790*/  IMAD R64, R63, UR4, RZ ;  /* 0x000000043f407c24 */ /* 0x000fe4000f8e02ff */
[----:B------:R-:W-:Y:S02]  /*107a0*/  IMAD R63, R62, UR4, RZ ;  /* 0x000000043e3f7c24 */ /* 0x000fe4000f8e02ff */
[----:B------:R-:W4:Y:S04]  /*107b0*/  LDL.LU R62, [R1+0x188] ;  /* 0x00018800013e7983 */ /* 0x000f280000300800 */
[----:B------:R-:W3:Y:S04]  /*107c0*/  LDL.LU R65, [R1+0x184] ;  /* 0x0001840001417983 */ /* 0x000ee80000300800 */
        /* <DEDUP_REMOVED lines=21> */
[----:B------:R-:W2:Y:S01]  /*10920*/  LDL.LU R212, [R1+0x12c] ;  /* 0x00012c0001d47983 */ /* 0x000ea20000300800 */
[----:B------:R-:W-:Y:S01]  /*10930*/  LEA R0, P1, R127, UR6, 0x2 ;  /* 0x000000067f007c11 */ /* 0x000fe2000f8210ff */
[----:B------:R-:W-:-:S03]  /*10940*/  IMAD R126, R7, UR4, RZ ;  /* 0x00000004077e7c24 */ /* 0x000fc6000f8e02ff */
[----:B------:R-:W-:Y:S01]  /*10950*/  LEA.HI.X.SX32 R4, R127, UR7, 0x2, P1 ;  /* 0x000000077f047c11 */ /* 0x000fe200088f16ff */
[----:B------:R-:W-:Y:S02]  /*10960*/  IMAD R7, R6, UR4, RZ ;  /* 0x0000000406077c24 */ /* 0x000fe4000f8e02ff */
[----:B------:R-:W-:Y:S02]  /*10970*/  IMAD R6, R3, UR4, RZ ;  /* 0x0000000403067c24 */ /* 0x000fe4000f8e02ff */
[----:B------:R-:W-:Y:S02]  /*10980*/  IMAD R3, R2, UR4, RZ ;  /* 0x0000000402037c24 */ /* 0x000fe4000f8e02ff */
[----:B------:R-:W-:Y:S02]  /*10990*/  IMAD R2, R90, UR4, RZ ;  /* 0x000000045a027c24 */ /* 0x000fe4000f8e02ff */
[----:B------:R-:W-:Y:S02]  /*109a0*/  IMAD R240, R182, UR4, RZ ;  /* 0x00000004b6f07c24 */ /* 0x000fe4000f8e02ff */
[----:B------:R-:W-:-:S02]  /*109b0*/  IMAD R241, R184, UR4, RZ ;  /* 0x00000004b8f17c24 */ /* 0x000fc4000f8e02ff */
        /* <DEDUP_REMOVED lines=17> */
[----:B--2---:R-:W-:-:S05]  /*10ad0*/  IMAD R127, R212, UR4, RZ ;  /* 0x00000004d47f7c24 */ /* 0x004fca000f8e02ff */
[----:B------:R-:W-:Y:S04]  /*10ae0*/  STL [R1+0x1a8], R127 ;  /* 0x0001a87f01007387 */ /* 0x000fe80000100800 */
[----:B------:R-:W-:Y:S04]  /*10af0*/  STL [R1+0x1ac], R126 ;  /* 0x0001ac7e01007387 */ /* 0x000fe80000100800 */
[----:B------:R-:W-:Y:S04]  /*10b00*/  STL [R1+0x1b0], R7 ;  /* 0x0001b00701007387 */ /* 0x000fe80000100800 */
[----:B------:R1:W-:Y:S04]  /*10b10*/  STL [R1+0x1b4], R6 ;  /* 0x0001b40601007387 */ /* 0x0003e80000100800 */
[----:B------:R2:W-:Y:S04]  /*10b20*/  STL [R1+0x1b8], R3 ;  /* 0x0001b80301007387 */ /* 0x0005e80000100800 */
[----:B------:R3:W-:Y:S01]  /*10b30*/  STL [R1+0x1bc], R2 ;  /* 0x0001bc0201007387 */ /* 0x0007e20000100800 */
[----:B-1----:R-:W-:-:S02]  /*10b40*/  IMAD R6, R92, UR4, RZ ;  /* 0x000000045c067c24 */ /* 0x002fc4000f8e02ff */
[----:B--2---:R-:W-:Y:S02]  /*10b50*/  IMAD R3, R94, UR4, RZ ;  /* 0x000000045e037c24 */ /* 0x004fe4000f8e02ff */
[----:B---3--:R-:W-:Y:S01]  /*10b60*/  IMAD R2, R93, UR4, RZ ;  /* 0x000000045d027c24 */ /* 0x008fe2000f8e02ff */
[----:B------:R1:W-:Y:S04]  /*10b70*/  STL [R1+0x1c0], R6 ;  /* 0x0001c00601007387 */ /* 0x0003e80000100800 */
[----:B------:R2:W-:Y:S01]  /*10b80*/  STL [R1+0x1c4], R2 ;  /* 0x0001c40201007387 */ /* 0x0005e20000100800 */
[----:B-1----:R-:W-:-:S03]  /*10b90*/  IMAD R6, R95, UR4, RZ ;  /* 0x000000045f067c24 */ /* 0x002fc6000f8e02ff */
[----:B------:R1:W-:Y:S01]  /*10ba0*/  STL [R1+0x1c8], R3 ;  /* 0x0001c80301007387 */ /* 0x0003e20000100800 */
[----:B--2---:R-:W-:-:S03]  /*10bb0*/  IMAD R2, R96, UR4, RZ ;  /* 0x0000000460027c24 */ /* 0x004fc6000f8e02ff */
[----:B------:R2:W-:Y:S04]  /*10bc0*/  STL [R1+0x1cc], R6 ;  /* 0x0001cc0601007387 */ /* 0x0005e80000100800 */
[----:B------:R3:W-:Y:S01]  /*10bd0*/  STL [R1+0x1d0], R2 ;  /* 0x0001d00201007387 */ /* 0x0007e20000100800 */
[----:B-1----:R-:W-:Y:S02]  /*10be0*/  IMAD R3, R97, UR4, RZ ;  /* 0x0000000461037c24 */ /* 0x002fe4000f8e02ff */
[----:B--2---:R-:W-:-:S03]  /*10bf0*/  IMAD R6, R98, UR4, RZ ;  /* 0x0000000462067c24 */ /* 0x004fc6000f8e02ff */
[----:B------:R1:W-:Y:S01]  /*10c00*/  STL [R1+0x1d4], R3 ;  /* 0x0001d40301007387 */ /* 0x0003e20000100800 */
[----:B---3--:R-:W-:-:S03]  /*10c10*/  IMAD R2, R99, UR4, RZ ;  /* 0x0000000463027c24 */ /* 0x008fc6000f8e02ff */
        /* <DEDUP_REMOVED lines=84> */
[----:B------:R-:W-:Y:S04]  /*11160*/  STL [R1+0x280], R6 ;  /* 0x0002800601007387 */ /* 0x000fe80000100800 */
[----:B------:R2:W-:Y:S01]  /*11170*/  STL [R1+0x284], R2 ;  /* 0x0002840201007387 */ /* 0x0005e20000100800 */
[----:B-1----:R-:W-:-:S05]  /*11180*/  IMAD R3, R144, UR4, RZ ;  /* 0x0000000490037c24 */ /* 0x002fca000f8e02ff */
[----:B------:R1:W-:Y:S01]  /*11190*/  STL [R1+0x288], R3 ;  /* 0x0002880301007387 */ /* 0x0003e20000100800 */
[----:B--2---:R-:W-:Y:S02]  /*111a0*/  IMAD R2, R146, UR4, RZ ;  /* 0x0000000492027c24 */ /* 0x004fe4000f8e02ff */
[----:B------:R-:W-:-:S03]  /*111b0*/  IMAD R6, R148, UR4, RZ ;  /* 0x0000000494067c24 */ /* 0x000fc6000f8e02ff */
[----:B------:R2:W-:Y:S01]  /*111c0*/  STL [R1+0x290], R2 ;  /* 0x0002900201007387 */ /* 0x0005e20000100800 */
[----:B-1----:R-:W-:-:S05]  /*111d0*/  IMAD R3, R147, UR4, RZ ;  /* 0x0000000493037c24 */ /* 0x002fca000f8e02ff */
        /* <DEDUP_REMOVED lines=31> */
[----:B---3--:R-:W-:-:S05]  /*113d0*/  IMAD R2, R164, UR4, RZ ;  /* 0x00000004a4027c24 */ /* 0x008fca000f8e02ff */
[----:B------:R2:W-:Y:S01]  /*113e0*/  STL [R1+0x2d8], R2 ;  /* 0x0002d80201007387 */ /* 0x0005e20000100800 */
[----:B-1----:R-:W-:-:S03]  /*113f0*/  IMAD R3, R168, UR4, RZ ;  /* 0x00000004a8037c24 */ /* 0x002fc6000f8e02ff */
[----:B------:R1:W-:Y:S01]  /*11400*/  STL [R1+0x2e4], R6 ;  /* 0x0002e40601007387 */ /* 0x0003e20000100800 */
[----:B--2---:R-:W-:-:S03]  /*11410*/  IMAD R2, R169, UR4, RZ ;  /* 0x00000004a9027c24 */ /* 0x004fc6000f8e02ff */
[----:B------:R2:W-:Y:S01]  /*11420*/  STL [R1+0x2e8], R3 ;  /* 0x0002e80301007387 */ /* 0x0005e20000100800 */
[----:B-1----:R-:W-:-:S03]  /*11430*/  IMAD R6, R170, UR4, RZ ;  /* 0x00000004aa067c24 */ /* 0x002fc6000f8e02ff */
[----:B------:R1:W-:Y:S01]  /*11440*/  STL [R1+0x2ec], R2 ;  /* 0x0002ec0201007387 */ /* 0x0003e20000100800 */
[----:B--2---:R-:W-:-:S03]  /*11450*/  IMAD R3, R171, UR4, RZ ;  /* 0x00000004ab037c24 */ /* 0x004fc6000f8e02ff */
[----:B------:R2:W-:Y:S01]  /*11460*/  STL [R1+0x2f4], R6 ;  /* 0x0002f40601007387 */ /* 0x0005e20000100800 */
[----:B-1----:R-:W-:-:S03]  /*11470*/  IMAD R2, R172, UR4, RZ ;  /* 0x00000004ac027c24 */ /* 0x002fc6000f8e02ff */
[----:B------:R1:W-:Y:S04]  /*11480*/  STL [R1+0x2fc], R3 ;  /* 0x0002fc0301007387 */ /* 0x0003e80000100800 */
[----:B------:R3:W-:Y:S01]  /*11490*/  STL [R1+0x304], R2 ;  /* 0x0003040201007387 */ /* 0x0007e20000100800 */
[----:B--2---:R-:W-:Y:S02]  /*114a0*/  IMAD R6, R173, UR4, RZ ;  /* 0x00000004ad067c24 */ /* 0x004fe4000f8e02ff */
[----:B-1----:R-:W-:-:S03]  /*114b0*/  IMAD R3, R174, UR4, RZ ;  /* 0x00000004ae037c24 */ /* 0x002fc6000f8e02ff */
        /* <DEDUP_REMOVED lines=15> */
[----:B------:R-:W-:Y:S01]  /*115b0*/  STL [R1+0x1024], R240 ;  /* 0x001024f001007387 */ /* 0x000fe20000100800 */
[----:B-1----:R-:W-:-:S03]  /*115c0*/  IMAD R6, R188, UR4, RZ ;  /* 0x00000004bc067c24 */ /* 0x002fc6000f8e02ff */
[----:B------:R1:W-:Y:S01]  /*115d0*/  STL [R1+0x34c], R2 ;  /* 0x00034c0201007387 */ /* 0x0003e20000100800 */
[----:B--2---:R-:W-:-:S03]  /*115e0*/  IMAD R3, R189, UR4, RZ ;  /* 0x00000004bd037c24 */ /* 0x004fc6000f8e02ff */
[----:B------:R-:W-:Y:S04]  /*115f0*/  STL [R1+0x1030], R241 ;  /* 0x001030f101007387 */ /* 0x000fe80000100800 */
        /* <DEDUP_REMOVED lines=28> */
[----:B------:R-:W-:-:S03]  /*117c0*/  IMAD R7, R208, UR4, RZ ;  /* 0x00000004d0077c24 */ /* 0x000fc6000f8e02ff */
[----:B------:R3:W-:Y:S01]  /*117d0*/  STL [R1+0x3f4], R2 ;  /* 0x0003f40201007387 */ /* 0x0007e20000100800 */
[----:B-1----:R-:W-:Y:S01]  /*117e0*/  IMAD R6, R207, UR4, RZ ;  /* 0x00000004cf067c24 */ /* 0x002fe2000f8e02ff */
[-C--:B------:R-:W-:Y:S01]  /*117f0*/  LEA R104, P4, R78, R0.reuse, 0x2 ;  /* 0x000000004e687211 */ /* 0x080fe200078810ff */
[----:B--2---:R-:W-:Y:S01]  /*11800*/  IMAD R3, R209, UR4, RZ ;  /* 0x00000004d1037c24 */ /* 0x004fe2000f8e02ff */
[----:B------:R-:W-:Y:S01]  /*11810*/  STL [R1+0xff0], R238 ;  /* 0x000ff0ee01007387 */ /* 0x000fe20000100800 */
[-C--:B------:R-:W-:Y:S01]  /*11820*/  LEA R102, P6, R77, R0.reuse, 0x2 ;  /* 0x000000004d667211 */ /* 0x080fe200078c10ff */
[----:B---3--:R-:W-:Y:S02]  /*11830*/  IMAD R2, R206, UR4, RZ ;  /* 0x00000004ce027c24 */ /* 0x008fe4000f8e02ff */
[----:B------:R1:W-:Y:S01]  /*11840*/  STL [R1+0xfec], R239 ;  /* 0x000fecef01007387 */ /* 0x0003e20000100800 */
[----:B------:R-:W-:-:S03]  /*11850*/  LEA R100, P3, R75, R0, 0x2 ;  /* 0x000000004b647211 */ /* 0x000fc600078610ff */
[----:B------:R-:W-:Y:S01]  /*11860*/  STL [R1+0xfe8], R2 ;  /* 0x000fe80201007387 */ /* 0x000fe20000100800 */
[----:B------:R-:W-:Y:S02]  /*11870*/  LEA R98, P1, R74, R0, 0x2 ;  /* 0x000000004a627211 */ /* 0x000fe400078210ff */
[-C--:B------:R-:W-:Y:S01]  /*11880*/  LEA.HI.X.SX32 R105, R78, R4.reuse, 0x2, P4 ;  /* 0x000000044e697211 */ /* 0x080fe200020f16ff */
[----:B------:R-:W-:Y:S01]  /*11890*/  STL [R1+0xfe4], R6 ;  /* 0x000fe40601007387 */ /* 0x000fe20000100800 */
[----:B-1----:R-:W-:Y:S01]  /*118a0*/  IMAD R239, R211, UR4, RZ ;  /* 0x00000004d3ef7c24 */ /* 0x002fe2000f8e02ff */
[-C--:B------:R-:W-:Y:S02]  /*118b0*/  LEA.HI.X.SX32 R103, R77, R4.reuse, 0x2, P6 ;  /* 0x000000044d677211 */ /* 0x080fe400030f16ff */
[----:B------:R-:W-:Y:S01]  /*118c0*/  STL [R1+0xfe0], R7 ;  /* 0x000fe00701007387 */ /* 0x000fe20000100800 */
[----:B------:R-:W-:-:S03]  /*118d0*/  LEA.HI.X.SX32 R101, R75, R4, 0x2, P3 ;  /* 0x000000044b657211 */ /* 0x000fc600018f16ff */
[----:B------:R-:W-:Y:S01]  /*118e0*/  STL [R1+0xfdc], R3 ;  /* 0x000fdc0301007387 */ /* 0x000fe20000100800 */
[----:B------:R-:W-:-:S03]  /*118f0*/  LEA.HI.X.SX32 R99, R74, R4, 0x2, P1 ;  /* 0x000000044a637211 */ /* 0x000fc600008f16ff */
[----:B------:R-:W-:Y:S01]  /*11900*/  STL [R1+0x1008], R242 ;  /* 0x001008f201007387 */ /* 0x000fe20000100800 */
[----:B------:R-:W-:-:S03]  /*11910*/  LEA R108, P0, R73, R0, 0x2 ;  /* 0x00000000496c7211 */ /* 0x000fc600078010ff */
[----:B------:R-:W-:Y:S01]  /*11920*/  STL [R1+0x1010], R243 ;  /* 0x001010f301007387 */ /* 0x000fe20000100800 */
[----:B------:R-:W-:-:S03]  /*11930*/  LEA R106, P2, R72, R0, 0x2 ;  /* 0x00000000486a7211 */ /* 0x000fc600078410ff */
[----:B------:R-:W-:Y:S04]  /*11940*/  STL [R1+0x1014], R239 ;  /* 0x001014ef01007387 */ /* 0x000fe80000100800 */
[----:B------:R1:W-:Y:S01]  /*11950*/  STL.64 [R1+0x1a0], R104 ;  /* 0x0001a06801007387 */ /* 0x0003e20000100a00 */
[----:B------:R-:W-:-:S03]  /*11960*/  LEA.HI.X.SX32 R109, R73, R4, 0x2, P0 ;  /* 0x00000004496d7211 */ /* 0x000fc600000f16ff */
[----:B------:R2:W-:Y:S01]  /*11970*/  STL.64 [R1+0x198], R102 ;  /* 0x0001986601007387 */ /* 0x0005e20000100a00 */
[----:B------:R-:W-:-:S03]  /*11980*/  LEA.HI.X.SX32 R107, R72, R4, 0x2, P2 ;  /* 0x00000004486b7211 */ /* 0x000fc600010f16ff */
[----:B------:R3:W-:Y:S01]  /*11990*/  STL.64 [R1+0x190], R100 ;  /* 0x0001906401007387 */ /* 0x0007e20000100a00 */
[----:B-1----:R-:W-:-:S03]  /*119a0*/  LEA R104, P5, R70, R0, 0x2 ;  /* 0x0000000046687211 */ /* 0x002fc600078a10ff */
[----:B------:R1:W-:Y:S01]  /*119b0*/  STL.64 [R1+0x188], R98 ;  /* 0x0001886201007387 */ /* 0x0003e20000100a00 */
[-C--:B------:R-:W-:Y:S02]  /*119c0*/  LEA R6, P0, R64, R0.reuse, 0x2 ;  /* 0x0000000040067211 */ /* 0x080fe400078010ff */
[-C--:B--2---:R-:W-:Y:S02]  /*119d0*/  LEA R102, P4, R69, R0.reuse, 0x2 ;  /* 0x0000000045667211 */ /* 0x084fe400078810ff */
[C---:B---3--:R-:W-:Y:S02]  /*119e0*/  LEA R100, P3, R67.reuse, R0, 0x2 ;  /* 0x0000000043647211 */ /* 0x048fe400078610ff */
[----:B------:R-:W-:Y:S02]  /*119f0*/  LEA.HI.X.SX32 R105, R70, R4, 0x2, P5 ;  /* 0x0000000446697211 */ /* 0x000fe400028f16ff */
[----:B-1----:R-:W-:Y:S02]  /*11a00*/  LEA R98, P1, R66, R0, 0x2 ;  /* 0x0000000042627211 */ /* 0x002fe400078210ff */
[----:B------:R-:W-:Y:S01]  /*11a10*/  LEA.HI.X.SX32 R101, R67, R4, 0x2, P3 ;  /* 0x0000000443657211 */ /* 0x000fe200018f16ff */
[----:B------:R-:W-:Y:S01]  /*11a20*/  STL.64 [R1+0x180], R108 ;  /* 0x0001806c01007387 */ /* 0x000fe20000100a00 */
[----:B------:R-:W-:-:S02]  /*11a30*/  LEA R2, P2, R63, R0, 0x2 ;  /* 0x000000003f027211 */ /* 0x000fc400078410ff */
[-C--:B------:R-:W-:Y:S01]  /*11a40*/  LEA.HI.X.SX32 R103, R69, R4.reuse, 0x2, P4 ;  /* 0x0000000445677211 */ /* 0x080fe200020f16ff */
[----:B------:R-:W-:Y:S01]  /*11a50*/  STL.64 [R1+0x178], R106 ;  /* 0x0001786a01007387 */ /* 0x000fe20000100a00 */
[-C--:B------:R-:W-:Y:S02]  /*11a60*/  LEA.HI.X.SX32 R99, R66, R4.reuse, 0x2, P1 ;  /* 0x0000000442637211 */ /* 0x080fe400008f16ff */
[-C--:B------:R-:W-:Y:S01]  /*11a70*/  LEA.HI.X.SX32 R7, R64, R4.reuse, 0x2, P0 ;  /* 0x0000000440077211 */ /* 0x080fe200000f16ff */
[----:B------:R-:W-:Y:S01]  /*11a80*/  STL.64 [R1+0x170], R104 ;  /* 0x0001706801007387 */ /* 0x000fe20000100a00 */
[----:B------:R-:W-:Y:S02]  /*11a90*/  LEA.HI.X.SX32 R3, R63, R4, 0x2, P2 ;  /* 0x000000043f037211 */ /* 0x000fe400010f16ff */
[-C--:B------:R-:W-:Y:S01]  /*11aa0*/  LEA R74, P5, R61, R0.reuse, 0x2 ;  /* 0x000000003d4a7211 */ /* 0x080fe200078a10ff */
[----:B------:R1:W-:Y:S01]  /*11ab0*/  STL.64 [R1+0x160], R100 ;  /* 0x0001606401007387 */ /* 0x0003e20000100a00 */
[----:B------:R-:W-:-:S03]  /*11ac0*/  LEA R72, P4, R60, R0, 0x2 ;  /* 0x000000003c487211 */ /* 0x000fc600078810ff */
[----:B------:R-:W-:Y:S01]  /*11ad0*/  STL.64 [R1+0x168], R102 ;  /* 0x0001686601007387 */ /* 0x000fe20000100a00 */
[----:B------:R-:W-:-:S03]  /*11ae0*/  LEA.HI.X.SX32 R75, R61, R4, 0x2, P5 ;  /* 0x000000043d4b7211 */ /* 0x000fc600028f16ff */
[----:B------:R2:W-:Y:S01]  /*11af0*/  STL.64 [R1+0x158], R98 ;  /* 0x0001586201007387 */ /* 0x0005e20000100a00 */
[----:B------:R-:W-:Y:S02]  /*11b00*/  LEA.HI.X.SX32 R73, R60, R4, 0x2, P4 ;  /* 0x000000043c497211 */ /* 0x000fe400020f16ff */
[C---:B-1----:R-:W-:Y:S01]  /*11b10*/  LEA R100, P3, R59.reuse, R0, 0x2 ;  /* 0x000000003b647211 */ /* 0x042fe200078610ff */
[----:B------:R1:W-:Y:S04]  /*11b20*/  STL.64 [R1+0x150], R6 ;  /* 0x0001500601007387 */ /* 0x0003e80000100a00 */
[----:B------:R3:W-:Y:S01]  /*11b30*/  STL.64 [R1+0x148], R2 ;  /* 0x0001480201007387 */ /* 0x0007e20000100a00 */
[----:B------:R-:W-:Y:S02]  /*11b40*/  LEA.HI.X.SX32 R101, R59, R4, 0x2, P3 ;  /* 0x000000043b657211 */ /* 0x000fe400018f16ff */
[----:B--2---:R-:W-:-:S02]  /*11b50*/  LEA R98, P1, R57, R0, 0x2 ;  /* 0x0000000039627211 */ /* 0x004fc400078210ff */
[CC--:B-1----:R-:W-:Y:S02]  /*11b60*/  LEA R6, P0, R56.reuse, R0.reuse, 0x2 ;  /* 0x0000000038067211 */ /* 0x0c2fe400078010ff */
[----:B---3--:R-:W-:Y:S02]  /*11b70*/  LEA R2, P2, R55, R0, 0x2 ;  /* 0x0000000037027211 */ /* 0x008fe400078410ff */
[-C--:B------:R-:W-:Y:S01]  /*11b80*/  LEA.HI.X.SX32 R7, R56, R4.reuse, 0x2, P0 ;  /* 0x0000000438077211 */ /* 0x080fe200000f16ff */
[----:B------:R1:W-:Y:S01]  /*11b90*/  STL.64 [R1+0x140], R74 ;  /* 0x0001404a01007387 */ /* 0x0003e20000100a00 */
[-C--:B------:R-:W-:Y:S02]  /*11ba0*/  LEA.HI.X.SX32 R99, R57, R4.reuse, 0x2, P1 ;  /* 0x0000000439637211 */ /* 0x080fe400008f16ff */
[----:B------:R-:W-:Y:S01]  /*11bb0*/  LEA.HI.X.SX32 R3, R55, R4, 0x2, P2 ;  /* 0x0000000437037211 */ /* 0x000fe200010f16ff */
[----:B------:R2:W-:Y:S01]  /*11bc0*/  STL.64 [R1+0x138], R72 ;  /* 0x0001384801007387 */ /* 0x0005e20000100a00 */
[----:B------:R-:W-:-:S03]  /*11bd0*/  LEA R66, P3, R51, R0, 0x2 ;  /* 0x0000000033427211 */ /* 0x000fc600078610ff */
[----:B------:R-:W-:Y:S01]  /*11be0*/  STL.64 [R1+0x130], R100 ;  /* 0x0001306401007387 */ /* 0x000fe20000100a00 */
[-C--:B------:R-:W-:Y:S02]  /*11bf0*/  LEA R60, P1, R50, R0.reuse, 0x2 ;  /* 0x00000000323c7211 */ /* 0x080fe400078210ff */
[-C--:B-1----:R-:W-:Y:S01]  /*11c00*/  LEA R74, P5, R54, R0.reuse, 0x2 ;  /* 0x00000000364a7211 */ /* 0x082fe200078a10ff */
[----:B------:R1:W-:Y:S01]  /*11c10*/  STL.64 [R1+0x120], R6 ;  /* 0x0001200601007387 */ /* 0x0003e20000100a00 */
[----:B--2---:R-:W-:-:S03]  /*11c20*/  LEA R72, P4, R52, R0, 0x2 ;  /* 0x0000000034487211 */ /* 0x004fc600078810ff */
[----:B------:R-:W-:Y:S01]  /*11c30*/  STL.64 [R1+0x128], R98 ;  /* 0x0001286201007387 */ /* 0x000fe20000100a00 */
[-C--:B------:R-:W-:Y:S02]  /*11c40*/  LEA.HI.X.SX32 R75, R54, R4.reuse, 0x2, P5 ;  /* 0x00000004364b7211 */ /* 0x080fe400028f16ff */
[-C--:B------:R-:W-:Y:S01]  /*11c50*/  LEA.HI.X.SX32 R73, R52, R4.reuse, 0x2, P4 ;  /* 0x0000000434497211 */ /* 0x080fe200020f16ff */
[----:B------:R2:W-:Y:S01]  /*11c60*/  STL.64 [R1+0x118], R2 ;  /* 0x0001180201007387 */ /* 0x0005e20000100a00 */
[----:B------:R-:W-:Y:S02]  /*11c70*/  LEA.HI.X.SX32 R67, R51, R4, 0x2, P3 ;  /* 0x0000000433437211 */ /* 0x000fe400018f16ff */
[----:B-1----:R-:W-:Y:S02]  /*11c80*/  LEA R6, P0, R48, R0, 0x2 ;  /* 0x0000000030067211 */ /* 0x002fe400078010ff */
[-C--:B------:R-:W-:Y:S01]  /*11c90*/  LEA.HI.X.SX32 R61, R50, R4.reuse, 0x2, P1 ;  /* 0x00000004323d7211 */ /* 0x080fe200008f16ff */
[----:B------:R-:W-:Y:S01]  /*11ca0*/  STL.64 [R1+0x110], R74 ;  /* 0x0001104a01007387 */ /* 0x000fe20000100a00 */
[----:B------:R-:W-:-:S02]  /*11cb0*/  LEA.HI.X.SX32 R7, R48, R4, 0x2, P0 ;  /* 0x0000000430077211 */ /* 0x000fc400000f16ff */
[C---:B--2---:R-:W-:Y:S01]  /*11cc0*/  LEA R2, P2, R46.reuse, R0, 0x2 ;  /* 0x000000002e027211 */ /* 0x044fe200078410ff */
[----:B------:R-:W-:Y:S01]  /*11cd0*/  IMAD R90, R183, UR4, RZ ;  /* 0x00000004b75a7c24 */ /* 0x000fe2000f8e02ff */
[----:B------:R-:W-:Y:S02]  /*11ce0*/  STL.64 [R1+0x108], R72 ;  /* 0x0001084801007387 */ /* 0x000fe40000100a00 */
[----:B------:R-:W-:Y:S02]  /*11cf0*/  LEA.HI.X.SX32 R3, R46, R4, 0x2, P2 ;  /* 0x000000042e037211 */ /* 0x000fe400010f16ff */
[----:B------:R-:W-:Y:S04]  /*11d00*/  STL.64 [R1+0x100], R66 ;  /* 0x0001004201007387 */ /* 0x000fe80000100a00 */
[----:B------:R-:W-:Y:S04]  /*11d10*/  STL.64 [R1+0xf8], R60 ;  /* 0x0000f83c01007387 */ /* 0x000fe80000100a00 */
[----:B------:R1:W-:Y:S04]  /*11d20*/  STL.64 [R1+0xf0], R6 ;  /* 0x0000f00601007387 */ /* 0x0003e80000100a00 */
[----:B------:R2:W-:Y:S04]  /*11d30*/  STL.64 [R1+0xe8], R2 ;  /* 0x0000e80201007387 */ /* 0x0005e80000100a00 */
[----:B-1----:R-:W3:Y:S01]  /*11d40*/  LDL.LU R6, [R1+0x1a8] ;  /* 0x0001a80001067983 */ /* 0x002ee20000300800 */
[----:B--2---:R-:W-:-:S03]  /*11d50*/  IMAD.MOV.U32 R2, RZ, RZ, R90 ;  /* 0x000000ffff027224 */ /* 0x004fc600078e005a */
[----:B------:R-:W2:Y:S04]  /*11d60*/  LDL.LU R90, [R1+0x1ac] ;  /* 0x0001ac00015a7983 */ /* 0x000ea80000300800 */
[----:B------:R-:W3:Y:S01]  /*11d70*/  LDL.LU R242, [R1+0x1b0] ;  /* 0x0001b00001f27983 */ /* 0x000ee20000300800 */
[----:B------:R-:W-:Y:S02]  /*11d80*/  IMAD R37, R37, UR4, RZ ;  /* 0x0000000425257c24 */ /* 0x000fe4000f8e02ff */
[----:B------:R-:W-:Y:S01]  /*11d90*/  IMAD R30, R30, UR4, RZ ;  /* 0x000000041e1e7c24 */ /* 0x000fe2000f8e02ff */
[----:B------:R-:W2:Y:S02]  /*11da0*/  LDL.LU R238, [R1+0x1b4] ;  /* 0x0001b40001ee7983 */ /* 0x000ea40000300800 */
[C---:B------:R-:W-:Y:S01]  /*11db0*/  LEA R232, P3, R37.reuse, R0, 0x2 ;  /* 0x0000000025e87211 */ /* 0x040fe200078610ff */
[----:B------:R-:W-:Y:S01]  /*11dc0*/  IMAD R24, R24, UR4, RZ ;  /* 0x0000000418187c24 */ /* 0x000fe2000f8e02ff */
[----:B------:R-:W2:Y:S02]  /*11dd0*/  LDL.LU R246, [R1+0x1b8] ;  /* 0x0001b80001f67983 */ /* 0x000ea40000300800 */
[----:B------:R-:W-:-:S02]  /*11de0*/  LEA.HI.X.SX32 R233, R37, R4, 0x2, P3 ;  /* 0x0000000425e97211 */ /* 0x000fc400018f16ff */
[----:B------:R-:W-:Y:S01]  /*11df0*/  LEA R208, P3, R30, R0, 0x2 ;  /* 0x000000001ed07211 */ /* 0x000fe200078610ff */
[----:B------:R-:W-:Y:S01]  /*11e00*/  IMAD R18, R18, UR4, RZ ;  /* 0x0000000412127c24 */ /* 0x000fe2000f8e02ff */
[----:B------:R-:W2:Y:S02]  /*11e10*/  LDL.LU R78, [R1+0x1bc] ;  /* 0x0001bc00014e7983 */ /* 0x000ea40000300800 */
[----:B------:R-:W-:Y:S02]  /*11e20*/  LEA.HI.X.SX32 R209, R30, R4, 0x2, P3 ;  /* 0x000000041ed17211 */ /* 0x000fe400018f16ff */
[----:B------:R-:W-:Y:S01]  /*11e30*/  LEA R196, P3, R24, R0, 0x2 ;  /* 0x0000000018c47211 */ /* 0x000fe200078610ff */
[----:B------:R-:W-:Y:S01]  /*11e40*/  IMAD R12, R12, UR4, RZ ;  /* 0x000000040c0c7c24 */ /* 0x000fe2000f8e02ff */
[----:B------:R-:W2:Y:S02]  /*11e50*/  LDL.LU R74, [R1+0x1c0] ;  /* 0x0001c000014a7983 */ /* 0x000ea40000300800 */
[----:B------:R-:W-:-:S02]  /*11e60*/  LEA.HI.X.SX32 R197, R24, R4, 0x2, P3 ;  /* 0x0000000418c57211 */ /* 0x000fc400018f16ff */
[C---:B------:R-:W-:Y:S01]  /*11e70*/  LEA R184, P3, R18.reuse, R0, 0x2 ;  /* 0x0000000012b87211 */ /* 0x040fe200078610ff */
[----:B------:R-:W-:Y:S01]  /*11e80*/  IMAD R45, R45, UR4, RZ ;  /* 0x000000042d2d7c24 */ /* 0x000fe2000f8e02ff */
[----:B------:R-:W2:Y:S02]  /*11e90*/  LDL.LU R75, [R1+0x1c4] ;  /* 0x0001c400014b7983 */ /* 0x000ea40000300800 */
[----:B------:R-:W-:Y:S02]  /*11ea0*/  LEA.HI.X.SX32 R185, R18, R4, 0x2, P3 ;  /* 0x0000000412b97211 */ /* 0x000fe400018f16ff */
[----:B------:R-:W-:Y:S01]  /*11eb0*/  LEA R172, P3, R12, R0, 0x2 ;  /* 0x000000000cac7211 */ /* 0x000fe200078610ff */
[----:B------:R-:W-:Y:S01]  /*11ec0*/  IMAD R44, R44, UR4, RZ ;  /* 0x000000042c2c7c24 */ /* 0x000fe2000f8e02ff */
[----:B------:R-:W2:Y:S01]  /*11ed0*/  LDL.LU R73, [R1+0x1c8] ;  /* 0x0001c80001497983 */ /* 0x000ea20000300800 */
[----:B------:R-:W-:Y:S01]  /*11ee0*/  IMAD R65, R65, UR4, RZ ;  /* 0x0000000441417c24 */ /* 0x000fe2000f8e02ff */
[----:B------:R-:W-:Y:S01]  /*11ef0*/  LEA.HI.X.SX32 R173, R12, R4, 0x2, P3 ;  /* 0x000000040cad7211 */ /* 0x000fe200018f16ff */
[----:B------:R-:W-:Y:S01]  /*11f00*/  IMAD R43, R43, UR4, RZ ;  /* 0x000000042b2b7c24 */ /* 0x000fe2000f8e02ff */
[-C--:B------:R-:W-:Y:S01]  /*11f10*/  LEA R160, P3, R45, R0.reuse, 0x2 ;  /* 0x000000002da07211 */ /* 0x080fe200078610ff */
[----:B------:R-:W-:Y:S01]  /*11f20*/  IMAD R38, R38, UR4, RZ ;  /* 0x0000000426267c24 */ /* 0x000fe2000f8e02ff */
[----:B------:R-:W-:Y:S01]  /*11f30*/  LEA R236, P5, R44, R0, 0x2 ;  /* 0x000000002cec7211 */ /* 0x000fe200078a10ff */
[----:B------:R-:W-:Y:S01]  /*11f40*/  IMAD R39, R39, UR4, RZ ;  /* 0x0000000427277c24 */ /* 0x000fe2000f8e02ff */
[----:B------:R-:W-:Y:S01]  /*11f50*/  LEA.HI.X.SX32 R161, R45, R4, 0x2, P3 ;  /* 0x000000042da17211 */ /* 0x000fe200018f16ff */
[----:B----4-:R-:W-:Y:S01]  /*11f60*/  IMAD R81, R81, UR4, RZ ;  /* 0x0000000451517c24 */ /* 0x010fe2000f8e02ff */
[-C--:B------:R-:W-:Y:S01]  /*11f70*/  LEA R148, P3, R65, R0.reuse, 0x2 ;  /* 0x0000000041947211 */ /* 0x080fe200078610ff */
[----:B------:R-:W-:Y:S01]  /*11f80*/  IMAD R40, R40, UR4, RZ ;  /* 0x0000000428287c24 */ /* 0x000fe2000f8e02ff */
[----:B------:R-:W-:Y:S01]  /*11f90*/  LEA R234, P4, R43, R0, 0x2 ;  /* 0x000000002bea7211 */ /* 0x000fe200078810ff */
[----:B------:R-:W-:Y:S01]  /*11fa0*/  IMAD R41, R41, UR4, RZ ;  /* 0x0000000429297c24 */ /* 0x000fe2000f8e02ff */
[----:B------:R-:W4:Y:S01]  /*11fb0*/  LDL.LU R70, [R1+0x1cc] ;  /* 0x0001cc0001467983 */ /* 0x000f220000300800 */
[----:B------:R-:W-:Y:S01]  /*11fc0*/  IMAD R42, R42, UR4, RZ ;  /* 0x000000042a2a7c24 */ /* 0x000fe2000f8e02ff */
[----:B------:R-:W-:Y:S01]  /*11fd0*/  LEA.HI.X.SX32 R237, R44, R4, 0x2, P5 ;  /* 0x000000042ced7211 */ /* 0x000fe200028f16ff */
[----:B------:R-:W-:Y:S01]  /*11fe0*/  IMAD R87, R87, UR4, RZ ;  /* 0x0000000457577c24 */ /* 0x000fe2000f8e02ff */
[----:B------:R-:W-:Y:S01]  /*11ff0*/  LEA R230, P1, R38, R0, 0x2 ;  /* 0x0000000026e67211 */ /* 0x000fe200078210ff */
[----:B------:R-:W4:Y:S01]  /*12000*/  LDL.LU R69, [R1+0x1d0] ;  /* 0x0001d00001457983 */ /* 0x000f220000300800 */
[----:B------:R-:W-:-:S02]  /*12010*/  LEA.HI.X.SX32 R149, R65, R4, 0x2, P3 ;  /* 0x0000000441957211 */ /* 0x000fc400018f16ff */
[----:B------:R-:W-:Y:S01]  /*12020*/  LEA R228, P0, R39, R0, 0x2 ;  /* 0x0000000027e47211 */ /* 0x000fe200078010ff */
[----:B------:R-:W4:Y:S01]  /*12030*/  LDL.LU R239, [R1+0x1d4] ;  /* 0x0001d40001ef7983 */ /* 0x000f220000300800 */
[----:B------:R-:W-:Y:S02]  /*12040*/  LEA.HI.X.SX32 R235, R43, R4, 0x2, P4 ;  /* 0x000000042beb7211 */ /* 0x000fe400020f16ff */
[-C--:B------:R-:W-:Y:S01]  /*12050*/  LEA R136, P3, R81, R0.reuse, 0x2 ;  /* 0x0000000051887211 */ /* 0x080fe200078610ff */
[----:B------:R-:W4:Y:S01]  /*12060*/  LDL.LU R64, [R1+0x1d8] ;  /* 0x0001d80001407983 */ /* 0x000f220000300800 */
[-C--:B------:R-:W-:Y:S02]  /*12070*/  LEA R226, P2, R40, R0.reuse, 0x2 ;  /* 0x0000000028e27211 */ /* 0x080fe400078410ff */
[-C--:B------:R-:W-:Y:S01]  /*12080*/  LEA R224, P5, R41, R0.reuse, 0x2 ;  /* 0x0000000029e07211 */ /* 0x080fe200078a10ff */
[----:B------:R-:W-:Y:S01]  /*12090*/  STL [R1+0xff8], R236 ;  /* 0x000ff8ec01007387 */ /* 0x000fe20000100800 */
[----:B------:R-:W-:-:S02]  /*120a0*/  LEA R222, P4, R42, R0, 0x2 ;  /* 0x000000002ade7211 */ /* 0x000fc400078810ff */
[-C--:B------:R-:W-:Y:S01]  /*120b0*/  LEA.HI.X.SX32 R231, R38, R4.reuse, 0x2, P1 ;  /* 0x0000000426e77211 */ /* 0x080fe200008f16ff */
[----:B------:R1:W-:Y:S01]  /*120c0*/  STL [R1+0xfd8], R237 ;  /* 0x000fd8ed01007387 */ /* 0x0003e20000100800 */
[-C--:B------:R-:W-:Y:S01]  /*120d0*/  LEA.HI.X.SX32 R229, R39, R4.reuse, 0x2, P0 ;  /* 0x0000000427e57211 */ /* 0x080fe200000f16ff */
[----:B------:R-:W-:Y:S01]  /*120e0*/  IMAD R248, R216, UR4, RZ ;  /* 0x00000004d8f87c24 */ /* 0x000fe2000f8e02ff */
[-C--:B------:R-:W-:Y:S01]  /*120f0*/  LEA.HI.X.SX32 R137, R81, R4.reuse, 0x2, P3 ;  /* 0x0000000451897211 */ /* 0x080fe200018f16ff */
[----:B------:R-:W-:Y:S01]  /*12100*/  STL [R1+0x1000], R234 ;  /* 0x001000ea01007387 */ /* 0x000fe20000100800 */
[----:B------:R-:W-:Y:S02]  /*12110*/  LEA.HI.X.SX32 R227, R40, R4, 0x2, P2 ;  /* 0x0000000428e37211 */ /* 0x000fe400010f16ff */
[----:B------:R-:W-:Y:S01]  /*12120*/  LEA R124, P3, R87, R0, 0x2 ;  /* 0x00000000577c7211 */ /* 0x000fe200078610ff */
[----:B------:R-:W-:Y:S01]  /*12130*/  STL [R1+0xffc], R235 ;  /* 0x000ffceb01007387 */ /* 0x000fe20000100800 */
[----:B------:R-:W-:-:S02]  /*12140*/  LEA.HI.X.SX32 R225, R41, R4, 0x2, P5 ;  /* 0x0000000429e17211 */ /* 0x000fc400028f16ff */
[-C--:B------:R-:W-:Y:S01]  /*12150*/  LEA.HI.X.SX32 R223, R42, R4.reuse, 0x2, P4 ;  /* 0x000000042adf7211 */ /* 0x080fe200020f16ff */
[----:B------:R1:W-:Y:S01]  /*12160*/  STL [R1+0x100c], R232 ;  /* 0x00100ce801007387 */ /* 0x0003e20000100800 */
[----:B------:R-:W-:-:S03]  /*12170*/  LEA.HI.X.SX32 R125, R87, R4, 0x2, P3 ;  /* 0x00000004577d7211 */ /* 0x000fc600018f16ff */
[----:B------:R-:W-:Y:S01]  /*12180*/  STL [R1+0x1004], R233 ;  /* 0x001004e901007387 */ /* 0x000fe20000100800 */
[----:B------:R-:W-:-:S03]  /*12190*/  LEA R112, P3, R248, R0, 0x2 ;  /* 0x00000000f8707211 */ /* 0x000fc600078610ff */
[----:B------:R1:W-:Y:S04]  /*121a0*/  STL.64 [R1+0x1018], R230 ;  /* 0x001018e601007387 */ /* 0x0003e80000100a00 */
[----:B------:R-:W-:Y:S04]  /*121b0*/  STL [R1+0x1020], R229 ;  /* 0x001020e501007387 */ /* 0x000fe80000100800 */
[----:B------:R-:W-:Y:S01]  /*121c0*/  STL.64 [R1+0x1028], R226 ;  /* 0x001028e201007387 */ /* 0x000fe20000100a00 */
[----:B------:R-:W-:-:S03]  /*121d0*/  LEA.HI.X.SX32 R113, R248, R4, 0x2, P3 ;  /* 0x00000004f8717211 */ /* 0x000fc600018f16ff */
[----:B------:R-:W-:Y:S04]  /*121e0*/  STL.64 [R1+0x1038], R224 ;  /* 0x001038e001007387 */ /* 0x000fe80000100a00 */
[----:B------:R1:W-:Y:S04]  /*121f0*/  STL.64 [R1+0x1040], R222 ;  /* 0x001040de01007387 */ /* 0x0003e80000100a00 */
[----:B------:R-:W4:Y:S04]  /*12200*/  LDL.LU R63, [R1+0x1dc] ;  /* 0x0001dc00013f7983 */ /* 0x000f280000300800 */
[----:B------:R-:W4:Y:S04]  /*12210*/  LDL.LU R60, [R1+0x1e0] ;  /* 0x0001e000013c7983 */ /* 0x000f280000300800 */
[----:B------:R-:W4:Y:S04]  /*12220*/  LDL.LU R59, [R1+0x1e4] ;  /* 0x0001e400013b7983 */ /* 0x000f280000300800 */
[----:B------:R-:W4:Y:S01]  /*12230*/  LDL.LU R243, [R1+0x1e8] ;  /* 0x0001e80001f37983 */ /* 0x000f220000300800 */
[----:B---3--:R-:W-:-:S04]  /*12240*/  LEA R100, P3, R242, R0, 0x2 ;  /* 0x00000000f2647211 */ /* 0x008fc800078610ff */
[----:B------:R-:W-:Y:S02]  /*12250*/  LEA.HI.X.SX32 R101, R242, R4, 0x2, P3 ;  /* 0x00000004f2657211 */ /* 0x000fe400018f16ff */
[----:B------:R-:W3:Y:S01]  /*12260*/  LDL.LU R242, [R1+0x1ec] ;  /* 0x0001ec0001f27983 */ /* 0x000ee20000300800 */
[----:B------:R-:W-:Y:S02]  /*12270*/  IMAD R36, R36, UR4, RZ ;  /* 0x0000000424247c24 */ /* 0x000fe4000f8e02ff */
[----:B------:R-:W-:Y:S02]  /*12280*/  IMAD R34, R34, UR4, RZ ;  /* 0x0000000422227c24 */ /* 0x000fe4000f8e02ff */
[----:B------:R-:W-:Y:S02]  /*12290*/  IMAD R32, R32, UR4, RZ ;  /* 0x0000000420207c24 */ /* 0x000fe4000f8e02ff */
[----:B------:R-:W-:Y:S02]  /*122a0*/  IMAD R31, R31, UR4, RZ ;  /* 0x000000041f1f7c24 */ /* 0x000fe4000f8e02ff */
[----:B------:R-:W-:Y:S01]  /*122b0*/  IMAD R5, R220, UR4, RZ ;  /* 0x00000004dc057c24 */ /* 0x000fe2000f8e02ff */
[-C--:B------:R-:W-:Y:S01]  /*122c0*/  LEA R220, P2, R36, R0.reuse, 0x2 ;  /* 0x0000000024dc7211 */ /* 0x080fe200078410ff */
[----:B------:R-:W-:Y:S01]  /*122d0*/  IMAD R29, R29, UR4, RZ ;  /* 0x000000041d1d7c24 */ /* 0x000fe2000f8e02ff */
[-C--:B------:R-:W-:Y:S01]  /*122e0*/  LEA R216, P1, R34, R0.reuse, 0x2 ;  /* 0x0000000022d87211 */ /* 0x080fe200078210ff */
[----:B------:R-:W-:Y:S01]  /*122f0*/  IMAD R28, R28, UR4, RZ ;  /* 0x000000041c1c7c24 */ /* 0x000fe2000f8e02ff */
[-C--:B------:R-:W-:Y:S01]  /*12300*/  LEA R212, P5, R32, R0.reuse, 0x2 ;  /* 0x0000000020d47211 */ /* 0x080fe200078a10ff */
[----:B------:R-:W-:Y:S01]  /*12310*/  IMAD R26, R26, UR4, RZ ;  /* 0x000000041a1a7c24 */ /* 0x000fe2000f8e02ff */
[----:B------:R-:W-:Y:S01]  /*12320*/  LEA R210, P4, R31, R0, 0x2 ;  /* 0x000000001fd27211 */ /* 0x000fe200078810ff */
[----:B------:R-:W-:-:S02]  /*12330*/  IMAD R25, R25, UR4, RZ ;  /* 0x0000000419197c24 */ /* 0x000fc4000f8e02ff */
[----:B------:R-:W-:Y:S01]  /*12340*/  IMAD R8, R221, UR4, RZ ;  /* 0x00000004dd087c24 */ /* 0x000fe2000f8e02ff */
[----:B------:R-:W-:Y:S01]  /*12350*/  LEA.HI.X.SX32 R221, R36, R4, 0x2, P2 ;  /* 0x0000000424dd7211 */ /* 0x000fe200010f16ff */
[----:B------:R-:W-:Y:S01]  /*12360*/  IMAD R247, R217, UR4, RZ ;  /* 0x00000004d9f77c24 */ /* 0x000fe2000f8e02ff */
[----:B------:R-:W-:Y:S01]  /*12370*/  LEA R206, P2, R29, R0, 0x2 ;  /* 0x000000001dce7211 */ /* 0x000fe200078410ff */
        /* <DEDUP_REMOVED lines=9> */
[----:B------:R-:W-:-:S02]  /*12410*/  LEA.HI.X.SX32 R211, R31, R4, 0x2, P4 ;  /* 0x000000041fd37211 */ /* 0x000fc400020f16ff */
[----:B------:R-:W-:Y:S01]  /*12420*/  LEA R198, P4, R25, R0, 0x2 ;  /* 0x0000000019c67211 */ /* 0x000fe200078810ff */
[----:B------:R-:W-:Y:S01]  /*12430*/  IMAD R17, R17, UR4, RZ ;  /* 0x0000000411117c24 */ /* 0x000fe2000f8e02ff */
[----:B------:R-:W-:Y:S01]  /*12440*/  LEA.HI.X.SX32 R207, R29, R4, 0x2, P2 ;  /* 0x000000041dcf7211 */ /* 0x000fe200010f16ff */
[----:B------:R-:W-:Y:S01]  /*12450*/  IMAD R16, R16, UR4, RZ ;  /* 0x0000000410107c24 */ /* 0x000fe2000f8e02ff */
[----:B------:R-:W-:Y:S02]  /*12460*/  LEA R194, P2, R23, R0, 0x2 ;  /* 0x0000000017c27211 */ /* 0x000fe400078410ff */
[----:B------:R-:W-:Y:S01]  /*12470*/  LEA.HI.X.SX32 R205, R28, R4, 0x2, P1 ;  /* 0x000000041ccd7211 */ /* 0x000fe200008f16ff */
[----:B------:R-:W-:Y:S01]  /*12480*/  IMAD R14, R14, UR4, RZ ;  /* 0x000000040e0e7c24 */ /* 0x000fe2000f8e02ff */
[----:B------:R-:W-:Y:S01]  /*12490*/  LEA R192, P1, R22, R0, 0x2 ;  /* 0x0000000016c07211 */ /* 0x000fe200078210ff */
[----:B------:R-:W-:Y:S01]  /*124a0*/  IMAD R92, R186, UR4, RZ ;  /* 0x00000004ba5c7c24 */ /* 0x000fe2000f8e02ff */
[----:B------:R-:W-:Y:S01]  /*124b0*/  LEA.HI.X.SX32 R201, R26, R4, 0x2, P5 ;  /* 0x000000041ac97211 */ /* 0x000fe200028f16ff */
[----:B------:R-:W-:Y:S01]  /*124c0*/  IMAD R13, R13, UR4, RZ ;  /* 0x000000040d0d7c24 */ /* 0x000fe2000f8e02ff */
[----:B------:R-:W-:-:S02]  /*124d0*/  LEA R188, P5, R20, R0, 0x2 ;  /* 0x0000000014bc7211 */ /* 0x000fc400078a10ff */
[----:B------:R-:W-:Y:S02]  /*124e0*/  LEA.HI.X.SX32 R199, R25, R4, 0x2, P4 ;  /* 0x0000000419c77211 */ /* 0x000fe400020f16ff */
[----:B------:R-:W-:Y:S01]  /*124f0*/  LEA R186, P4, R19, R0, 0x2 ;  /* 0x0000000013ba7211 */ /* 0x000fe200078810ff */
[----:B------:R-:W-:Y:S01]  /*12500*/  IMAD R11, R11, UR4, RZ ;  /* 0x000000040b0b7c24 */ /* 0x000fe2000f8e02ff */
[----:B------:R-:W-:Y:S01]  /*12510*/  LEA.HI.X.SX32 R195, R23, R4, 0x2, P2 ;  /* 0x0000000417c37211 */ /* 0x000fe200010f16ff */
[----:B------:R-:W-:Y:S01]  /*12520*/  IMAD R10, R10, UR4, RZ ;  /* 0x000000040a0a7c24 */ /* 0x000fe2000f8e02ff */
[----:B------:R-:W-:Y:S01]  /*12530*/  LEA R182, P2, R17, R0, 0x2 ;  /* 0x0000000011b67211 */ /* 0x000fe200078410ff */
[----:B------:R-:W-:Y:S01]  /*12540*/  IMAD R96, R187, UR4, RZ ;  /* 0x00000004bb607c24 */ /* 0x000fe2000f8e02ff */
[----:B------:R-:W-:Y:S02]  /*12550*/  LEA.HI.X.SX32 R193, R22, R4, 0x2, P1 ;  /* 0x0000000416c17211 */ /* 0x000fe400008f16ff */
[----:B------:R-:W-:-:S02]  /*12560*/  LEA R180, P1, R16, R0, 0x2 ;  /* 0x0000000010b47211 */ /* 0x000fc400078210ff */
[----:B------:R-:W-:Y:S02]  /*12570*/  LEA.HI.X.SX32 R189, R20, R4, 0x2, P5 ;  /* 0x0000000414bd7211 */ /* 0x000fe400028f16ff */
[----:B------:R-:W-:Y:S02]  /*12580*/  LEA R176, P5, R14, R0, 0x2 ;  /* 0x000000000eb07211 */ /* 0x000fe400078a10ff */
[----:B------:R-:W-:Y:S02]  /*12590*/  LEA.HI.X.SX32 R187, R19, R4, 0x2, P4 ;  /* 0x0000000413bb7211 */ /* 0x000fe400020f16ff */
[----:B------:R-:W-:Y:S01]  /*125a0*/  LEA R174, P4, R13, R0, 0x2 ;  /* 0x000000000dae7211 */ /* 0x000fe200078810ff */
[----:B------:R-:W-:Y:S01]  /*125b0*/  IMAD R47, R47, UR4, RZ ;  /* 0x000000042f2f7c24 */ /* 0x000fe2000f8e02ff */
[----:B------:R-:W-:Y:S01]  /*125c0*/  LEA.HI.X.SX32 R183, R17, R4, 0x2, P2 ;  /* 0x0000000411b77211 */ /* 0x000fe200010f16ff */
[----:B------:R-:W-:Y:S01]  /*125d0*/  IMAD R49, R49, UR4, RZ ;  /* 0x0000000431317c24 */ /* 0x000fe2000f8e02ff */
[----:B------:R-:W-:-:S02]  /*125e0*/  LEA R170, P2, R11, R0, 0x2 ;  /* 0x000000000baa7211 */ /* 0x000fc400078410ff */
[----:B------:R-:W-:Y:S01]  /*125f0*/  LEA.HI.X.SX32 R181, R16, R4, 0x2, P1 ;  /* 0x0000000410b57211 */ /* 0x000fe200008f16ff */
[----:B------:R-:W-:Y:S01]  /*12600*/  IMAD R58, R58, UR4, RZ ;  /* 0x000000043a3a7c24 */ /* 0x000fe2000f8e02ff */
[----:B------:R-:W-:Y:S02]  /*12610*/  LEA R168, P1, R10, R0, 0x2 ;  /* 0x000000000aa87211 */ /* 0x000fe400078210ff */
[----:B------:R-:W-:Y:S01]  /*12620*/  LEA.HI.X.SX32 R177, R14, R4, 0x2, P5 ;  /* 0x000000040eb17211 */ /* 0x000fe200028f16ff */
[----:B------:R-:W-:Y:S01]  /*12630*/  IMAD R62, R62, UR4, RZ ;  /* 0x000000043e3e7c24 */ /* 0x000fe2000f8e02ff */
[----:B------:R-:W-:Y:S02]  /*12640*/  LEA R164, P5, R8, R0, 0x2 ;  /* 0x0000000008a47211 */ /* 0x000fe400078a10ff */
[----:B------:R-:W-:Y:S02]  /*12650*/  LEA.HI.X.SX32 R175, R13, R4, 0x2, P4 ;  /* 0x000000040daf7211 */ /* 0x000fe400020f16ff */
        /* <DEDUP_REMOVED lines=18> */
[----:B------:R-:W-:Y:S02]  /*12780*/  LEA R146, P2, R68, R0, 0x2 ;  /* 0x0000000044927211 */ /* 0x000fe400078410ff */
        /* <DEDUP_REMOVED lines=24> */
[----:B------:R-:W-:Y:S02]  /*12910*/  LEA.HI.X.SX32 R133, R83, R4, 0x2, P1 ;  /* 0x0000000453857211 */ /* 0x000fe400008f16ff */
[----:B------:R-:W-:Y:S02]  /*12920*/  LEA R120, P1, R89, R0, 0x2 ;  /* 0x0000000059787211 */ /* 0x000fe400078210ff */
[----:B------:R-:W-:Y:S02]  /*12930*/  LEA.HI.X.SX32 R129, R85, R4, 0x2, P5 ;  /* 0x0000000455817211 */ /* 0x000fe400028f16ff */
[----:B------:R-:W-:Y:S02]  /*12940*/  LEA R116, P5, R245, R0, 0x2 ;  /* 0x00000000f5747211 */ /* 0x000fe400078a10ff */
[----:B------:R-:W-:Y:S02]  /*12950*/  LEA.HI.X.SX32 R127, R86, R4, 0x2, P4 ;  /* 0x00000004567f7211 */ /* 0x000fe400020f16ff */
[----:B------:R-:W-:-:S02]  /*12960*/  LEA R114, P4, R247, R0, 0x2 ;  /* 0x00000000f7727211 */ /* 0x000fc400078810ff */
[----:B------:R-:W-:Y:S02]  /*12970*/  LEA.HI.X.SX32 R123, R88, R4, 0x2, P2 ;  /* 0x00000004587b7211 */ /* 0x000fe400010f16ff */
[----:B------:R-:W-:Y:S02]  /*12980*/  LEA R110, P2, R249, R0, 0x2 ;  /* 0x00000000f96e7211 */ /* 0x000fe400078410ff */
[----:B------:R-:W-:Y:S02]  /*12990*/  LEA.HI.X.SX32 R121, R89, R4, 0x2, P1 ;  /* 0x0000000459797211 */ /* 0x000fe400008f16ff */
[----:B------:R-:W-:Y:S02]  /*129a0*/  LEA R108, P1, R250, R0, 0x2 ;  /* 0x00000000fa6c7211 */ /* 0x000fe400078210ff */
[----:B------:R-:W-:Y:S01]  /*129b0*/  LEA.HI.X.SX32 R117, R245, R4, 0x2, P5 ;  /* 0x00000004f5757211 */ /* 0x000fe200028f16ff */
[----:B------:R-:W-:Y:S01]  /*129c0*/  IMAD R91, R91, UR4, RZ ;  /* 0x000000045b5b7c24 */ /* 0x000fe2000f8e02ff */
[----:B------:R-:W-:-:S02]  /*129d0*/  LEA R104, P5, R6, R0, 0x2 ;  /* 0x0000000006687211 */ /* 0x000fc400078a10ff */
[----:B------:R-:W-:Y:S02]  /*129e0*/  LEA.HI.X.SX32 R115, R247, R4, 0x2, P4 ;  /* 0x00000004f7737211 */ /* 0x000fe400020f16ff */
[----:B--2---:R-:W-:Y:S01]  /*129f0*/  LEA R102, P4, R90, R0, 0x2 ;  /* 0x000000005a667211 */ /* 0x004fe200078810ff */
[----:B------:R-:W-:Y:S01]  /*12a00*/  IMAD.MOV.U32 R7, RZ, RZ, R96 ;  /* 0x000000ffff077224 */ /* 0x000fe200078e0060 */
[----:B------:R-:W-:Y:S02]  /*12a10*/  LEA.HI.X.SX32 R111, R249, R4, 0x2, P2 ;  /* 0x00000004f96f7211 */ /* 0x000fe400010f16ff */
[----:B------:R-:W-:Y:S02]  /*12a20*/  LEA R98, P2, R238, R0, 0x2 ;  /* 0x00000000ee627211 */ /* 0x000fe400078410ff */
[----:B------:R-:W-:Y:S01]  /*12a30*/  LEA.HI.X.SX32 R109, R250, R4, 0x2, P1 ;  /* 0x00000004fa6d7211 */ /* 0x000fe200008f16ff */
[----:B------:R-:W-:Y:S01]  /*12a40*/  IMAD R93, R166, UR4, RZ ;  /* 0x00000004a65d7c24 */ /* 0x000fe2000f8e02ff */
[----:B------:R-:W-:-:S02]  /*12a50*/  LEA R96, P1, R246, R0, 0x2 ;  /* 0x00000000f6607211 */ /* 0x000fc400078210ff */
[-C--:B------:R-:W-:Y:S01]  /*12a60*/  LEA.HI.X.SX32 R105, R6, R4.reuse, 0x2, P5 ;  /* 0x0000000406697211 */ /* 0x080fe200028f16ff */
[----:B------:R-:W-:Y:S01]  /*12a70*/  IMAD.MOV.U32 R6, RZ, RZ, R92 ;  /* 0x000000ffff067224 */ /* 0x000fe200078e005c */
[----:B------:R-:W-:Y:S01]  /*12a80*/  LEA.HI.X.SX32 R103, R90, R4, 0x2, P4 ;  /* 0x000000045a677211 */ /* 0x000fe200020f16ff */
[----:B------:R-:W-:Y:S01]  /*12a90*/  IMAD.MOV.U32 R240, RZ, RZ, R97 ;  /* 0x000000fffff07224 */ /* 0x000fe200078e0061 */
[-C--:B------:R-:W-:Y:S02]  /*12aa0*/  LEA R92, P5, R78, R0.reuse, 0x2 ;  /* 0x000000004e5c7211 */ /* 0x080fe400078a10ff */
[----:B------:R-:W-:Y:S02]  /*12ab0*/  LEA R90, P4, R91, R0, 0x2 ;  /* 0x000000005b5a7211 */ /* 0x000fe400078810ff */
[-C--:B------:R-:W-:Y:S01]  /*12ac0*/  LEA.HI.X.SX32 R99, R238, R4.reuse, 0x2, P2 ;  /* 0x00000004ee637211 */ /* 0x080fe200010f16ff */
[----:B------:R-:W-:Y:S01]  /*12ad0*/  IMAD.MOV.U32 R77, RZ, RZ, R93 ;  /* 0x000000ffff4d7224 */ /* 0x000fe200078e005d */
[-C--:B------:R-:W-:Y:S01]  /*12ae0*/  LEA.HI.X.SX32 R97, R246, R4.reuse, 0x2, P1 ;  /* 0x00000004f6617211 */ /* 0x080fe200008f16ff */
[----:B------:R-:W2:Y:S01]  /*12af0*/  LDL.LU R238, [R1+0x1f0] ;  /* 0x0001f00001ee7983 */ /* 0x000ea20000300800 */
[----:B------:R-:W-:-:S02]  /*12b00*/  LEA.HI.X.SX32 R93, R78, R4, 0x2, P5 ;  /* 0x000000044e5d7211 */ /* 0x000fc400028f16ff */
[----:B------:R-:W-:Y:S01]  /*12b10*/  LEA.HI.X.SX32 R91, R91, R4, 0x2, P4 ;  /* 0x000000045b5b7211 */ /* 0x000fe200020f16ff */
[----:B------:R-:W2:Y:S01]  /*12b20*/  LDL.LU R246, [R1+0x1f4] ;  /* 0x0001f40001f67983 */ /* 0x000ea20000300800 */
[----:B----4-:R-:W-:-:S03]  /*12b30*/  LEA R78, P4, R239, R0, 0x2 ;  /* 0x00000000ef4e7211 */ /* 0x010fc600078810ff */
[----:B------:R-:W4:Y:S01]  /*12b40*/  LDL.LU R48, [R1+0x1f8] ;  /* 0x0001f80001307983 */ /* 0x000f220000300800 */
[----:B------:R-:W-:-:S03]  /*12b50*/  LEA R80, P5, R69, R0, 0x2 ;  /* 0x0000000045507211 */ /* 0x000fc600078a10ff */
[----:B------:R-:W4:Y:S01]  /*12b60*/  LDL.LU R46, [R1+0x1fc] ;  /* 0x0001fc00012e7983 */ /* 0x000f220000300800 */
[----:B------:R-:W-:-:S03]  /*12b70*/  LEA.HI.X.SX32 R79, R239, R4, 0x2, P4 ;  /* 0x00000004ef4f7211 */ /* 0x000fc600020f16ff */
[----:B-1----:R-:W4:Y:S04]  /*12b80*/  LDL.LU R237, [R1+0x200] ;  /* 0x0002000001ed7983 */ /* 0x002f280000300800 */
[----:B------:R-:W4:Y:S01]  /*12b90*/  LDL.LU R43, [R1+0x204] ;  /* 0x00020400012b7983 */ /* 0x000f220000300800 */
[----:B------:R-:W-:-:S03]  /*12ba0*/  LEA.HI.X.SX32 R81, R69, R4, 0x2, P5 ;  /* 0x0000000445517211 */ /* 0x000fc600028f16ff */
[----:B------:R-:W4:Y:S01]  /*12bb0*/  LDL.LU R232, [R1+0x208] ;  /* 0x0002080001e87983 */ /* 0x000f220000300800 */
[----:B------:R-:W-:-:S03]  /*12bc0*/  LEA R68, P5, R243, R0, 0x2 ;  /* 0x00000000f3447211 */ /* 0x000fc600078a10ff */
[----:B------:R-:W4:Y:S04]  /*12bd0*/  LDL.LU R37, [R1+0x20c] ;  /* 0x00020c0001257983 */ /* 0x000f280000300800 */
[----:B------:R-:W4:Y:S04]  /*12be0*/  LDL.LU R239, [R1+0x210] ;  /* 0x0002100001ef7983 */ /* 0x000f280000300800 */
[----:B------:R-:W4:Y:S01]  /*12bf0*/  LDL.LU R230, [R1+0x214] ;  /* 0x0002140001e67983 */ /* 0x000f220000300800 */
[----:B------:R-:W-:-:S03]  /*12c00*/  LEA.HI.X.SX32 R69, R243, R4, 0x2, P5 ;  /* 0x00000004f3457211 */ /* 0x000fc600028f16ff */
[----:B------:R-:W4:Y:S04]  /*12c10*/  LDL.LU R231, [R1+0x218] ;  /* 0x0002180001e77983 */ /* 0x000f280000300800 */
[----:B------:R-:W4:Y:S04]  /*12c20*/  LDL.LU R233, [R1+0x21c] ;  /* 0x00021c0001e97983 */ /* 0x000f280000300800 */
[----:B------:R-:W4:Y:S04]  /*12c30*/  LDL.LU R235, [R1+0x220] ;  /* 0x0002200001eb7983 */ /* 0x000f280000300800 */
[----:B------:R-:W4:Y:S04]  /*12c40*/  LDL.LU R234, [R1+0x224] ;  /* 0x0002240001ea7983 */ /* 0x000f280000300800 */
[----:B------:R-:W4:Y:S01]  /*12c50*/  LDL.LU R243, [R1+0x228] ;  /* 0x0002280001f37983 */ /* 0x000f220000300800 */
[----:B---3--:R-:W-:-:S04]  /*12c60*/  LEA R66, P4, R242, R0, 0x2 ;  /* 0x00000000f2427211 */ /* 0x008fc800078810ff */
[----:B------:R-:W-:Y:S01]  /*12c70*/  LEA.HI.X.SX32 R67, R242, R4, 0x2, P4 ;  /* 0x00000004f2437211 */ /* 0x000fe200020f16ff */
[----:B------:R-:W-:Y:S02]  /*12c80*/  IMAD.MOV.U32 R242, RZ, RZ, R7 ;  /* 0x000000fffff27224 */ /* 0x000fe400078e0007 */
[----:B------:R-:W3:Y:S04]  /*12c90*/  LDL.LU R7, [R1+0x22c] ;  /* 0x00022c0001077983 */ /* 0x000ee80000300800 */
[----:B------:R-:W3:Y:S01]  /*12ca0*/  LDL.LU R236, [R1+0x230] ;  /* 0x0002300001ec7983 */ /* 0x000ee20000300800 */
[----:B------:R-:W-:Y:S02]  /*12cb0*/  IMAD R33, R33, UR4, RZ ;  /* 0x0000000421217c24 */ /* 0x000fe4000f8e02ff */
[----:B------:R-:W-:-:S03]  /*12cc0*/  IMAD R27, R27, UR4, RZ ;  /* 0x000000041b1b7c24 */ /* 0x000fc6000f8e02ff */
[----:B------:R-:W-:Y:S01]  /*12cd0*/  LEA R214, P0, R33, R0, 0x2 ;  /* 0x0000000021d67211 */ /* 0x000fe200078010ff */
[----:B------:R-:W-:-:S03]  /*12ce0*/  IMAD R21, R21, UR4, RZ ;  /* 0x0000000415157c24 */ /* 0x000fc6000f8e02ff */
[----:B------:R-:W-:Y:S02]  /*12cf0*/  LEA.HI.X.SX32 R215, R33, R4, 0x2, P0 ;  /* 0x0000000421d77211 */ /* 0x000fe400000f16ff */
        /* <DEDUP_REMOVED lines=18> */
[----:B------:R-:W-:-:S04]  /*12e20*/  LEA R130, P0, R84, R0, 0x2 ;  /* 0x0000000054827211 */ /* 0x000fc800078010ff */
[----:B------:R-:W-:Y:S02]  /*12e30*/  LEA.HI.X.SX32 R131, R84, R4, 0x2, P0 ;  /* 0x0000000454837211 */ /* 0x000fe400000f16ff */
[----:B------:R-:W-:Y:S01]  /*12e40*/  LEA R118, P0, R244, R0, 0x2 ;  /* 0x00000000f4767211 */ /* 0x000fe200078010ff */
[----:B------:R-:W-:-:S03]  /*12e50*/  IMAD R252, R252, UR4, RZ ;  /* 0x00000004fcfc7c24 */ /* 0x000fc6000f8e02ff */
[----:B------:R-:W-:Y:S02]  /*12e60*/  LEA.HI.X.SX32 R119, R244, R4, 0x2, P0 ;  /* 0x00000004f4777211 */ /* 0x000fe400000f16ff */
[C---:B------:R-:W-:Y:S02]  /*12e70*/  LEA R106, P0, R251.reuse, R0, 0x2 ;  /* 0x00000000fb6a7211 */ /* 0x040fe400078010ff */
[----:B------:R-:W-:Y:S02]  /*12e80*/  MOV R241, R94 ;  /* 0x0000005e00f17202 */ /* 0x000fe40000000f00 */
[----:B------:R-:W-:Y:S02]  /*12e90*/  LEA.HI.X.SX32 R107, R251, R4, 0x2, P0 ;  /* 0x00000004fb6b7211 */ /* 0x000fe400000f16ff */
[-C--:B------:R-:W-:Y:S02]  /*12ea0*/  LEA R94, P0, R252, R0.reuse, 0x2 ;  /* 0x00000000fc5e7211 */ /* 0x080fe400078010ff */
[----:B------:R-:W-:-:S02]  /*12eb0*/  LEA R88, P3, R74, R0, 0x2 ;  /* 0x000000004a587211 */ /* 0x000fc400078610ff */
[-C--:B------:R-:W-:Y:S02]  /*12ec0*/  LEA R84, P1, R73, R0.reuse, 0x2 ;  /* 0x0000000049547211 */ /* 0x080fe400078210ff */
[----:B------:R-:W-:Y:S01]  /*12ed0*/  LEA R86, P2, R75, R0, 0x2 ;  /* 0x000000004b567211 */ /* 0x000fe200078410ff */
[----:B------:R-:W-:Y:S01]  /*12ee0*/  IMAD.MOV.U32 R3, RZ, RZ, R95 ;  /* 0x000000ffff037224 */ /* 0x000fe200078e005f */
[-C--:B------:R-:W-:Y:S02]  /*12ef0*/  LEA.HI.X.SX32 R95, R252, R4.reuse, 0x2, P0 ;  /* 0x00000004fc5f7211 */ /* 0x080fe400000f16ff */
[-C--:B------:R-:W-:Y:S02]  /*12f00*/  LEA.HI.X.SX32 R89, R74, R4.reuse, 0x2, P3 ;  /* 0x000000044a597211 */ /* 0x080fe400018f16ff */
[----:B------:R-:W-:Y:S02]  /*12f10*/  LEA.HI.X.SX32 R85, R73, R4, 0x2, P1 ;  /* 0x0000000449557211 */ /* 0x000fe400008f16ff */
[----:B------:R-:W-:-:S02]  /*12f20*/  LEA R82, P0, R70, R0, 0x2 ;  /* 0x0000000046527211 */ /* 0x000fc400078010ff */
[----:B------:R-:W-:Y:S02]  /*12f30*/  LEA R76, P3, R64, R0, 0x2 ;  /* 0x00000000404c7211 */ /* 0x000fe400078610ff */
[----:B------:R-:W-:Y:S02]  /*12f40*/  LEA.HI.X.SX32 R87, R75, R4, 0x2, P2 ;  /* 0x000000044b577211 */ /* 0x000fe400010f16ff */
[-C--:B------:R-:W-:Y:S02]  /*12f50*/  LEA R72, P1, R60, R0.reuse, 0x2 ;  /* 0x000000003c487211 */ /* 0x080fe400078210ff */
[----:B------:R-:W-:Y:S01]  /*12f60*/  LEA R74, P2, R63, R0, 0x2 ;  /* 0x000000003f4a7211 */ /* 0x000fe200078410ff */
[----:B------:R-:W-:Y:S01]  /*12f70*/  IMAD.MOV.U32 R61, RZ, RZ, R77 ;  /* 0x000000ffff3d7224 */ /* 0x000fe200078e004d */
[-C--:B------:R-:W-:Y:S02]  /*12f80*/  LEA.HI.X.SX32 R83, R70, R4.reuse, 0x2, P0 ;  /* 0x0000000446537211 */ /* 0x080fe400000f16ff */
[----:B------:R-:W-:-:S02]  /*12f90*/  LEA.HI.X.SX32 R77, R64, R4, 0x2, P3 ;  /* 0x00000004404d7211 */ /* 0x000fc400018f16ff */
[----:B------:R-:W-:Y:S02]  /*12fa0*/  LEA.HI.X.SX32 R73, R60, R4, 0x2, P1 ;  /* 0x000000043c497211 */ /* 0x000fe400008f16ff */
[----:B------:R-:W-:Y:S02]  /*12fb0*/  LEA R70, P0, R59, R0, 0x2 ;  /* 0x000000003b467211 */ /* 0x000fe400078010ff */
[-C--:B------:R-:W-:Y:S01]  /*12fc0*/  LEA.HI.X.SX32 R75, R63, R4.reuse, 0x2, P2 ;  /* 0x000000043f4b7211 */ /* 0x080fe200010f16ff */
[----:B------:R-:W-:Y:S01]  /*12fd0*/  IMAD.MOV.U32 R44, RZ, RZ, R61 ;  /* 0x000000ffff2c7224 */ /* 0x000fe200078e003d */
[----:B------:R-:W-:Y:S01]  /*12fe0*/  LEA.HI.X.SX32 R71, R59, R4, 0x2, P0 ;  /* 0x000000043b477211 */ /* 0x000fe200000f16ff */
[----:B------:R-:W-:-:S05]  /*12ff0*/  IMAD R35, R35, UR4, RZ ;  /* 0x0000000423237c24 */ /* 0x000fca000f8e02ff */
[----:B------:R-:W-:-:S04]  /*13000*/  LEA R218, P6, R35, R0, 0x2 ;  /* 0x0000000023da7211 */ /* 0x000fc800078c10ff */
[----:B------:R-:W-:Y:S02]  /*13010*/  LEA.HI.X.SX32 R219, R35, R4, 0x2, P6 ;  /* 0x0000000423db7211 */ /* 0x000fe400030f16ff */
[-C--:B--2---:R-:W-:Y:S02]  /*13020*/  LEA R64, P3, R238, R0.reuse, 0x2 ;  /* 0x00000000ee407211 */ /* 0x084fe400078610ff */
[-C--:B------:R-:W-:Y:S02]  /*13030*/  LEA R62, P2, R246, R0.reuse, 0x2 ;  /* 0x00000000f63e7211 */ /* 0x080fe400078410ff */
[----:B----4-:R-:W-:Y:S02]  /*13040*/  LEA R60, P1, R48, R0, 0x2 ;  /* 0x00000000303c7211 */ /* 0x010fe400078210ff */
[-C--:B------:R-:W-:Y:S02]  /*13050*/  LEA.HI.X.SX32 R65, R238, R4.reuse, 0x2, P3 ;  /* 0x00000004ee417211 */ /* 0x080fe400018f16ff */
[----:B------:R-:W-:-:S02]  /*13060*/  LEA.HI.X.SX32 R61, R48, R4, 0x2, P1 ;  /* 0x00000004303d7211 */ /* 0x000fc400008f16ff */
[-C--:B------:R-:W-:Y:S02]  /*13070*/  LEA R58, P0, R46, R0.reuse, 0x2 ;  /* 0x000000002e3a7211 */ /* 0x080fe400078010ff */
[----:B------:R-:W-:Y:S02]  /*13080*/  LEA R56, P5, R237, R0, 0x2 ;  /* 0x00000000ed387211 */ /* 0x000fe400078a10ff */
[----:B------:R-:W-:Y:S02]  /*13090*/  LEA.HI.X.SX32 R63, R246, R4, 0x2, P2 ;  /* 0x00000004f63f7211 */ /* 0x000fe400010f16ff */
[----:B------:R-:W2:Y:S01]  /*130a0*/  LDL.LU R246, [R1+0x234] ;  /* 0x0002340001f67983 */ /* 0x000ea20000300800 */
[----:B------:R-:W-:-:S03]  /*130b0*/  LEA R52, P3, R232, R0, 0x2 ;  /* 0x00000000e8347211 */ /* 0x000fc600078610ff */
[----:B------:R-:W4:Y:S01]  /*130c0*/  LDL.LU R238, [R1+0x238] ;  /* 0x0002380001ee7983 */ /* 0x000f220000300800 */
[-C--:B------:R-:W-:Y:S02]  /*130d0*/  LEA.HI.X.SX32 R59, R46, R4.reuse, 0x2, P0 ;  /* 0x000000042e3b7211 */ /* 0x080fe400000f16ff */
[----:B------:R-:W-:Y:S01]  /*130e0*/  LEA.HI.X.SX32 R57, R237, R4, 0x2, P5 ;  /* 0x00000004ed397211 */ /* 0x000fe200028f16ff */
[----:B------:R-:W4:Y:S01]  /*130f0*/  LDL.LU R223, [R1+0x23c] ;  /* 0x00023c0001df7983 */ /* 0x000f220000300800 */
[----:B------:R-:W-:-:S03]  /*13100*/  LEA R48, P1, R239, R0, 0x2 ;  /* 0x00000000ef307211 */ /* 0x000fc600078210ff */
[----:B------:R-:W4:Y:S01]  /*13110*/  LDL.LU R224, [R1+0x240] ;  /* 0x0002400001e07983 */ /* 0x000f220000300800 */
[-C--:B------:R-:W-:Y:S01]  /*13120*/  LEA.HI.X.SX32 R53, R232, R4.reuse, 0x2, P3 ;  /* 0x00000004e8357211 */ /* 0x080fe200018f16ff */
[----:B------:R-:W-:Y:S01]  /*13130*/  IMAD.MOV.U32 R237, RZ, RZ, R44 ;  /* 0x000000ffffed7224 */ /* 0x000fe200078e002c */
[----:B------:R-:W-:Y:S01]  /*13140*/  LEA.HI.X.SX32 R49, R239, R4, 0x2, P1 ;  /* 0x00000004ef317211 */ /* 0x000fe200008f16ff */
[----:B------:R-:W4:Y:S01]  /*13150*/  LDL.LU R232, [R1+0x244] ;  /* 0x0002440001e87983 */ /* 0x000f220000300800 */
[-C--:B------:R-:W-:Y:S01]  /*13160*/  LEA R46, P0, R230, R0.reuse, 0x2 ;  /* 0x00000000e62e7211 */ /* 0x080fe200078010ff */
[----:B------:R-:W-:Y:S01]  /*13170*/  IMAD.MOV.U32 R239, RZ, RZ, R3 ;  /* 0x000000ffffef7224 */ /* 0x000fe200078e0003 */
[-C--:B------:R-:W-:Y:S01]  /*13180*/  LEA R50, P2, R37, R0.reuse, 0x2 ;  /* 0x0000000025327211 */ /* 0x080fe200078410ff */
[----:B------:R-:W4:Y:S01]  /*13190*/  LDL.LU R3, [R1+0x248] ;  /* 0x0002480001037983 */ /* 0x000f220000300800 */
[----:B------:R-:W-:-:S03]  /*131a0*/  LEA R44, P5, R231, R0, 0x2 ;  /* 0x00000000e72c7211 */ /* 0x000fc600078a10ff */
[----:B------:R-:W4:Y:S01]  /*131b0*/  LDL.LU R225, [R1+0x24c] ;  /* 0x00024c0001e17983 */ /* 0x000f220000300800 */
[----:B------:R-:W-:-:S03]  /*131c0*/  LEA.HI.X.SX32 R47, R230, R4, 0x2, P0 ;  /* 0x00000004e62f7211 */ /* 0x000fc600000f16ff */
[----:B------:R-:W4:Y:S01]  /*131d0*/  LDL.LU R226, [R1+0x250] ;  /* 0x0002500001e27983 */ /* 0x000f220000300800 */
[----:B------:R-:W-:Y:S02]  /*131e0*/  LEA R40, P3, R235, R0, 0x2 ;  /* 0x00000000eb287211 */ /* 0x000fe400078610ff */
[----:B------:R-:W-:Y:S01]  /*131f0*/  LEA.HI.X.SX32 R51, R37, R4, 0x2, P2 ;  /* 0x0000000425337211 */ /* 0x000fe200010f16ff */
[----:B------:R-:W4:Y:S01]  /*13200*/  LDL.LU R227, [R1+0x254] ;  /* 0x0002540001e37983 */ /* 0x000f220000300800 */
[----:B------:R-:W-:-:S03]  /*13210*/  LEA R36, P1, R243, R0, 0x2 ;  /* 0x00000000f3247211 */ /* 0x000fc600078210ff */
[----:B------:R-:W4:Y:S01]  /*13220*/  LDL.LU R230, [R1+0x258] ;  /* 0x0002580001e67983 */ /* 0x000f220000300800 */
[-C--:B------:R-:W-:Y:S02]  /*13230*/  LEA.HI.X.SX32 R45, R231, R4.reuse, 0x2, P5 ;  /* 0x00000004e72d7211 */ /* 0x080fe400028f16ff */
[-C--:B------:R-:W-:Y:S01]  /*13240*/  LEA.HI.X.SX32 R37, R243, R4.reuse, 0x2, P1 ;  /* 0x00000004f3257211 */ /* 0x080fe200008f16ff */
[----:B------:R-:W4:Y:S01]  /*13250*/  LDL.LU R231, [R1+0x25c] ;  /* 0x00025c0001e77983 */ /* 0x000f220000300800 */
[----:B------:R-:W-:-:S03]  /*13260*/  LEA.HI.X.SX32 R41, R235, R4, 0x2, P3 ;  /* 0x00000004eb297211 */ /* 0x000fc600018f16ff */
[----:B------:R-:W4:Y:S04]  /*13270*/  LDL.LU R243, [R1+0x260] ;  /* 0x0002600001f37983 */ /* 0x000f280000300800 */
[----:B------:R-:W4:Y:S04]  /*13280*/  LDL.LU R229, [R1+0x264] ;  /* 0x0002640001e57983 */ /* 0x000f280000300800 */
[----:B------:R-:W4:Y:S01]  /*13290*/  LDL.LU R235, [R1+0x268] ;  /* 0x0002680001eb7983 */ /* 0x000f220000300800 */
[----:B------:R-:W-:-:S04]  /*132a0*/  LEA R38, P2, R234, R0, 0x2 ;  /* 0x00000000ea267211 */ /* 0x000fc800078410ff */
[----:B------:R-:W-:Y:S02]  /*132b0*/  LEA.HI.X.SX32 R39, R234, R4, 0x2, P2 ;  /* 0x00000004ea277211 */ /* 0x000fe400010f16ff */
[CC--:B---3--:R-:W-:Y:S02]  /*132c0*/  LEA R34, P0, R7.reuse, R0.reuse, 0x2 ;  /* 0x0000000007227211 */ /* 0x0c8fe400078010ff */
[C---:B------:R-:W-:Y:S02]  /*132d0*/  LEA R32, P5, R236.reuse, R0, 0x2 ;  /* 0x00000000ec207211 */ /* 0x040fe400078a10ff */
[-C--:B------:R-:W-:Y:S02]  /*132e0*/  LEA.HI.X.SX32 R35, R7, R4.reuse, 0x2, P0 ;  /* 0x0000000407237211 */ /* 0x080fe400000f16ff */
[----:B------:R-:W3:Y:S01]  /*132f0*/  LDL.LU R7, [R1+0x26c] ;  /* 0x00026c0001077983 */ /* 0x000ee20000300800 */
[----:B------:R-:W-:Y:S01]  /*13300*/  LEA.HI.X.SX32 R33, R236, R4, 0x2, P5 ;  /* 0x00000004ec217211 */ /* 0x000fe200028f16ff */
[----:B------:R-:W-:-:S02]  /*13310*/  IMAD.MOV.U32 R236, RZ, RZ, R239 ;  /* 0x000000ffffec7224 */ /* 0x000fc400078e00ef */
[----:B------:R-:W-:Y:S02]  /*13320*/  IMAD.MOV.U32 R239, RZ, RZ, R241 ;  /* 0x000000ffffef7224 */ /* 0x000fe400078e00f1 */
[----:B------:R-:W3:Y:S04]  /*13330*/  LDL.LU R241, [R1+0x270] ;  /* 0x0002700001f17983 */ /* 0x000ee80000300800 */
[----:B------:R-:W3:Y:S01]  /*13340*/  LDL.LU R234, [R1+0x274] ;  /* 0x0002740001ea7983 */ /* 0x000ee20000300800 */
[----:B------:R-:W-:-:S04]  /*13350*/  LEA R54, P4, R43, R0, 0x2 ;  /* 0x000000002b367211 */ /* 0x000fc800078810ff */
[----:B------:R-:W-:Y:S02]  /*13360*/  LEA.HI.X.SX32 R55, R43, R4, 0x2, P4 ;  /* 0x000000042b377211 */ /* 0x000fe400020f16ff */
[----:B------:R-:W-:-:S04]  /*13370*/  LEA R42, P4, R233, R0, 0x2 ;  /* 0x00000000e92a7211 */ /* 0x000fc800078810ff */
[----:B------:R-:W-:Y:S02]  /*13380*/  LEA.HI.X.SX32 R43, R233, R4, 0x2, P4 ;  /* 0x00000004e92b7211 */ /* 0x000fe400020f16ff */
[-C--:B--2---:R-:W-:Y:S02]  /*13390*/  LEA R30, P4, R246, R0.reuse, 0x2 ;  /* 0x00000000f61e7211 */ /* 0x084fe400078810ff */
[----:B----4-:R-:W-:Y:S02]  /*133a0*/  LEA R28, P3, R238, R0, 0x2 ;  /* 0x00000000ee1c7211 */ /* 0x010fe400078610ff */
[----:B------:R-:W-:Y:S02]  /*133b0*/  LEA.HI.X.SX32 R31, R246, R4, 0x2, P4 ;  /* 0x00000004f61f7211 */ /* 0x000fe400020f16ff */
[----:B------:R-:W2:Y:S01]  /*133c0*/  LDL.LU R246, [R1+0x278] ;  /* 0x0002780001f67983 */ /* 0x000ea20000300800 */
[----:B------:R-:W-:Y:S02]  /*133d0*/  LEA R26, P2, R223, R0, 0x2 ;  /* 0x00000000df1a7211 */ /* 0x000fe400078410ff */
[----:B------:R-:W-:-:S02]  /*133e0*/  LEA.HI.X.SX32 R29, R238, R4, 0x2, P3 ;  /* 0x00000004ee1d7211 */ /* 0x000fc400018f16ff */
[----:B------:R-:W4:Y:S01]  /*133f0*/  LDL.LU R238, [R1+0x27c] ;  /* 0x00027c0001ee7983 */ /* 0x000f220000300800 */
[-C--:B------:R-:W-:Y:S02]  /*13400*/  LEA R24, P1, R224, R0.reuse, 0x2 ;  /* 0x00000000e0187211 */ /* 0x080fe400078210ff */
[CC--:B------:R-:W-:Y:S01]  /*13410*/  LEA R22, P0, R232.reuse, R0.reuse, 0x2 ;  /* 0x00000000e8167211 */ /* 0x0c0fe200078010ff */
[----:B------:R-:W4:Y:S01]  /*13420*/  LDL.LU R233, [R1+0x280] ;  /* 0x0002800001e97983 */ /* 0x000f220000300800 */
[----:B------:R-:W-:Y:S02]  /*13430*/  LEA R20, P5, R3, R0, 0x2 ;  /* 0x0000000003147211 */ /* 0x000fe400078a10ff */
[----:B------:R-:W-:Y:S02]  /*13440*/  LEA.HI.X.SX32 R27, R223, R4, 0x2, P2 ;  /* 0x00000004df1b7211 */ /* 0x000fe400010f16ff */
[----:B------:R-:W-:Y:S02]  /*13450*/  LEA R18, P4, R225, R0, 0x2 ;  /* 0x00000000e1127211 */ /* 0x000fe400078810ff */
[----:B------:R-:W-:-:S02]  /*13460*/  LEA.HI.X.SX32 R23, R232, R4, 0x2, P0 ;  /* 0x00000004e8177211 */ /* 0x000fc400000f16ff */
[----:B------:R-:W-:Y:S01]  /*13470*/  LEA R16, P3, R226, R0, 0x2 ;  /* 0x00000000e2107211 */ /* 0x000fe200078610ff */
[----:B------:R-:W4:Y:S01]  /*13480*/  LDL.LU R232, [R1+0x284] ;  /* 0x0002840001e87983 */ /* 0x000f220000300800 */
[----:B------:R-:W-:Y:S02]  /*13490*/  LEA.HI.X.SX32 R21, R3, R4, 0x2, P5 ;  /* 0x0000000403157211 */ /* 0x000fe400028f16ff */
[----:B------:R-:W-:Y:S01]  /*134a0*/  LEA R14, P2, R227, R0, 0x2 ;  /* 0x00000000e30e7211 */ /* 0x000fe200078410ff */
[----:B------:R-:W4:Y:S01]  /*134b0*/  LDL.LU R3, [R1+0x288] ;  /* 0x0002880001037983 */ /* 0x000f220000300800 */
[-C--:B------:R-:W-:Y:S02]  /*134c0*/  LEA.HI.X.SX32 R25, R224, R4.reuse, 0x2, P1 ;  /* 0x00000004e0197211 */ /* 0x080fe400008f16ff */
[-C--:B------:R-:W-:Y:S01]  /*134d0*/  LEA.HI.X.SX32 R19, R225, R4.reuse, 0x2, P4 ;  /* 0x00000004e1137211 */ /* 0x080fe200020f16ff */
[----:B------:R-:W4:Y:S01]  /*134e0*/  LDL.LU R9, [R1+0x290] ;  /* 0x0002900001097983 */ /* 0x000f220000300800 */
[----:B------:R-:W-:-:S02]  /*134f0*/  LEA.HI.X.SX32 R17, R226, R4, 0x2, P3 ;  /* 0x00000004e2117211 */ /* 0x000fc400018f16ff */
[-C--:B------:R-:W-:Y:S02]  /*13500*/  LEA R12, P1, R230, R0.reuse, 0x2 ;  /* 0x00000000e60c7211 */ /* 0x080fe400078210ff */
[----:B------:R-:W-:Y:S02]  /*13510*/  LEA R248, P5, R243, R0, 0x2 ;  /* 0x00000000f3f87211 */ /* 0x000fe400078a10ff */
[----:B------:R-:W-:Y:S02]  /*13520*/  LEA.HI.X.SX32 R15, R227, R4, 0x2, P2 ;  /* 0x00000004e30f7211 */ /* 0x000fe400010f16ff */
[----:B------:R-:W-:Y:S02]  /*13530*/  LEA R224, P4, R229, R0, 0x2 ;  /* 0x00000000e5e07211 */ /* 0x000fe400078810ff */
[----:B------:R-:W-:Y:S02]  /*13540*/  LEA.HI.X.SX32 R249, R243, R4, 0x2, P5 ;  /* 0x00000004f3f97211 */ /* 0x000fe400028f16ff */
[----:B------:R-:W-:Y:S01]  /*13550*/  LEA R244, P3, R235, R0, 0x2 ;  /* 0x00000000ebf47211 */ /* 0x000fe200078610ff */
[----:B------:R-:W4:Y:S01]  /*13560*/  LDL.LU R243, [R1+0x294] ;  /* 0x0002940001f37983 */ /* 0x000f220000300800 */
[----:B------:R-:W-:-:S02]  /*13570*/  LEA.HI.X.SX32 R225, R229, R4, 0x2, P4 ;  /* 0x00000004e5e17211 */ /* 0x000fc400020f16ff */
[----:B------:R-:W-:Y:S01]  /*13580*/  LEA.HI.X.SX32 R245, R235, R4, 0x2, P3 ;  /* 0x00000004ebf57211 */ /* 0x000fe200018f16ff */
[----:B------:R-:W4:Y:S01]  /*13590*/  LDL.LU R252, [R1+0x298] ;  /* 0x0002980001fc7983 */ /* 0x000f220000300800 */
[C---:B------:R-:W-:Y:S02]  /*135a0*/  LEA R10, P0, R231.reuse, R0, 0x2 ;  /* 0x00000000e70a7211 */ /* 0x040fe400078010ff */
[-C--:B------:R-:W-:Y:S01]  /*135b0*/  LEA.HI.X.SX32 R13, R230, R4.reuse, 0x2, P1 ;  /* 0x00000004e60d7211 */ /* 0x080fe200008f16ff */
[----:B------:R-:W-:Y:S01]  /*135c0*/  STL.64 [R1+0x1a8], R248 ;  /* 0x0001a8f801007387 */ /* 0x000fe20000100a00 */
[----:B------:R-:W-:-:S03]  /*135d0*/  LEA.HI.X.SX32 R11, R231, R4, 0x2, P0 ;  /* 0x00000004e70b7211 */ /* 0x000fc600000f16ff */
[----:B------:R-:W4:Y:S04]  /*135e0*/  LDL.LU R251, [R1+0x29c] ;  /* 0x00029c0001fb7983 */ /* 0x000f280000300800 */
[----:B------:R-:W-:Y:S04]  /*135f0*/  STL.64 [R1+0x1b0], R224 ;  /* 0x0001b0e001007387 */ /* 0x000fe80000100a00 */
[----:B------:R-:W-:Y:S04]  /*13600*/  STL.64 [R1+0x1b8], R244 ;  /* 0x0001b8f401007387 */ /* 0x000fe80000100a00 */
[----:B------:R-:W4:Y:S01]  /*13610*/  LDL.LU R250, [R1+0x2a0] ;  /* 0x0002a00001fa7983 */ /* 0x000f220000300800 */
[----:B---3--:R-:W-:-:S04]  /*13620*/  LEA R226, P2, R7, R0, 0x2 ;  /* 0x0000000007e27211 */ /* 0x008fc800078410ff */
[----:B------:R-:W-:Y:S02]  /*13630*/  LEA.HI.X.SX32 R227, R7, R4, 0x2, P2 ;  /* 0x0000000407e37211 */ /* 0x000fe400010f16ff */
[CC--:B------:R-:W-:Y:S01]  /*13640*/  LEA R222, P1, R241.reuse, R0.reuse, 0x2 ;  /* 0x00000000f1de7211 */ /* 0x0c0fe200078210ff */
[----:B------:R-:W-:Y:S02]  /*13650*/  IMAD.MOV.U32 R7, RZ, RZ, R2 ;  /* 0x000000ffff077224 */ /* 0x000fe400078e0002 */
[----:B------:R-:W-:Y:S01]  /*13660*/  STL.64 [R1+0x1c0], R226 ;  /* 0x0001c0e201007387 */ /* 0x000fe20000100a00 */
[C---:B------:R-:W-:Y:S02]  /*13670*/  LEA R230, P0, R234.reuse, R0, 0x2 ;  /* 0x00000000eae67211 */ /* 0x040fe400078010ff */
[-C--:B------:R-:W-:Y:S01]  /*13680*/  LEA.HI.X.SX32 R223, R241, R4.reuse, 0x2, P1 ;  /* 0x00000004f1df7211 */ /* 0x080fe200008f16ff */
[----:B------:R-:W3:Y:S01]  /*13690*/  LDL.LU R2, [R1+0x2a4] ;  /* 0x0002a40001027983 */ /* 0x000ee20000300800 */
[----:B------:R-:W-:-:S03]  /*136a0*/  LEA.HI.X.SX32 R231, R234, R4, 0x2, P0 ;  /* 0x00000004eae77211 */ /* 0x000fc600000f16ff */
[----:B------:R-:W3:Y:S04]  /*136b0*/  LDL.LU R241, [R1+0x2a8] ;  /* 0x0002a80001f17983 */ /* 0x000ee80000300800 */
[----:B------:R-:W3:Y:S04]  /*136c0*/  LDL.LU R247, [R1+0x2ac] ;  /* 0x0002ac0001f77983 */ /* 0x000ee80000300800 */
[----:B------:R-:W-:Y:S04]  /*136d0*/  STL.64 [R1+0x1c8], R222 ;  /* 0x0001c8de01007387 */ /* 0x000fe80000100a00 */
[----:B------:R-:W3:Y:S04]  /*136e0*/  LDL.LU R5, [R1+0x2b0] ;  /* 0x0002b00001057983 */ /* 0x000ee80000300800 */
[----:B------:R1:W-:Y:S01]  /*136f0*/  STL.64 [R1+0x1d0], R230 ;  /* 0x0001d0e601007387 */ /* 0x0003e20000100a00 */
[----:B------:R-:W-:-:S03]  /*13700*/  IMAD.MOV.U32 R234, RZ, RZ, R239 ;  /* 0x000000ffffea7224 */ /* 0x000fc600078e00ef */
[----:B------:R-:W3:Y:S04]  /*13710*/  LDL.LU R8, [R1+0x2b4] ;  /* 0x0002b40001087983 */ /* 0x000ee80000300800 */
[----:B------:R-:W3:Y:S04]  /*13720*/  LDL.LU R239, [R1+0x2b8] ;  /* 0x0002b80001ef7983 */ /* 0x000ee80000300800 */
[----:B------:R-:W3:Y:S01]  /*13730*/  LDL.LU R235, [R1+0x2bc] ;  /* 0x0002bc0001eb7983 */ /* 0x000ee20000300800 */
[----:B-1----:R-:W-:Y:S01]  /*13740*/  LEA R230, P0, R236, R0, 0x2 ;  /* 0x00000000ece67211 */ /* 0x002fe200078010ff */
[----:B------:R-:W-:-:S02]  /*13750*/  IMAD.MOV.U32 R231, RZ, RZ, R236 ;  /* 0x000000ffffe77224 */ /* 0x000fc400078e00ec */
[----:B------:R-:W3:Y:S03]  /*13760*/  LDL.LU R236, [R1+0x2c0] ;  /* 0x0002c00001ec7983 */ /* 0x000ee60000300800 */
[----:B------:R-:W-:Y:S01]  /*13770*/  LEA.HI.X.SX32 R231, R231, R4, 0x2, P0 ;  /* 0x00000004e7e77211 */ /* 0x000fe200000f16ff */
[----:B------:R-:W-:Y:S01]  /*13780*/  IMAD.MOV.U32 R229, RZ, RZ, R237 ;  /* 0x000000ffffe57224 */ /* 0x000fe200078e00ed */
[----:B------:R-:W-:Y:S02]  /*13790*/  MOV R237, R6 ;  /* 0x0000000600ed7202 */ /* 0x000fe40000000f00 */
[-C--:B--2---:R-:W-:Y:S02]  /*137a0*/  LEA R248, P5, R246, R0.reuse, 0x2 ;  /* 0x00000000f6f87211 */ /* 0x084fe400078a10ff */
[----:B----4-:R-:W-:Y:S02]  /*137b0*/  LEA R224, P4, R238, R0, 0x2 ;  /* 0x00000000eee07211 */ /* 0x010fe400078810ff */
[----:B------:R-:W-:-:S02]  /*137c0*/  LEA.HI.X.SX32 R249, R246, R4, 0x2, P5 ;  /* 0x00000004f6f97211 */ /* 0x000fc400028f16ff */
[C---:B------:R-:W-:Y:S01]  /*137d0*/  LEA R244, P3, R233.reuse, R0, 0x2 ;  /* 0x00000000e9f47211 */ /* 0x040fe200078610ff */
[----:B------:R-:W2:Y:S01]  /*137e0*/  LDL.LU R246, [R1+0x2c4] ;  /* 0x0002c40001f67983 */ /* 0x000ea20000300800 */
[-C--:B------:R-:W-:Y:S02]  /*137f0*/  LEA.HI.X.SX32 R225, R238, R4.reuse, 0x2, P4 ;  /* 0x00000004eee17211 */ /* 0x080fe400020f16ff */
[----:B------:R-:W-:Y:S01]  /*13800*/  LEA.HI.X.SX32 R245, R233, R4, 0x2, P3 ;  /* 0x00000004e9f57211 */ /* 0x000fe200018f16ff */
[----:B------:R1:W-:Y:S04]  /*13810*/  STL.64 [R1+0x1d8], R248 ;  /* 0x0001d8f801007387 */ /* 0x0003e80000100a00 */
[----:B------:R-:W4:Y:S01]  /*13820*/  LDL.LU R238, [R1+0x2c8] ;  /* 0x0002c80001ee7983 */ /* 0x000f220000300800 */
[----:B------:R-:W-:-:S02]  /*13830*/  LEA R226, P2, R232, R0, 0x2 ;  /* 0x00000000e8e27211 */ /* 0x000fc400078410ff */
[----:B------:R-:W-:Y:S01]  /*13840*/  LEA R222, P1, R3, R0, 0x2 ;  /* 0x0000000003de7211 */ /* 0x000fe200078210ff */
[----:B------:R1:W-:Y:S01]  /*13850*/  STL.64 [R1+0x1e0], R224 ;  /* 0x0001e0e001007387 */ /* 0x0003e20000100a00 */
[----:B------:R-:W-:Y:S02]  /*13860*/  LEA.HI.X.SX32 R227, R232, R4, 0x2, P2 ;  /* 0x00000004e8e37211 */ /* 0x000fe400010f16ff */
[----:B-1----:R-:W-:Y:S02]  /*13870*/  LEA R248, P5, R9, R0, 0x2 ;  /* 0x0000000009f87211 */ /* 0x002fe400078a10ff */
[-C--:B------:R-:W-:Y:S01]  /*13880*/  LEA.HI.X.SX32 R223, R3, R4.reuse, 0x2, P1 ;  /* 0x0000000403df7211 */ /* 0x080fe200008f16ff */
[----:B------:R1:W-:Y:S01]  /*13890*/  STL.64 [R1+0x1e8], R244 ;  /* 0x0001e8f401007387 */ /* 0x0003e20000100a00 */
[----:B------:R-:W-:-:S03]  /*138a0*/  LEA.HI.X.SX32 R249, R9, R4, 0x2, P5 ;  /* 0x0000000409f97211 */ /* 0x000fc600028f16ff */
[----:B------:R-:W4:Y:S04]  /*138b0*/  LDL.LU R233, [R1+0x2cc] ;  /* 0x0002cc0001e97983 */ /* 0x000f280000300800 */
[----:B------:R-:W-:Y:S01]  /*138c0*/  STL.64 [R1+0x1f0], R226 ;  /* 0x0001f0e201007387 */ /* 0x000fe20000100a00 */
[----:B------:R-:W-:-:S03]  /*138d0*/  LEA R224, P4, R243, R0, 0x2 ;  /* 0x00000000f3e07211 */ /* 0x000fc600078810ff */
[----:B------:R1:W-:Y:S02]  /*138e0*/  STL.64 [R1+0x1f8], R222 ;  /* 0x0001f8de01007387 */ /* 0x0003e40000100a00 */
[C---:B-1----:R-:W-:Y:S02]  /*138f0*/  LEA R244, P3, R252.reuse, R0, 0x2 ;  /* 0x00000000fcf47211 */ /* 0x042fe400078610ff */
[-C--:B------:R-:W-:Y:S02]  /*13900*/  LEA.HI.X.SX32 R225, R243, R4.reuse, 0x2, P4 ;  /* 0x00000004f3e17211 */ /* 0x080fe400020f16ff */
[----:B------:R-:W-:Y:S01]  /*13910*/  LEA.HI.X.SX32 R245, R252, R4, 0x2, P3 ;  /* 0x00000004fcf57211 */ /* 0x000fe200018f16ff */
[----:B------:R-:W4:Y:S01]  /*13920*/  LDL.LU.64 R222, [R1+0x1040] ;  /* 0x0010400001de7983 */ /* 0x000f220000300a00 */
[----:B------:R-:W-:-:S03]  /*13930*/  LEA R226, P2, R251, R0, 0x2 ;  /* 0x00000000fbe27211 */ /* 0x000fc600078410ff */
[----:B------:R-:W4:Y:S04]  /*13940*/  LDL.LU R3, [R1+0x2d0] ;  /* 0x0002d00001037983 */ /* 0x000f280000300800 */
[----:B------:R-:W-:Y:S01]  /*13950*/  STL.64 [R1+0x200], R230 ;  /* 0x000200e601007387 */ /* 0x000fe20000100a00 */
[----:B------:R-:W-:Y:S01]  /*13960*/  IMAD.MOV.U32 R9, RZ, RZ, R242 ;  /* 0x000000ffff097224 */ /* 0x000fe200078e00f2 */
[----:B------:R-:W-:Y:S02]  /*13970*/  LEA R6, P1, R250, R0, 0x2 ;  /* 0x00000000fa067211 */ /* 0x000fe400078210ff */
[----:B------:R-:W-:Y:S01]  /*13980*/  STL.64 [R1+0x208], R248 ;  /* 0x000208f801007387 */ /* 0x000fe20000100a00 */
[----:B------:R-:W-:-:S03]  /*13990*/  LEA.HI.X.SX32 R227, R251, R4, 0x2, P2 ;  /* 0x00000004fbe37211 */ /* 0x000fc600010f16ff */
[----:B------:R1:W-:Y:S01]  /*139a0*/  STL.64 [R1+0x210], R224 ;  /* 0x000210e001007387 */ /* 0x0003e20000100a00 */
[----:B------:R-:W-:Y:S01]  /*139b0*/  IMAD.MOV.U32 R232, RZ, RZ, R7 ;  /* 0x000000ffffe87224 */ /* 0x000fe200078e0007 */
[----:B------:R-:W-:Y:S02]  /*139c0*/  LEA.HI.X.SX32 R7, R250, R4, 0x2, P1 ;  /* 0x00000004fa077211 */ /* 0x000fe400008f16ff */
[----:B-1----:R-:W4:Y:S04]  /*139d0*/  LDL.LU.64 R224, [R1+0x1038] ;  /* 0x0010380001e07983 */ /* 0x002f280000300a00 */
[----:B------:R-:W4:Y:S04]  /*139e0*/  LDL.LU R252, [R1+0x2d8] ;  /* 0x0002d80001fc7983 */ /* 0x000f280000300800 */
[----:B------:R1:W-:Y:S04]  /*139f0*/  STL.64 [R1+0x218], R244 ;  /* 0x000218f401007387 */ /* 0x0003e80000100a00 */
[----:B------:R1:W-:Y:S04]  /*13a00*/  STL.64 [R1+0x220], R226 ;  /* 0x000220e201007387 */ /* 0x0003e80000100a00 */
[----:B------:R1:W-:Y:S01]  /*13a10*/  STL.64 [R1+0x228], R6 ;  /* 0x0002280601007387 */ /* 0x0003e20000100a00 */
[----:B---3--:R-:W-:-:S02]  /*13a20*/  LEA R230, P0, R2, R0, 0x2 ;  /* 0x0000000002e67211 */ /* 0x008fc400078010ff */
[----:B------:R-:W-:Y:S02]  /*13a30*/  LEA R248, P5, R241, R0, 0x2 ;  /* 0x00000000f1f87211 */ /* 0x000fe400078a10ff */
[----:B------:R-:W-:Y:S02]  /*13a40*/  LEA.HI.X.SX32 R231, R2, R4, 0x2, P0 ;  /* 0x0000000402e77211 */ /* 0x000fe400000f16ff */
[----:B------:R-:W-:Y:S02]  /*13a50*/  LEA R242, P4, R247, R0, 0x2 ;  /* 0x00000000f7f27211 */ /* 0x000fe400078810ff */
[-C--:B------:R-:W-:Y:S02]  /*13a60*/  LEA.HI.X.SX32 R249, R241, R4.reuse, 0x2, P5 ;  /* 0x00000004f1f97211 */ /* 0x080fe400028f16ff */
[----:B------:R-:W-:Y:S02]  /*13a70*/  LEA.HI.X.SX32 R243, R247, R4, 0x2, P4 ;  /* 0x00000004f7f37211 */ /* 0x000fe400020f16ff */
[C---:B-1----:R-:W-:Y:S01]  /*13a80*/  LEA R244, P3, R5.reuse, R0, 0x2 ;  /* 0x0000000005f47211 */ /* 0x042fe200078610ff */
[----:B------:R1:W-:Y:S03]  /*13a90*/  STL.64 [R1+0x230], R230 ;  /* 0x000230e601007387 */ /* 0x0003e60000100a00 */
[----:B------:R-:W-:Y:S01]  /*13aa0*/  LEA.HI.X.SX32 R245, R5, R4, 0x2, P3 ;  /* 0x0000000405f57211 */ /* 0x000fe200018f16ff */
[----:B------:R-:W-:Y:S01]  /*13ab0*/  STL.64 [R1+0x238], R248 ;  /* 0x000238f801007387 */ /* 0x000fe20000100a00 */
[----:B------:R-:W-:-:S03]  /*13ac0*/  LEA R226, P2, R8, R0, 0x2 ;  /* 0x0000000008e27211 */ /* 0x000fc600078410ff */
[----:B------:R-:W-:Y:S01]  /*13ad0*/  STL.64 [R1+0x240], R242 ;  /* 0x000240f201007387 */ /* 0x000fe20000100a00 */
[----:B------:R-:W-:-:S03]  /*13ae0*/  LEA R6, P1, R239, R0, 0x2 ;  /* 0x00000000ef067211 */ /* 0x000fc600078210ff */
[----:B------:R3:W-:Y:S01]  /*13af0*/  STL.64 [R1+0x248], R244 ;  /* 0x000248f401007387 */ /* 0x0007e20000100a00 */
[----:B------:R-:W-:Y:S01]  /*13b00*/  LEA.HI.X.SX32 R227, R8, R4, 0x2, P2 ;  /* 0x0000000408e37211 */ /* 0x000fe200010f16ff */
[----:B------:R-:W-:Y:S01]  /*13b10*/  IMAD.MOV.U32 R2, RZ, RZ, R240 ;  /* 0x000000ffff027224 */ /* 0x000fe200078e00f0 */
[----:B-1----:R-:W-:Y:S02]  /*13b20*/  LEA R230, P0, R235, R0, 0x2 ;  /* 0x00000000ebe67211 */ /* 0x002fe400078010ff */
[----:B------:R-:W-:Y:S02]  /*13b30*/  LEA.HI.X.SX32 R7, R239, R4, 0x2, P1 ;  /* 0x00000004ef077211 */ /* 0x000fe400008f16ff */
[----:B------:R-:W-:Y:S01]  /*13b40*/  LEA R240, P5, R236, R0, 0x2 ;  /* 0x00000000ecf07211 */ /* 0x000fe200078a10ff */
[----:B---3--:R-:W-:Y:S02]  /*13b50*/  IMAD.MOV.U32 R244, RZ, RZ, R229 ;  /* 0x000000fffff47224 */ /* 0x008fe400078e00e5 */
[----:B------:R-:W3:Y:S04]  /*13b60*/  LDL.LU R229, [R1+0x2e4] ;  /* 0x0002e40001e57983 */ /* 0x000ee80000300800 */
[----:B------:R-:W3:Y:S01]  /*13b70*/  LDL.LU R5, [R1+0x2e8] ;  /* 0x0002e80001057983 */ /* 0x000ee20000300800 */
[----:B------:R-:W-:-:S03]  /*13b80*/  LEA.HI.X.SX32 R231, R235, R4, 0x2, P0 ;  /* 0x00000004ebe77211 */ /* 0x000fc600000f16ff */
[----:B------:R-:W-:Y:S01]  /*13b90*/  STL.64 [R1+0x250], R226 ;  /* 0x000250e201007387 */ /* 0x000fe20000100a00 */
[----:B------:R-:W-:-:S03]  /*13ba0*/  LEA.HI.X.SX32 R241, R236, R4, 0x2, P5 ;  /* 0x00000004ecf17211 */ /* 0x000fc600028f16ff */
[----:B------:R-:W3:Y:S04]  /*13bb0*/  LDL.LU R8, [R1+0x2ec] ;  /* 0x0002ec0001087983 */ /* 0x000ee80000300800 */
[----:B------:R-:W3:Y:S04]  /*13bc0*/  LDL.LU R239, [R1+0x2f4] ;  /* 0x0002f40001ef7983 */ /* 0x000ee80000300800 */
[----:B------:R-:W3:Y:S04]  /*13bd0*/  LDL.LU R245, [R1+0x2fc] ;  /* 0x0002fc0001f57983 */ /* 0x000ee80000300800 */
[----:B------:R-:W-:Y:S04]  /*13be0*/  STL.64 [R1+0x258], R6 ;  /* 0x0002580601007387 */ /* 0x000fe80000100a00 */
[----:B------:R-:W3:Y:S04]  /*13bf0*/  LDL.LU R249, [R1+0x304] ;  /* 0x0003040001f97983 */ /* 0x000ee80000300800 */
[----:B------:R-:W3:Y:S04]  /*13c00*/  LDL.LU R247, [R1+0x30c] ;  /* 0x00030c0001f77983 */ /* 0x000ee80000300800 */
[----:B------:R-:W3:Y:S04]  /*13c10*/  LDL.LU R235, [R1+0x314] ;  /* 0x0003140001eb7983 */ /* 0x000ee80000300800 */
[----:B------:R-:W-:Y:S04]  /*13c20*/  STL.64 [R1+0x260], R230 ;  /* 0x000260e601007387 */ /* 0x000fe80000100a00 */
[----:B------:R1:W-:Y:S04]  /*13c30*/  STL.64 [R1+0x268], R240 ;  /* 0x000268f001007387 */ /* 0x0003e80000100a00 */
[----:B-1----:R-:W3:Y:S01]  /*13c40*/  LDL.LU R241, [R1+0x1030] ;  /* 0x0010300001f17983 */ /* 0x002ee20000300800 */
[----:B------:R-:W-:Y:S01]  /*13c50*/  LEA R230, P0, R234, R0, 0x2 ;  /* 0x00000000eae67211 */ /* 0x000fe200078010ff */
[----:B------:R-:W-:-:S02]  /*13c60*/  IMAD.MOV.U32 R231, RZ, RZ, R234 ;  /* 0x000000ffffe77224 */ /* 0x000fc400078e00ea */
[----:B------:R-:W3:Y:S01]  /*13c70*/  LDL.LU R234, [R1+0x31c] ;  /* 0x00031c0001ea7983 */ /* 0x000ee20000300800 */
[----:B------:R-:W-:-:S03]  /*13c80*/  IMAD.MOV.U32 R7, RZ, RZ, R9 ;  /* 0x000000ffff077224 */ /* 0x000fc600078e0009 */
[----:B------:R-:W3:Y:S01]  /*13c90*/  LDL.LU R236, [R1+0x324] ;  /* 0x0003240001ec7983 */ /* 0x000ee20000300800 */
[----:B------:R-:W-:Y:S02]  /*13ca0*/  LEA.HI.X.SX32 R231, R231, R4, 0x2, P0 ;  /* 0x00000004e7e77211 */ /* 0x000fe400000f16ff */
[----:B--2---:R-:W-:-:S04]  /*13cb0*/  LEA R242, P4, R246, R0, 0x2 ;  /* 0x00000000f6f27211 */ /* 0x004fc800078810ff */
[----:B------:R-:W-:Y:S02]  /*13cc0*/  LEA.HI.X.SX32 R243, R246, R4, 0x2, P4 ;  /* 0x00000004f6f37211 */ /* 0x000fe400020f16ff */
[----:B------:R-:W2:Y:S01]  /*13cd0*/  LDL.LU R246, [R1+0x32c] ;  /* 0x00032c0001f67983 */ /* 0x000ea20000300800 */
[----:B----4-:R-:W-:-:S03]  /*13ce0*/  LEA R250, P3, R238, R0, 0x2 ;  /* 0x00000000eefa7211 */ /* 0x010fc600078610ff */
[----:B------:R1:W-:Y:S01]  /*13cf0*/  STL.64 [R1+0x270], R242 ;  /* 0x000270f201007387 */ /* 0x0003e20000100a00 */
[----:B------:R-:W-:-:S03]  /*13d00*/  LEA.HI.X.SX32 R251, R238, R4, 0x2, P3 ;  /* 0x00000004eefb7211 */ /* 0x000fc600018f16ff */
[----:B------:R-:W4:Y:S01]  /*13d10*/  LDL.LU R238, [R1+0x334] ;  /* 0x0003340001ee7983 */ /* 0x000f220000300800 */
[CC--:B------:R-:W-:Y:S01]  /*13d20*/  LEA R226, P2, R233.reuse, R0.reuse, 0x2 ;  /* 0x00000000e9e27211 */ /* 0x0c0fe200078410ff */
[----:B-1----:R-:W-:Y:S01]  /*13d30*/  IMAD.MOV.U32 R243, RZ, RZ, R2 ;  /* 0x000000fffff37224 */ /* 0x002fe200078e0002 */
[----:B------:R-:W-:Y:S02]  /*13d40*/  LEA R242, P4, R2, R0, 0x2 ;  /* 0x0000000002f27211 */ /* 0x000fe400078810ff */
[----:B------:R-:W-:Y:S01]  /*13d50*/  LEA.HI.X.SX32 R227, R233, R4, 0x2, P2 ;  /* 0x00000004e9e37211 */ /* 0x000fe200010f16ff */
[----:B------:R-:W4:Y:S01]  /*13d60*/  LDL.LU R2, [R1+0x33c] ;  /* 0x00033c0001027983 */ /* 0x000f220000300800 */
[----:B------:R-:W-:-:S03]  /*13d70*/  IMAD.MOV.U32 R233, RZ, RZ, R7 ;  /* 0x000000ffffe97224 */ /* 0x000fc600078e0007 */
[----:B------:R1:W-:Y:S04]  /*13d80*/  STL.64 [R1+0x278], R250 ;  /* 0x000278fa01007387 */ /* 0x0003e80000100a00 */
[----:B------:R1:W-:Y:S01]  /*13d90*/  STL.64 [R1+0x280], R226 ;  /* 0x000280e201007387 */ /* 0x0003e20000100a00 */
[CC--:B------:R-:W-:Y:S01]  /*13da0*/  LEA R6, P1, R3.reuse, R0.reuse, 0x2 ;  /* 0x0000000003067211 */ /* 0x0c0fe200078210ff */
[----:B-1----:R-:W-:Y:S01]  /*13db0*/  IMAD.MOV.U32 R251, RZ, RZ, R244 ;  /* 0x000000fffffb7224 */ /* 0x002fe200078e00f4 */
[----:B------:R-:W-:Y:S01]  /*13dc0*/  LEA R250, P3, R244, R0, 0x2 ;  /* 0x00000000f4fa7211 */ /* 0x000fe200078610ff */
[----:B------:R-:W4:Y:S01]  /*13dd0*/  LDL.LU.64 R226, [R1+0x1028] ;  /* 0x0010280001e27983 */ /* 0x000f220000300a00 */
[----:B------:R-:W-:-:S03]  /*13de0*/  LEA.HI.X.SX32 R7, R3, R4, 0x2, P1 ;  /* 0x0000000403077211 */ /* 0x000fc600008f16ff */
[----:B------:R-:W4:Y:S04]  /*13df0*/  LDL.LU R244, [R1+0x344] ;  /* 0x0003440001f47983 */ /* 0x000f280000300800 */
[----:B------:R-:W4:Y:S04]  /*13e00*/  LDL.LU R3, [R1+0x34c] ;  /* 0x00034c0001037983 */ /* 0x000f280000300800 */
[----:B------:R-:W-:Y:S04]  /*13e10*/  STL.64 [R1+0x288], R6 ;  /* 0x0002880601007387 */ /* 0x000fe80000100a00 */
[----:B------:R-:W-:Y:S01]  /*13e20*/  STL.64 [R1+0x290], R230 ;  /* 0x000290e601007387 */ /* 0x000fe20000100a00 */
[----:B------:R-:W-:Y:S01]  /*13e30*/  LEA R240, P5, R252, R0, 0x2 ;  /* 0x00000000fcf07211 */ /* 0x000fe200078a10ff */
[----:B---3--:R-:W-:-:S03]  /*13e40*/  IMAD.MOV.U32 R9, RZ, RZ, R241 ;  /* 0x000000ffff097224 */ /* 0x008fc600078e00f1 */
[----:B------:R-:W-:-:S05]  /*13e50*/  LEA.HI.X.SX32 R241, R252, R4, 0x2, P5 ;  /* 0x00000004fcf17211 */ /* 0x000fca00028f16ff */
[----:B------:R1:W-:Y:S04]  /*13e60*/  STL.64 [R1+0x298], R240 ;  /* 0x000298f001007387 */ /* 0x0003e80000100a00 */
[----:B-1----:R-:W3:Y:S01]  /*13e70*/  LDL.LU R240, [R1+0x1024] ;  /* 0x0010240001f07983 */ /* 0x002ee20000300800 */
[-C--:B------:R-:W-:Y:S02]  /*13e80*/  LEA.HI.X.SX32 R243, R243, R4.reuse, 0x2, P4 ;  /* 0x00000004f3f37211 */ /* 0x080fe400020f16ff */
[----:B------:R-:W-:Y:S01]  /*13e90*/  LEA.HI.X.SX32 R251, R251, R4, 0x2, P3 ;  /* 0x00000004fbfb7211 */ /* 0x000fe200018f16ff */
[----:B------:R-:W-:Y:S01]  /*13ea0*/  IMAD.MOV.U32 R248, RZ, RZ, R232 ;  /* 0x000000fffff87224 */ /* 0x000fe200078e00e8 */
[-C--:B------:R-:W-:Y:S01]  /*13eb0*/  LEA R232, P2, R229, R0.reuse, 0x2 ;  /* 0x00000000e5e87211 */ /* 0x080fe200078410ff */
[----:B------:R1:W-:Y:S01]  /*13ec0*/  STL.64 [R1+0x2a0], R242 ;  /* 0x0002a0f201007387 */ /* 0x0003e20000100a00 */
[----:B------:R-:W-:-:S02]  /*13ed0*/  LEA R6, P1, R5, R0, 0x2 ;  /* 0x0000000005067211 */ /* 0x000fc400078210ff */
[C---:B------:R-:W-:Y:S01]  /*13ee0*/  LEA R230, P0, R8.reuse, R0, 0x2 ;  /* 0x0000000008e67211 */ /* 0x040fe200078010ff */
[----:B------:R1:W-:Y:S01]  /*13ef0*/  STL.64 [R1+0x2a8], R250 ;  /* 0x0002a8fa01007387 */ /* 0x0003e20000100a00 */
[-C--:B------:R-:W-:Y:S02]  /*13f00*/  LEA.HI.X.SX32 R7, R5, R4.reuse, 0x2, P1 ;  /* 0x0000000405077211 */ /* 0x080fe400008f16ff */
[----:B------:R-:W-:Y:S02]  /*13f10*/  LEA.HI.X.SX32 R231, R8, R4, 0x2, P0 ;  /* 0x0000000408e77211 */ /* 0x000fe400000f16ff */
[----:B-1----:R-:W-:Y:S01]  /*13f20*/  LEA R242, P4, R245, R0, 0x2 ;  /* 0x00000000f5f27211 */ /* 0x002fe200078810ff */
[----:B------:R-:W-:Y:S01]  /*13f30*/  IMAD.MOV.U32 R251, RZ, RZ, R233 ;  /* 0x000000fffffb7224 */ /* 0x000fe200078e00e9 */
[-C--:B------:R-:W-:Y:S02]  /*13f40*/  LEA.HI.X.SX32 R233, R229, R4.reuse, 0x2, P2 ;  /* 0x00000004e5e97211 */ /* 0x080fe400010f16ff */
[----:B------:R-:W4:Y:S01]  /*13f50*/  LDL.LU R229, [R1+0x1020] ;  /* 0x0010200001e57983 */ /* 0x000f220000300800 */
[----:B------:R-:W-:-:S03]  /*13f60*/  LEA.HI.X.SX32 R243, R245, R4, 0x2, P4 ;  /* 0x00000004f5f37211 */ /* 0x000fc600020f16ff */
[----:B------:R-:W-:Y:S04]  /*13f70*/  STL.64 [R1+0x2b0], R232 ;  /* 0x0002b0e801007387 */ /* 0x000fe80000100a00 */
[----:B------:R-:W-:Y:S04]  /*13f80*/  STL.64 [R1+0x2b8], R6 ;  /* 0x0002b80601007387 */ /* 0x000fe80000100a00 */
[----:B------:R1:W-:Y:S04]  /*13f90*/  STL.64 [R1+0x2c0], R230 ;  /* 0x0002c0e601007387 */ /* 0x0003e80000100a00 */
[----:B-1----:R-:W4:Y:S01]  /*13fa0*/  LDL.LU.64 R230, [R1+0x1018] ;  /* 0x0010180001e67983 */ /* 0x002f220000300a00 */
[----:B---3--:R-:W-:Y:S01]  /*13fb0*/  IMAD.MOV.U32 R252, RZ, RZ, R240 ;  /* 0x000000fffffc7224 */ /* 0x008fe200078e00f0 */
[----:B------:R-:W-:-:S04]  /*13fc0*/  LEA R240, P5, R239, R0, 0x2 ;  /* 0x00000000eff07211 */ /* 0x000fc800078a10ff */
[----:B------:R-:W-:Y:S02]  /*13fd0*/  LEA.HI.X.SX32 R241, R239, R4, 0x2, P5 ;  /* 0x00000004eff17211 */ /* 0x000fe400028f16ff */
[----:B------:R-:W3:Y:S04]  /*13fe0*/  LDL.LU R239, [R1+0x1014] ;  /* 0x0010140001ef7983 */ /* 0x000ee80000300800 */
[----:B------:R-:W-:Y:S04]  /*13ff0*/  STL.64 [R1+0x2c8], R240 ;  /* 0x0002c8f001007387 */ /* 0x000fe80000100a00 */
[----:B------:R1:W-:Y:S04]  /*14000*/  STL.64 [R1+0x2d0], R242 ;  /* 0x0002d0f201007387 */ /* 0x0003e80000100a00 */
[----:B-1----:R-:W4:Y:S01]  /*14010*/  LDL.LU R243, [R1+0x1010] ;  /* 0x0010100001f37983 */ /* 0x002f220000300800 */
[----:B------:R-:W-:-:S02]  /*14020*/  LEA R250, P3, R249, R0, 0x2 ;  /* 0x00000000f9fa7211 */ /* 0x000fc400078610ff */
[-C--:B------:R-:W-:Y:S02]  /*14030*/  LEA R232, P2, R247, R0.reuse, 0x2 ;  /* 0x00000000f7e87211 */ /* 0x080fe400078410ff */
[----:B------:R-:W-:Y:S02]  /*14040*/  LEA R6, P1, R235, R0, 0x2 ;  /* 0x00000000eb067211 */ /* 0x000fe400078210ff */
[-C--:B------:R-:W-:Y:S02]  /*14050*/  LEA.HI.X.SX32 R233, R247, R4.reuse, 0x2, P2 ;  /* 0x00000004f7e97211 */ /* 0x080fe400010f16ff */
[----:B------:R-:W-:Y:S02]  /*14060*/  LEA.HI.X.SX32 R7, R235, R4, 0x2, P1 ;  /* 0x00000004eb077211 */ /* 0x000fe400008f16ff */
[-C--:B------:R-:W-:Y:S01]  /*14070*/  LEA R8, P0, R234, R0.reuse, 0x2 ;  /* 0x00000000ea087211 */ /* 0x080fe200078010ff */
[----:B------:R-:W-:Y:S01]  /*14080*/  IMAD.MOV.U32 R5, RZ, RZ, R9 ;  /* 0x000000ffff057224 */ /* 0x000fe200078e0009 */
[----:B------:R-:W-:-:S02]  /*14090*/  LEA R240, P5, R236, R0, 0x2 ;  /* 0x00000000ecf07211 */ /* 0x000fc400078a10ff */
[-C--:B------:R-:W-:Y:S02]  /*140a0*/  LEA.HI.X.SX32 R9, R234, R4.reuse, 0x2, P0 ;  /* 0x00000004ea097211 */ /* 0x080fe400000f16ff */
[----:B------:R-:W-:Y:S02]  /*140b0*/  LEA.HI.X.SX32 R241, R236, R4, 0x2, P5 ;  /* 0x00000004ecf17211 */ /* 0x000fe400028f16ff */
[----:B--2---:R-:W-:Y:S01]  /*140c0*/  LEA R242, P4, R246, R0, 0x2 ;  /* 0x00000000f6f27211 */ /* 0x004fe200078810ff */
[----:B----4-:R-:W-:Y:S02]  /*140d0*/  IMAD.MOV.U32 R245, RZ, RZ, R243 ;  /* 0x000000fffff57224 */ /* 0x010fe400078e00f3 */
[----:B------:R-:W-:Y:S01]  /*140e0*/  IMAD.MOV.U32 R243, RZ, RZ, R251 ;  /* 0x000000fffff37224 */ /* 0x000fe200078e00fb */
[----:B------:R-:W-:-:S05]  /*140f0*/  LEA.HI.X.SX32 R251, R249, R4, 0x2, P3 ;  /* 0x00000004f9fb7211 */ /* 0x000fca00018f16ff */
[----:B------:R-:W-:Y:S04]  /*14100*/  STL.64 [R1+0x2d8], R250 ;  /* 0x0002d8fa01007387 */ /* 0x000fe80000100a00 */
[----:B------:R1:W-:Y:S04]  /*14110*/  STL.64 [R1+0x2e0], R232 ;  /* 0x0002e0e801007387 */ /* 0x0003e80000100a00 */
[----:B-1----:R-:W2:Y:S04]  /*14120*/  LDL.LU R232, [R1+0x384] ;  /* 0x0003840001e87983 */ /* 0x002ea80000300800 */
[----:B------:R-:W-:Y:S04]  /*14130*/  STL.64 [R1+0x2e8], R6 ;  /* 0x0002e80601007387 */ /* 0x000fe80000100a00 */
[----:B------:R-:W4:Y:S04]  /*14140*/  LDL.LU R247, [R1+0x38c] ;  /* 0x00038c0001f77983 */ /* 0x000f280000300800 */
[----:B------:R-:W4:Y:S04]  /*14150*/  LDL.LU R233, [R1+0x394] ;  /* 0x0003940001e97983 */ /* 0x000f280000300800 */
[----:B------:R-:W4:Y:S04]  /*14160*/  LDL.LU R234, [R1+0x39c] ;  /* 0x00039c0001ea7983 */ /* 0x000f280000300800 */
[----:B------:R-:W-:Y:S04]  /*14170*/  STL.64 [R1+0x2f0], R8 ;  /* 0x0002f00801007387 */ /* 0x000fe80000100a00 */
[----:B------:R-:W4:Y:S04]  /*14180*/  LDL.LU R235, [R1+0x3a4] ;  /* 0x0003a40001eb7983 */ /* 0x000f280000300800 */
[----:B------:R-:W4:Y:S01]  /*14190*/  LDL.LU R236, [R1+0x3ac] ;  /* 0x0003ac0001ec7983 */ /* 0x000f220000300800 */
[----:B------:R-:W-:-:S03]  /*141a0*/  MOV R251, R248 ;  /* 0x000000f800fb7202 */ /* 0x000fc60000000f00 */
[----:B------:R1:W-:Y:S01]  /*141b0*/  STL.64 [R1+0x2f8], R240 ;  /* 0x0002f8f001007387 */ /* 0x0003e20000100a00 */
[-C--:B------:R-:W-:Y:S02]  /*141c0*/  LEA R250, P3, R238, R0.reuse, 0x2 ;  /* 0x00000000eefa7211 */ /* 0x080fe400078610ff */
[----:B------:R-:W-:Y:S01]  /*141d0*/  LEA R248, P2, R2, R0, 0x2 ;  /* 0x0000000002f87211 */ /* 0x000fe200078410ff */
[----:B-1----:R-:W-:Y:S01]  /*141e0*/  IMAD.MOV.U32 R241, RZ, RZ, R243 ;  /* 0x000000fffff17224 */ /* 0x002fe200078e00f3 */
[----:B------:R-:W-:Y:S02]  /*141f0*/  LEA.HI.X.SX32 R243, R246, R4, 0x2, P4 ;  /* 0x00000004f6f37211 */ /* 0x000fe400020f16ff */
[----:B------:R-:W4:Y:S04]  /*14200*/  LDL.LU R246, [R1+0x3b4] ;  /* 0x0003b40001f67983 */ /* 0x000f280000300800 */
[----:B------:R1:W-:Y:S01]  /*14210*/  STL.64 [R1+0x300], R242 ;  /* 0x000300f201007387 */ /* 0x0003e20000100a00 */
[----:B------:R-:W-:-:S02]  /*14220*/  LEA R6, P1, R244, R0, 0x2 ;  /* 0x00000000f4067211 */ /* 0x000fc400078210ff */
[-C--:B------:R-:W-:Y:S02]  /*14230*/  LEA.HI.X.SX32 R249, R2, R4.reuse, 0x2, P2 ;  /* 0x0000000402f97211 */ /* 0x080fe400010f16ff */
[----:B------:R-:W-:Y:S02]  /*14240*/  LEA.HI.X.SX32 R7, R244, R4, 0x2, P1 ;  /* 0x00000004f4077211 */ /* 0x000fe400008f16ff */
[----:B-1----:R-:W-:Y:S01]  /*14250*/  LEA R242, P4, R251, R0, 0x2 ;  /* 0x00000000fbf27211 */ /* 0x002fe200078810ff */
[----:B------:R-:W-:Y:S01]  /*14260*/  IMAD.MOV.U32 R243, RZ, RZ, R251 ;  /* 0x000000fffff37224 */ /* 0x000fe200078e00fb */
[----:B------:R-:W-:Y:S02]  /*14270*/  LEA.HI.X.SX32 R251, R238, R4, 0x2, P3 ;  /* 0x00000004eefb7211 */ /* 0x000fe400018f16ff */
[----:B------:R-:W4:Y:S01]  /*14280*/  LDL.LU R238, [R1+0x3bc] ;  /* 0x0003bc0001ee7983 */ /* 0x000f220000300800 */
[----:B------:R-:W-:-:S03]  /*14290*/  LEA R8, P0, R3, R0, 0x2 ;  /* 0x0000000003087211 */ /* 0x000fc600078010ff */
[----:B------:R1:W-:Y:S01]  /*142a0*/  STL.64 [R1+0x308], R250 ;  /* 0x000308fa01007387 */ /* 0x0003e20000100a00 */
[----:B------:R-:W-:Y:S02]  /*142b0*/  LEA.HI.X.SX32 R9, R3, R4, 0x2, P0 ;  /* 0x0000000403097211 */ /* 0x000fe400000f16ff */
[-C--:B------:R-:W-:Y:S02]  /*142c0*/  LEA R240, P5, R252, R0.reuse, 0x2 ;  /* 0x00000000fcf07211 */ /* 0x080fe400078a10ff */
[-C--:B-1----:R-:W-:Y:S01]  /*142d0*/  LEA R250, P3, R5, R0.reuse, 0x2 ;  /* 0x0000000005fa7211 */ /* 0x082fe200078610ff */
[----:B------:R-:W-:Y:S02]  /*142e0*/  IMAD.MOV.U32 R251, RZ, RZ, R5 ;  /* 0x000000fffffb7224 */ /* 0x000fe400078e0005 */
[----:B---3--:R-:W-:Y:S02]  /*142f0*/  IMAD.MOV.U32 R5, RZ, RZ, R239 ;  /* 0x000000ffff057224 */ /* 0x008fe400078e00ef */
[----:B------:R-:W3:Y:S04]  /*14300*/  LDL.LU R239, [R1+0x3c4] ;  /* 0x0003c40001ef7983 */ /* 0x000ee80000300800 */
[----:B------:R-:W3:Y:S04]  /*14310*/  LDL.LU R2, [R1+0x3cc] ;  /* 0x0003cc0001027983 */ /* 0x000ee80000300800 */
[----:B------:R1:W-:Y:S01]  /*14320*/  STL.64 [R1+0x310], R248 ;  /* 0x000310f801007387 */ /* 0x0003e20000100a00 */
[----:B------:R-:W-:-:S03]  /*14330*/  LEA R244, P1, R237, R0, 0x2 ;  /* 0x00000000edf47211 */ /* 0x000fc600078210ff */
[----:B------:R1:W-:Y:S01]  /*14340*/  STL.64 [R1+0x318], R6 ;  /* 0x0003180601007387 */ /* 0x0003e20000100a00 */
[----:B------:R-:W-:Y:S02]  /*14350*/  LEA.HI.X.SX32 R243, R243, R4, 0x2, P4 ;  /* 0x00000004f3f37211 */ /* 0x000fe400020f16ff */
[----:B-1----:R-:W-:Y:S01]  /*14360*/  LEA R248, P2, R245, R0, 0x2 ;  /* 0x00000000f5f87211 */ /* 0x002fe200078410ff */
[----:B------:R-:W-:Y:S01]  /*14370*/  IMAD.MOV.U32 R249, RZ, RZ, R245 ;  /* 0x000000fffff97224 */ /* 0x000fe200078e00f5 */
[----:B------:R-:W3:Y:S01]  /*14380*/  LDL.LU R6, [R1+0x3d4] ;  /* 0x0003d40001067983 */ /* 0x000ee20000300800 */
[----:B------:R-:W-:-:S03]  /*14390*/  IMAD.MOV.U32 R245, RZ, RZ, R237 ;  /* 0x000000fffff57224 */ /* 0x000fc600078e00ed */
[----:B------:R-:W3:Y:S04]  /*143a0*/  LDL.LU R7, [R1+0x3dc] ;  /* 0x0003dc0001077983 */ /* 0x000ee80000300800 */
[----:B------:R-:W3:Y:S04]  /*143b0*/  LDL.LU R3, [R1+0x3e4] ;  /* 0x0003e40001037983 */ /* 0x000ee80000300800 */
[----:B------:R-:W3:Y:S04]  /*143c0*/  LDL.LU R237, [R1+0x3ec] ;  /* 0x0003ec0001ed7983 */ /* 0x000ee80000300800 */
[----:B------:R1:W-:Y:S01]  /*143d0*/  STL.64 [R1+0x320], R8 ;  /* 0x0003200801007387 */ /* 0x0003e20000100a00 */
[----:B------:R-:W-:-:S02]  /*143e0*/  LEA.HI.X.SX32 R251, R251, R4, 0x2, P3 ;  /* 0x00000004fbfb7211 */ /* 0x000fc400018f16ff */
[----:B------:R-:W-:Y:S02]  /*143f0*/  LEA.HI.X.SX32 R249, R249, R4, 0x2, P2 ;  /* 0x00000004f9f97211 */ /* 0x000fe400010f16ff */
[----:B-1----:R-:W-:Y:S01]  /*14400*/  LEA R8, P0, R241, R0, 0x2 ;  /* 0x00000000f1087211 */ /* 0x002fe200078010ff */
[----:B------:R-:W-:Y:S01]  /*14410*/  IMAD.MOV.U32 R9, RZ, RZ, R241 ;  /* 0x000000ffff097224 */ /* 0x000fe200078e00f1 */
[-C--:B------:R-:W-:Y:S02]  /*14420*/  LEA.HI.X.SX32 R241, R252, R4.reuse, 0x2, P5 ;  /* 0x00000004fcf17211 */ /* 0x080fe400028f16ff */
[----:B------:R-:W3:Y:S01]  /*14430*/  LDL.LU R252, [R1+0x3f4] ;  /* 0x0003f40001fc7983 */ /* 0x000ee20000300800 */
[----:B------:R-:W-:-:S03]  /*14440*/  LEA.HI.X.SX32 R245, R245, R4, 0x2, P1 ;  /* 0x00000004f5f57211 */ /* 0x000fc600008f16ff */
[----:B------:R2:W-:Y:S01]  /*14450*/  STL.64 [R1+0x328], R240 ;  /* 0x000328f001007387 */ /* 0x0005e20000100a00 */
[----:B------:R-:W-:-:S03]  /*14460*/  LEA.HI.X.SX32 R9, R9, R4, 0x2, P0 ;  /* 0x0000000409097211 */ /* 0x000fc600000f16ff */
[----:B------:R4:W-:Y:S04]  /*14470*/  STL.64 [R1+0x330], R242 ;  /* 0x000330f201007387 */ /* 0x0009e80000100a00 */
[----:B------:R-:W-:Y:S04]  /*14480*/  STL.64 [R1+0x338], R250 ;  /* 0x000338fa01007387 */ /* 0x000fe80000100a00 */
[----:B------:R-:W-:Y:S04]  /*14490*/  STL.64 [R1+0x340], R248 ;  /* 0x000340f801007387 */ /* 0x000fe80000100a00 */
[----:B------:R-:W-:Y:S04]  /*144a0*/  STL.64 [R1+0x348], R244 ;  /* 0x000348f401007387 */ /* 0x000fe80000100a00 */
[----:B------:R-:W-:Y:S01]  /*144b0*/  STL.64 [R1+0x350], R8 ;  /* 0x0003500801007387 */ /* 0x000fe20000100a00 */
[----:B--2---:R-:W-:-:S04]  /*144c0*/  LEA R240, P5, R232, R0, 0x2 ;  /* 0x00000000e8f07211 */ /* 0x004fc800078a10ff */
[----:B------:R-:W-:Y:S02]  /*144d0*/  LEA.HI.X.SX32 R241, R232, R4, 0x2, P5 ;  /* 0x00000004e8f17211 */ /* 0x000fe400028f16ff */
[----:B------:R-:W2:Y:S01]  /*144e0*/  LDL.LU R232, [R1+0x100c] ;  /* 0x00100c0001e87983 */ /* 0x000ea20000300800 */
[----:B----4-:R-:W-:-:S04]  /*144f0*/  LEA R242, P4, R247, R0, 0x2 ;  /* 0x00000000f7f27211 */ /* 0x010fc800078810ff */
[----:B------:R-:W-:Y:S01]  /*14500*/  LEA.HI.X.SX32 R243, R247, R4, 0x2, P4 ;  /* 0x00000004f7f37211 */ /* 0x000fe200020f16ff */
[----:B------:R-:W-:Y:S04]  /*14510*/  STL.64 [R1+0x358], R240 ;  /* 0x000358f001007387 */ /* 0x000fe80000100a00 */
[----:B------:R1:W-:Y:S04]  /*14520*/  STL.64 [R1+0x360], R242 ;  /* 0x000360f201007387 */ /* 0x0003e80000100a00 */
[----:B-1----:R-:W4:Y:S01]  /*14530*/  LDL.LU R242, [R1+0x1008] ;  /* 0x0010080001f27983 */ /* 0x002f220000300800 */
[----:B------:R-:W-:-:S02]  /*14540*/  LEA R250, P3, R233, R0, 0x2 ;  /* 0x00000000e9fa7211 */ /* 0x000fc400078610ff */
[-C--:B------:R-:W-:Y:S02]  /*14550*/  LEA R248, P2, R234, R0.reuse, 0x2 ;  /* 0x00000000eaf87211 */ /* 0x080fe400078410ff */
[----:B------:R-:W-:Y:S02]  /*14560*/  LEA R244, P1, R235, R0, 0x2 ;  /* 0x00000000ebf47211 */ /* 0x000fe400078210ff */
[----:B------:R-:W-:Y:S02]  /*14570*/  LEA.HI.X.SX32 R251, R233, R4, 0x2, P3 ;  /* 0x00000004e9fb7211 */ /* 0x000fe400018f16ff */
[----:B------:R-:W-:Y:S01]  /*14580*/  LEA R8, P0, R236, R0, 0x2 ;  /* 0x00000000ec087211 */ /* 0x000fe200078010ff */
[----:B------:R-:W2:Y:S01]  /*14590*/  LDL.LU R233, [R1+0x1004] ;  /* 0x0010040001e97983 */ /* 0x000ea20000300800 */
[-C--:B------:R-:W-:Y:S02]  /*145a0*/  LEA.HI.X.SX32 R249, R234, R4.reuse, 0x2, P2 ;  /* 0x00000004eaf97211 */ /* 0x080fe400010f16ff */
[-C--:B------:R-:W-:Y:S01]  /*145b0*/  LEA.HI.X.SX32 R245, R235, R4.reuse, 0x2, P1 ;  /* 0x00000004ebf57211 */ /* 0x080fe200008f16ff */
[----:B------:R3:W-:Y:S01]  /*145c0*/  STL.64 [R1+0x368], R250 ;  /* 0x000368fa01007387 */ /* 0x0007e20000100a00 */
[----:B------:R-:W-:-:S02]  /*145d0*/  LEA.HI.X.SX32 R9, R236, R4, 0x2, P0 ;  /* 0x00000004ec097211 */ /* 0x000fc400000f16ff */
[C---:B------:R-:W-:Y:S01]  /*145e0*/  LEA R240, P5, R246.reuse, R0, 0x2 ;  /* 0x00000000f6f07211 */ /* 0x040fe200078a10ff */
[----:B------:R-:W2:Y:S03]  /*145f0*/  LDL.LU R234, [R1+0x1000] ;  /* 0x0010000001ea7983 */ /* 0x000ea60000300800 */
[----:B------:R-:W-:Y:S01]  /*14600*/  LEA.HI.X.SX32 R241, R246, R4, 0x2, P5 ;  /* 0x00000004f6f17211 */ /* 0x000fe200028f16ff */
[----:B------:R1:W-:Y:S04]  /*14610*/  STL.64 [R1+0x370], R248 ;  /* 0x000370f801007387 */ /* 0x0003e80000100a00 */
[----:B------:R-:W2:Y:S04]  /*14620*/  LDL.LU R235, [R1+0xffc] ;  /* 0x000ffc0001eb7983 */ /* 0x000ea80000300800 */
[----:B------:R1:W-:Y:S04]  /*14630*/  STL.64 [R1+0x378], R244 ;  /* 0x000378f401007387 */ /* 0x0003e80000100a00 */
[----:B------:R-:W2:Y:S04]  /*14640*/  LDL.LU R236, [R1+0xff8] ;  /* 0x000ff80001ec7983 */ /* 0x000ea80000300800 */
[----:B------:R1:W-:Y:S04]  /*14650*/  STL.64 [R1+0x380], R8 ;  /* 0x0003800801007387 */ /* 0x0003e80000100a00 */
[----:B------:R-:W2:Y:S04]  /*14660*/  LDL.LU R246, [R1+0xff4] ;  /* 0x000ff40001f67983 */ /* 0x000ea80000300800 */
[----:B------:R1:W-:Y:S01]  /*14670*/  STL.64 [R1+0x388], R240 ;  /* 0x000388f001007387 */ /* 0x0003e20000100a00 */
[----:B---3--:R-:W-:-:S02]  /*14680*/  LEA R250, P3, R239, R0, 0x2 ;  /* 0x00000000effa7211 */ /* 0x008fc400078610ff */
[C---:B-1----:R-:W-:Y:S02]  /*14690*/  LEA R248, P2, R2.reuse, R0, 0x2 ;  /* 0x0000000002f87211 */ /* 0x042fe400078410ff */
[-C--:B------:R-:W-:Y:S02]  /*146a0*/  LEA.HI.X.SX32 R251, R239, R4.reuse, 0x2, P3 ;  /* 0x00000004effb7211 */ /* 0x080fe400018f16ff */
[----:B------:R-:W-:Y:S02]  /*146b0*/  LEA.HI.X.SX32 R249, R2, R4, 0x2, P2 ;  /* 0x0000000402f97211 */ /* 0x000fe400010f16ff */
[CC--:B------:R-:W-:Y:S02]  /*146c0*/  LEA R244, P1, R6.reuse, R0.reuse, 0x2 ;  /* 0x0000000006f47211 */ /* 0x0c0fe400078210ff */
[----:B------:R-:W-:Y:S02]  /*146d0*/  LEA R8, P0, R7, R0, 0x2 ;  /* 0x0000000007087211 */ /* 0x000fe400078010ff */
[----:B------:R-:W-:-:S02]  /*146e0*/  LEA.HI.X.SX32 R245, R6, R4, 0x2, P1 ;  /* 0x0000000406f57211 */ /* 0x000fc400008f16ff */
[----:B------:R-:W-:Y:S02]  /*146f0*/  LEA.HI.X.SX32 R9, R7, R4, 0x2, P0 ;  /* 0x0000000407097211 */ /* 0x000fe400000f16ff */
[----:B------:R-:W-:-:S04]  /*14700*/  LEA R240, P5, R3, R0, 0x2 ;  /* 0x0000000003f07211 */ /* 0x000fc800078a10ff */
[----:B------:R-:W-:Y:S01]  /*14710*/  LEA.HI.X.SX32 R241, R3, R4, 0x2, P5 ;  /* 0x0000000403f17211 */ /* 0x000fe200028f16ff */
[----:B----4-:R-:W-:Y:S01]  /*14720*/  IMAD.MOV.U32 R247, RZ, RZ, R242 ;  /* 0x000000fffff77224 */ /* 0x010fe200078e00f2 */
[----:B------:R-:W-:-:S04]  /*14730*/  LEA R242, P4, R238, R0, 0x2 ;  /* 0x00000000eef27211 */ /* 0x000fc800078810ff */
[----:B------:R-:W-:Y:S02]  /*14740*/  LEA.HI.X.SX32 R243, R238, R4, 0x2, P4 ;  /* 0x00000004eef37211 */ /* 0x000fe400020f16ff */
[----:B------:R-:W3:Y:S04]  /*14750*/  LDL.LU R238, [R1+0xff0] ;  /* 0x000ff00001ee7983 */ /* 0x000ee80000300800 */
[----:B------:R1:W-:Y:S04]  /*14760*/  STL.64 [R1+0x390], R242 ;  /* 0x000390f201007387 */ /* 0x0003e80000100a00 */
[----:B------:R-:W4:Y:S04]  /*14770*/  LDL.LU R239, [R1+0xfec] ;  /* 0x000fec0001ef7983 */ /* 0x000f280000300800 */
[----:B------:R1:W-:Y:S04]  /*14780*/  STL.64 [R1+0x398], R250 ;  /* 0x000398fa01007387 */ /* 0x0003e80000100a00 */
[----:B------:R-:W4:Y:S04]  /*14790*/  LDL.LU R2, [R1+0xfe8] ;  /* 0x000fe80001027983 */ /* 0x000f280000300800 */
[----:B------:R2:W-:Y:S04]  /*147a0*/  STL.64 [R1+0x3a0], R248 ;  /* 0x0003a0f801007387 */ /* 0x0005e80000100a00 */
[----:B------:R-:W4:Y:S04]  /*147b0*/  LDL.LU R6, [R1+0xfe4] ;  /* 0x000fe40001067983 */ /* 0x000f280000300800 */
[----:B------:R3:W-:Y:S04]  /*147c0*/  STL.64 [R1+0x3a8], R244 ;  /* 0x0003a8f401007387 */ /* 0x0007e80000100a00 */
[----:B------:R-:W4:Y:S04]  /*147d0*/  LDL.LU R7, [R1+0xfe0] ;  /* 0x000fe00001077983 */ /* 0x000f280000300800 */
[----:B------:R4:W-:Y:S04]  /*147e0*/  STL.64 [R1+0x3b0], R8 ;  /* 0x0003b00801007387 */ /* 0x0009e80000100a00 */
[----:B------:R-:W4:Y:S01]  /*147f0*/  LDL.LU R3, [R1+0xfdc] ;  /* 0x000fdc0001037983 */ /* 0x000f220000300800 */
[----:B-1----:R-:W-:-:S02]  /*14800*/  LEA R242, P4, R237, R0, 0x2 ;  /* 0x00000000edf27211 */ /* 0x002fc400078810ff */
[-C--:B------:R-:W-:Y:S02]  /*14810*/  LEA R250, P3, R252, R0.reuse, 0x2 ;  /* 0x00000000fcfa7211 */ /* 0x080fe400078610ff */
[----:B--2---:R-:W-:Y:S02]  /*14820*/  LEA R248, P2, R246, R0, 0x2 ;  /* 0x00000000f6f87211 */ /* 0x004fe400078410ff */
[-C--:B------:R-:W-:Y:S02]  /*14830*/  LEA.HI.X.SX32 R243, R237, R4.reuse, 0x2, P4 ;  /* 0x00000004edf37211 */ /* 0x080fe400020f16ff */
[-C--:B------:R-:W-:Y:S01]  /*14840*/  LEA.HI.X.SX32 R251, R252, R4.reuse, 0x2, P3 ;  /* 0x00000004fcfb7211 */ /* 0x080fe200018f16ff */
[----:B------:R1:W-:Y:S01]  /*14850*/  STL.64 [R1+0x3b8], R240 ;  /* 0x0003b8f001007387 */ /* 0x0003e20000100a00 */
[----:B------:R-:W-:-:S03]  /*14860*/  LEA.HI.X.SX32 R249, R246, R4, 0x2, P2 ;  /* 0x00000004f6f97211 */ /* 0x000fc600010f16ff */
[----:B------:R-:W2:Y:S04]  /*14870*/  LDL.LU R237, [R1+0xfd8] ;  /* 0x000fd80001ed7983 */ /* 0x000ea80000300800 */
[----:B------:R1:W-:Y:S04]  /*14880*/  STL.64 [R1+0x3c0], R242 ;  /* 0x0003c0f201007387 */ /* 0x0003e80000100a00 */
[----:B------:R-:W-:Y:S04]  /*14890*/  STL.64 [R1+0x3c8], R250 ;  /* 0x0003c8fa01007387 */ /* 0x000fe80000100a00 */
[----:B------:R-:W2:Y:S04]  /*148a0*/  LDL.LU R246, [R1+0xfd4] ;  /* 0x000fd40001f67983 */ /* 0x000ea80000300800 */
[----:B------:R1:W-:Y:S01]  /*148b0*/  STL.64 [R1+0x3d0], R248 ;  /* 0x0003d0f801007387 */ /* 0x0003e20000100a00 */
[----:B---3--:R-:W-:-:S04]  /*148c0*/  LEA R244, P1, R238, R0, 0x2 ;  /* 0x00000000eef47211 */ /* 0x008fc800078210ff */
[----:B------:R-:W-:Y:S02]  /*148d0*/  LEA.HI.X.SX32 R245, R238, R4, 0x2, P1 ;  /* 0x00000004eef57211 */ /* 0x000fe400008f16ff */
[----:B------:R-:W3:Y:S01]  /*148e0*/  LDL.LU R238, [R1+0xfd0] ;  /* 0x000fd00001ee7983 */ /* 0x000ee20000300800 */
[----:B----4-:R-:W-:-:S04]  /*148f0*/  LEA R8, P0, R239, R0, 0x2 ;  /* 0x00000000ef087211 */ /* 0x010fc800078010ff */
[----:B------:R-:W-:Y:S02]  /*14900*/  LEA.HI.X.SX32 R9, R239, R4, 0x2, P0 ;  /* 0x00000004ef097211 */ /* 0x000fe400000f16ff */
[C---:B-1----:R-:W-:Y:S01]  /*14910*/  LEA R240, P5, R2.reuse, R0, 0x2 ;  /* 0x0000000002f07211 */ /* 0x042fe200078a10ff */
[----:B------:R-:W-:Y:S03]  /*14920*/  STL.64 [R1+0x3d8], R244 ;  /* 0x0003d8f401007387 */ /* 0x000fe60000100a00 */
[----:B------:R-:W-:Y:S01]  /*14930*/  LEA.HI.X.SX32 R241, R2, R4, 0x2, P5 ;  /* 0x0000000402f17211 */ /* 0x000fe200028f16ff */
[----:B------:R-:W3:Y:S01]  /*14940*/  LDL.LU R239, [R1+0xfcc] ;  /* 0x000fcc0001ef7983 */ /* 0x000ee20000300800 */
[----:B------:R-:W-:-:S03]  /*14950*/  LEA R242, P4, R6, R0, 0x2 ;  /* 0x0000000006f27211 */ /* 0x000fc600078810ff */
[----:B------:R1:W-:Y:S01]  /*14960*/  STL.64 [R1+0x3e0], R8 ;  /* 0x0003e00801007387 */ /* 0x0003e20000100a00 */
[----:B------:R-:W-:-:S03]  /*14970*/  LEA.HI.X.SX32 R243, R6, R4, 0x2, P4 ;  /* 0x0000000406f37211 */ /* 0x000fc600020f16ff */
[----:B------:R-:W4:Y:S01]  /*14980*/  LDL.LU R2, [R1+0xfc8] ;  /* 0x000fc80001027983 */ /* 0x000f220000300800 */
[----:B------:R-:W-:-:S04]  /*14990*/  LEA R248, P2, R3, R0, 0x2 ;  /* 0x0000000003f87211 */ /* 0x000fc800078410ff */
[----:B------:R-:W-:Y:S02]  /*149a0*/  LEA.HI.X.SX32 R249, R3, R4, 0x2, P2 ;  /* 0x0000000403f97211 */ /* 0x000fe400010f16ff */
[----:B------:R-:W2:Y:S01]  /*149b0*/  S2R R3, SR_TID.X ;  /* 0x0000000000037919 */ /* 0x000ea20000002100 */
[-C--:B------:R-:W-:Y:S02]  /*149c0*/  LEA R250, P3, R7, R0.reuse, 0x2 ;  /* 0x0000000007fa7211 */ /* 0x080fe400078610ff */
[-C--:B-1----:R-:W-:Y:S01]  /*149d0*/  LEA R8, P0, R5, R0.reuse, 0x2 ;  /* 0x0000000005087211 */ /* 0x082fe200078010ff */
[----:B------:R1:W-:Y:S01]  /*149e0*/  STL.64 [R1+0x3e8], R240 ;  /* 0x0003e8f001007387 */ /* 0x0003e20000100a00 */
[----:B------:R-:W-:Y:S02]  /*149f0*/  LEA R244, P1, R247, R0, 0x2 ;  /* 0x00000000f7f47211 */ /* 0x000fe400078210ff */
[-C--:B------:R-:W-:Y:S02]  /*14a00*/  LEA.HI.X.SX32 R251, R7, R4.reuse, 0x2, P3 ;  /* 0x0000000407fb7211 */ /* 0x080fe400018f16ff */
[----:B------:R-:W-:-:S02]  /*14a10*/  LEA.HI.X.SX32 R9, R5, R4, 0x2, P0 ;  /* 0x0000000405097211 */ /* 0x000fc400000f16ff */
[----:B------:R-:W-:Y:S01]  /*14a20*/  LEA.HI.X.SX32 R245, R247, R4, 0x2, P1 ;  /* 0x00000004f7f57211 */ /* 0x000fe200008f16ff */
[----:B-1----:R-:W3:Y:S04]  /*14a30*/  LDL.LU.64 R240, [R1+0xfc0] ;  /* 0x000fc00001f07983 */ /* 0x002ee80000300a00 */
[----:B------:R-:W3:Y:S04]  /*14a40*/  LDL.LU R6, [R1+0xfb8] ;  /* 0x000fb80001067983 */ /* 0x000ee80000300800 */
[----:B------:R1:W-:Y:S04]  /*14a50*/  STL.64 [R1+0x3f0], R242 ;  /* 0x0003f0f201007387 */ /* 0x0003e80000100a00 */
[----:B-1----:R-:W4:Y:S04]  /*14a60*/  LDL.LU.64 R242, [R1+0xfb0] ;  /* 0x000fb00001f27983 */ /* 0x002f280000300a00 */
[----:B------:R-:W3:Y:S04]  /*14a70*/  LDL.LU R7, [R1+0xfa8] ;  /* 0x000fa80001077983 */ /* 0x000ee80000300800 */
[----:B------:R-:W-:Y:S04]  /*14a80*/  STL.64 [R1+0x3f8], R250 ;  /* 0x0003f8fa01007387 */ /* 0x000fe80000100a00 */
[----:B------:R1:W-:Y:S04]  /*14a90*/  STL.64 [R1+0x410], R8 ;  /* 0x0004100801007387 */ /* 0x0003e80000100a00 */
[----:B------:R-:W-:Y:S04]  /*14aa0*/  STL.64 [R1+0x400], R248 ;  /* 0x000400f801007387 */ /* 0x000fe80000100a00 */
[----:B------:R1:W-:Y:S01]  /*14ab0*/  STL.64 [R1+0x408], R244 ;  /* 0x000408f401007387 */ /* 0x0003e20000100a00 */
[----:B--2---:R-:W-:-:S04]  /*14ac0*/  SHF.R.U32.HI R3, RZ, 0x6, R3 ;  /* 0x00000006ff037819 */ /* 0x004fc80000011603 */
[----:B------:R-:W-:Y:S01]  /*14ad0*/  SGXT.U32 R3, R3, 0x1 ;  /* 0x000000010303781a */ /* 0x000fe20000000000 */
[----:B-1----:R-:W2:Y:S01]  /*14ae0*/  LDL.LU R8, [R1+0x478] ;  /* 0x0004780001087983 */ /* 0x002ea20000300800 */
[----:B------:R-:W-:Y:S01]  /*14af0*/  ULDC UR15, c[0x0][0x240] ;  /* 0x00009000000f7ab9 */ /* 0x000fe20000000800 */
[----:B------:R-:W-:Y:S01]  /*14b00*/  ULDC UR16, c[0x0][0x240] ;  /* 0x0000900000107ab9 */ /* 0x000fe20000000800 */
[----:B------:R-:W-:Y:S01]  /*14b10*/  ULDC UR13, c[0x0][0x240] ;  /* 0x00009000000d7ab9 */ /* 0x000fe20000000800 */
[----:B------:R-:W4:Y:S01]  /*14b20*/  LDL.LU R9, [R1+0x474] ;  /* 0x0004740001097983 */ /* 0x000f220000300800 */
[----:B------:R-:W-:Y:S01]  /*14b30*/  ULDC UR14, c[0x0][0x240] ;  /* 0x00009000000e7ab9 */ /* 0x000fe20000000800 */
[----:B------:R-:W-:Y:S01]  /*14b40*/  ULDC UR11, c[0x0][0x240] ;  /* 0x00009000000b7ab9 */ /* 0x000fe20000000800 */
[----:B------:R-:W-:Y:S01]  /*14b50*/  ULDC UR12, c[0x0][0x240] ;  /* 0x00009000000c7ab9 */ /* 0x000fe20000000800 */
[----:B------:R-:W3:Y:S01]  /*14b60*/  LDL.LU R244, [R1+0x470] ;  /* 0x0004700001f47983 */ /* 0x000ee20000300800 */
        /* <DEDUP_REMOVED lines=15> */
[----:B------:R-:W3:Y:S04]  /*14c60*/  LDL.LU R249, [R1+0x460] ;  /* 0x0004600001f97983 */ /* 0x000ee80000300800 */
[----:B------:R-:W3:Y:S04]  /*14c70*/  LDL.LU R250, [R1+0x45c] ;  /* 0x00045c0001fa7983 */ /* 0x000ee80000300800 */
[----:B------:R-:W3:Y:S04]  /*14c80*/  LDL.LU R251, [R1+0x458] ;  /* 0x0004580001fb7983 */ /* 0x000ee80000300800 */
[----:B------:R-:W3:Y:S04]  /*14c90*/  LDL.LU R252, [R1+0x454] ;  /* 0x0004540001fc7983 */ /* 0x000ee80000300800 */
[----:B------:R-:W3:Y:S04]  /*14ca0*/  LDL.LU R5, [R1+0x428] ;  /* 0x0004280001057983 */ /* 0x000ee80000300800 */
[----:B------:R1:W-:Y:S04]  /*14cb0*/  STL.64 [R1+0x17e8], R56 ;  /* 0x0017e83801007387 */ /* 0x0003e80000100a00 */
[----:B-1----:R-:W3:Y:S04]  /*14cc0*/  LDL.LU R56, [R1+0x430] ;  /* 0x0004300001387983 */ /* 0x002ee80000300800 */
        /* <DEDUP_REMOVED lines=13> */
[----:B------:R-:W-:Y:S04]  /*14da0*/  STL.64 [R1+0x17c0], R16 ;  /* 0x0017c01001007387 */ /* 0x000fe80000100a00 */
        /* <DEDUP_REMOVED lines=24> */
[----:B------:R1:W-:Y:S04]  /*14f30*/  STL.64 [R1+0x16f8], R38 ;  /* 0x0016f82601007387 */ /* 0x0003e80000100a00 */
[----:B------:R1:W-:Y:S04]  /*14f40*/  STL.64 [R1+0x16f0], R30 ;  /* 0x0016f01e01007387 */ /* 0x0003e80000100a00 */
[----:B------:R1:W-:Y:S04]  /*14f50*/  STL.64 [R1+0x16e8], R22 ;  /* 0x0016e81601007387 */ /* 0x0003e80000100a00 */
[----:B------:R1:W-:Y:S01]  /*14f60*/  STL.64 [R1+0x16e0], R14 ;  /* 0x0016e00e01007387 */ /* 0x0003e20000100a00 */
[----:B--2---:R-:W-:-:S02]  /*14f70*/  IMAD R8, R8, UR4, RZ ;  /* 0x0000000408087c24 */ /* 0x004fc4000f8e02ff */
[----:B----4-:R-:W-:Y:S02]  /*14f80*/  IMAD R9, R9, UR4, RZ ;  /* 0x0000000409097c24 */ /* 0x010fe4000f8e02ff */
[----:B---3--:R-:W-:Y:S02]  /*14f90*/  IMAD R244, R244, UR4, RZ ;  /* 0x00000004f4f47c24 */ /* 0x008fe4000f8e02ff */
[----:B------:R-:W-:Y:S02]  /*14fa0*/  IMAD R245, R245, UR4, RZ ;  /* 0x00000004f5f57c24 */ /* 0x000fe4000f8e02ff */
[----:B------:R-:W-:Y:S02]  /*14fb0*/  IMAD R247, R247, UR4, RZ ;  /* 0x00000004f7f77c24 */ /* 0x000fe4000f8e02ff */
[----:B------:R-:W-:Y:S02]  /*14fc0*/  IMAD R248, R248, UR4, RZ ;  /* 0x00000004f8f87c24 */ /* 0x000fe4000f8e02ff */
[----:B------:R-:W-:-:S02]  /*14fd0*/  IMAD R249, R249, UR4, RZ ;  /* 0x00000004f9f97c24 */ /* 0x000fc4000f8e02ff */
[----:B------:R-:W-:Y:S02]  /*14fe0*/  IMAD R250, R250, UR4, RZ ;  /* 0x00000004fafa7c24 */ /* 0x000fe4000f8e02ff */
[----:B------:R-:W-:Y:S02]  /*14ff0*/  IMAD R251, R251, UR4, RZ ;  /* 0x00000004fbfb7c24 */ /* 0x000fe4000f8e02ff */
[----:B------:R-:W-:Y:S02]  /*15000*/  IMAD R252, R252, UR4, RZ ;  /* 0x00000004fcfc7c24 */ /* 0x000fe4000f8e02ff */
[----:B-1----:R-:W-:Y:S02]  /*15010*/  IMAD R39, R5, UR4, RZ ;  /* 0x0000000405277c24 */ /* 0x002fe4000f8e02ff */
[----:B------:R-:W2:Y:S04]  /*15020*/  LDL.LU R5, [R1+0x4cc] ;  /* 0x0004cc0001057983 */ /* 0x000ea80000300800 */
[----:B------:R-:W3:Y:S04]  /*15030*/  LDL.LU R214, [R1+0x4e8] ;  /* 0x0004e80001d67983 */ /* 0x000ee80000300800 */
[----:B------:R-:W4:Y:S01]  /*15040*/  LDL.LU R215, [R1+0x4d4] ;  /* 0x0004d40001d77983 */ /* 0x000f220000300800 */
[----:B------:R-:W-:-:S02]  /*15050*/  IMAD R47, R56, UR4, RZ ;  /* 0x00000004382f7c24 */ /* 0x000fc4000f8e02ff */
[----:B------:R-:W-:Y:S02]  /*15060*/  IMAD R46, R57, UR4, RZ ;  /* 0x00000004392e7c24 */ /* 0x000fe4000f8e02ff */
[----:B------:R-:W4:Y:S04]  /*15070*/  LDL.LU R57, [R1+0x4dc] ;  /* 0x0004dc0001397983 */ /* 0x000f280000300800 */
[----:B------:R-:W4:Y:S04]  /*15080*/  LDL.LU R222, [R1+0x4e4] ;  /* 0x0004e40001de7983 */ /* 0x000f280000300800 */
[----:B------:R-:W4:Y:S04]  /*15090*/  LDL.LU R223, [R1+0x4e0] ;  /* 0x0004e00001df7983 */ /* 0x000f280000300800 */
[----:B------:R-:W4:Y:S01]  /*150a0*/  LDL.LU R56, [R1+0x4d8] ;  /* 0x0004d80001387983 */ /* 0x000f220000300800 */
[----:B------:R-:W-:-:S03]  /*150b0*/  IMAD R103, R48, UR4, RZ ;  /* 0x0000000430677c24 */ /* 0x000fc6000f8e02ff */
[----:B------:R-:W4:Y:S01]  /*150c0*/  LDL.LU R230, [R1+0x4d0] ;  /* 0x0004d00001e67983 */ /* 0x000f220000300800 */
[----:B------:R-:W-:-:S03]  /*150d0*/  IMAD R102, R49, UR4, RZ ;  /* 0x0000000431667c24 */ /* 0x000fc6000f8e02ff */
[----:B------:R-:W4:Y:S04]  /*150e0*/  LDL.LU R231, [R1+0x4c8] ;  /* 0x0004c80001e77983 */ /* 0x000f280000300800 */
[----:B------:R-:W4:Y:S04]  /*150f0*/  LDL.LU R16, [R1+0x4c0] ;  /* 0x0004c00001107983 */ /* 0x000f280000300800 */
[----:B------:R-:W4:Y:S01]  /*15100*/  LDL.LU R17, [R1+0x4b8] ;  /* 0x0004b80001117983 */ /* 0x000f220000300800 */
[----:B------:R-:W-:Y:S02]  /*15110*/  IMAD R126, R40, UR4, RZ ;  /* 0x00000004287e7c24 */ /* 0x000fe4000f8e02ff */
[----:B------:R-:W-:-:S02]  /*15120*/  IMAD R111, R41, UR4, RZ ;  /* 0x00000004296f7c24 */ /* 0x000fc4000f8e02ff */
[----:B------:R-:W-:Y:S02]  /*15130*/  IMAD R54, R32, UR4, RZ ;  /* 0x0000000420367c24 */ /* 0x000fe4000f8e02ff */
[----:B------:R-:W-:Y:S02]  /*15140*/  IMAD R127, R33, UR4, RZ ;  /* 0x00000004217f7c24 */ /* 0x000fe4000f8e02ff */
[----:B------:R-:W-:Y:S02]  /*15150*/  IMAD R134, R24, UR4, RZ ;  /* 0x0000000418867c24 */ /* 0x000fe4000f8e02ff */
[----:B------:R-:W4:Y:S01]  /*15160*/  LDL.LU R24, [R1+0x4b0] ;  /* 0x0004b00001187983 */ /* 0x000f220000300800 */
[----:B------:R-:W-:-:S03]  /*15170*/  IMAD R55, R25, UR4, RZ ;  /* 0x0000000419377c24 */ /* 0x000fc6000f8e02ff */
[----:B------:R-:W4:Y:S04]  /*15180*/  LDL.LU R25, [R1+0x4a8] ;  /* 0x0004a80001197983 */ /* 0x000f280000300800 */
[----:B------:R-:W4:Y:S04]  /*15190*/  LDL.LU R49, [R1+0x4a0] ;  /* 0x0004a00001317983 */ /* 0x000f280000300800 */
[----:B------:R-:W4:Y:S04]  /*151a0*/  LDL.LU R48, [R1+0x498] ;  /* 0x0004980001307983 */ /* 0x000f280000300800 */
[----:B------:R-:W4:Y:S04]  /*151b0*/  LDL.LU R41, [R1+0x490] ;  /* 0x0004900001297983 */ /* 0x000f280000300800 */
[----:B------:R-:W4:Y:S04]  /*151c0*/  LDL.LU R40, [R1+0x488] ;  /* 0x0004880001287983 */ /* 0x000f280000300800 */
[----:B------:R-:W4:Y:S04]  /*151d0*/  LDL.LU R33, [R1+0x480] ;  /* 0x0004800001217983 */ /* 0x000f280000300800 */
[----:B------:R-:W4:Y:S01]  /*151e0*/  LDL.LU R32, [R1+0x424] ;  /* 0x0004240001207983 */ /* 0x000f220000300800 */
[----:B------:R-:W-:-:S02]  /*151f0*/  LEA R166, P3, R8, R0, 0x2 ;  /* 0x0000000008a67211 */ /* 0x000fc400078610ff */
[CC--:B------:R-:W-:Y:S02]  /*15200*/  LEA R86, P5, R9.reuse, R0.reuse, 0x2 ;  /* 0x0000000009567211 */ /* 0x0c0fe400078a10ff */
[----:B------:R-:W-:Y:S02]  /*15210*/  LEA R70, P4, R244, R0, 0x2 ;  /* 0x00000000f4467211 */ /* 0x000fe400078810ff */
[-C--:B------:R-:W-:Y:S02]  /*15220*/  LEA.HI.X.SX32 R167, R8, R4.reuse, 0x2, P3 ;  /* 0x0000000408a77211 */ /* 0x080fe400018f16ff */
[-C--:B------:R-:W-:Y:S02]  /*15230*/  LEA.HI.X.SX32 R87, R9, R4.reuse, 0x2, P5 ;  /* 0x0000000409577211 */ /* 0x080fe400028f16ff */
[----:B------:R-:W-:Y:S02]  /*15240*/  LEA.HI.X.SX32 R71, R244, R4, 0x2, P4 ;  /* 0x00000004f4477211 */ /* 0x000fe400020f16ff */
[----:B------:R-:W-:-:S02]  /*15250*/  LEA R78, P3, R248, R0, 0x2 ;  /* 0x00000000f84e7211 */ /* 0x000fc400078610ff */
[C---:B------:R-:W-:Y:S02]  /*15260*/  LEA R62, P5, R249.reuse, R0, 0x2 ;  /* 0x00000000f93e7211 */ /* 0x040fe400078a10ff */
[-C--:B------:R-:W-:Y:S02]  /*15270*/  LEA.HI.X.SX32 R79, R248, R4.reuse, 0x2, P3 ;  /* 0x00000004f84f7211 */ /* 0x080fe400018f16ff */
[----:B------:R-:W-:Y:S02]  /*15280*/  LEA.HI.X.SX32 R63, R249, R4, 0x2, P5 ;  /* 0x00000004f93f7211 */ /* 0x000fe400028f16ff */
[----:B------:R-:W-:-:S04]  /*15290*/  LEA R8, P3, R134, R0, 0x2 ;  /* 0x0000000086087211 */ /* 0x000fc800078610ff */
[----:B------:R-:W-:Y:S01]  /*152a0*/  LEA.HI.X.SX32 R9, R134, R4, 0x2, P3 ;  /* 0x0000000486097211 */ /* 0x000fe200018f16ff */
[----:B------:R-:W-:Y:S01]  /*152b0*/  UMOV UR45, 0x400 ;  /* 0x00000400002d7882 */ /* 0x000fe20000000000 */
[----:B--2---:R-:W-:Y:S01]  /*152c0*/  IMAD R5, R5, UR4, RZ ;  /* 0x0000000405057c24 */ /* 0x004fe2000f8e02ff */
[----:B------:R-:W-:Y:S01]  /*152d0*/  ULDC UR4, c[0x0][0x230] ;  /* 0x00008c0000047ab9 */ /* 0x000fe20000000800 */
[----:B---3--:R-:W-:Y:S01]  /*152e0*/  IMAD R38, R214, UR23, RZ ;  /* 0x00000017d6267c24 */ /* 0x008fe2000f8e02ff */
[----:B------:R-:W-:Y:S01]  /*152f0*/  LEA R214, P3, R111, R0, 0x2 ;  /* 0x000000006fd67211 */ /* 0x000fe200078610ff */
[----:B----4-:R-:W-:-:S03]  /*15300*/  IMAD R110, R215, UR6, RZ ;  /* 0x00000006d76e7c24 */ /* 0x010fc6000f8e02ff */
[----:B------:R-:W-:Y:S01]  /*15310*/  LEA.HI.X.SX32 R215, R111, R4, 0x2, P3 ;  /* 0x000000046fd77211 */ /* 0x000fe200018f16ff */
[----:B------:R-:W-:Y:S01]  /*15320*/  ULDC UR6, c[0x0][0x230] ;  /* 0x00008c0000067ab9 */ /* 0x000fe20000000800 */
[----:B------:R-:W-:Y:S01]  /*15330*/  IMAD R31, R222, UR8, RZ ;  /* 0x00000008de1f7c24 */ /* 0x000fe2000f8e02ff */
[-C--:B------:R-:W-:Y:S01]  /*15340*/  LEA R222, P5, R55, R0.reuse, 0x2 ;  /* 0x0000000037de7211 */ /* 0x080fe200078a10ff */
[----:B------:R-:W-:Y:S02]  /*15350*/  IMAD R57, R57, UR7, RZ ;  /* 0x0000000739397c24 */ /* 0x000fe4000f8e02ff */
[----:B------:R-:W-:Y:S01]  /*15360*/  IMAD R95, R230, UR11, RZ ;  /* 0x0000000be65f7c24 */ /* 0x000fe2000f8e02ff */
[-C--:B------:R-:W-:Y:S01]  /*15370*/  LEA R230, P4, R250, R0.reuse, 0x2 ;  /* 0x00000000fae67211 */ /* 0x080fe200078810ff */
[----:B------:R-:W-:Y:S02]  /*15380*/  IMAD R30, R223, UR9, RZ ;  /* 0x00000009df1e7c24 */ /* 0x000fe4000f8e02ff */
[----:B------:R-:W-:Y:S01]  /*15390*/  IMAD R22, R16, UR13, RZ ;  /* 0x0000000d10167c24 */ /* 0x000fe2000f8e02ff */
[----:B------:R-:W-:Y:S01]  /*153a0*/  LEA R16, P1, R245, R0, 0x2 ;  /* 0x00000000f5107211 */ /* 0x000fe200078210ff */
[----:B------:R-:W-:-:S02]  /*153b0*/  IMAD R23, R231, UR12, RZ ;  /* 0x0000000ce7177c24 */ /* 0x000fc4000f8e02ff */
[----:B------:R-:W-:Y:S01]  /*153c0*/  IMAD R94, R17, UR14, RZ ;  /* 0x0000000e115e7c24 */ /* 0x000fe2000f8e02ff */
[----:B------:R-:W-:Y:S01]  /*153d0*/  LEA.HI.X.SX32 R17, R245, R4, 0x2, P1 ;  /* 0x00000004f5117211 */ /* 0x000fe200008f16ff */
[----:B------:R-:W-:Y:S01]  /*153e0*/  IMAD R56, R56, UR10, RZ ;  /* 0x0000000a38387c24 */ /* 0x000fe2000f8e02ff */
[C---:B------:R-:W-:Y:S01]  /*153f0*/  LEA R150, P1, R251.reuse, R0, 0x2 ;  /* 0x00000000fb967211 */ /* 0x040fe200078210ff */
[----:B------:R-:W-:Y:S01]  /*15400*/  ULDC UR8, c[0x0][0x230] ;  /* 0x00008c0000087ab9 */ /* 0x000fe20000000800 */
[-C--:B------:R-:W-:Y:S01]  /*15410*/  LEA.HI.X.SX32 R231, R250, R4.reuse, 0x2, P4 ;  /* 0x00000004fae77211 */ /* 0x080fe200020f16ff */
[----:B------:R-:W-:Y:S01]  /*15420*/  ULDC UR7, c[0x0][0x230] ;  /* 0x00008c0000077ab9 */ /* 0x000fe20000000800 */
[----:B------:R-:W-:Y:S01]  /*15430*/  LEA.HI.X.SX32 R151, R251, R4, 0x2, P1 ;  /* 0x00000004fb977211 */ /* 0x000fe200008f16ff */
[----:B------:R-:W-:Y:S01]  /*15440*/  ULDC UR9, c[0x0][0x230] ;  /* 0x00008c0000097ab9 */ /* 0x000fe20000000800 */
[----:B------:R-:W-:Y:S01]  /*15450*/  LEA R142, P4, R54, R0, 0x2 ;  /* 0x00000000368e7211 */ /* 0x000fe200078810ff */
[----:B------:R-:W-:Y:S01]  /*15460*/  ULDC.64 UR46, c[0x0][0x208] ;  /* 0x00008200002e7ab9 */ /* 0x000fe20000000a00 */
[----:B------:R-:W-:Y:S01]  /*15470*/  LEA.HI.X.SX32 R223, R55, R4, 0x2, P5 ;  /* 0x0000000437df7211 */ /* 0x000fe200028f16ff */
[----:B------:R-:W-:Y:S01]  /*15480*/  ULDC.64 UR10, c[0x0][0x238] ;  /* 0x00008e00000a7ab9 */ /* 0x000fe20000000a00 */
[----:B------:R-:W-:-:S02]  /*15490*/  LEA R134, P5, R103, R0, 0x2 ;  /* 0x0000000067867211 */ /* 0x000fc400078a10ff */
[-C--:B------:R-:W-:Y:S02]  /*154a0*/  LEA.HI.X.SX32 R143, R54, R4.reuse, 0x2, P4 ;  /* 0x00000004368f7211 */ /* 0x080fe400020f16ff */
[----:B------:R-:W-:Y:S01]  /*154b0*/  LEA.HI.X.SX32 R135, R103, R4, 0x2, P5 ;  /* 0x0000000467877211 */ /* 0x000fe200028f16ff */
[----:B------:R-:W-:Y:S01]  /*154c0*/  IMAD R15, R24, UR15, RZ ;  /* 0x0000000f180f7c24 */ /* 0x000fe2000f8e02ff */
[----:B------:R-:W-:Y:S01]  /*154d0*/  LEA R24, P2, R5, R0, 0x2 ;  /* 0x0000000005187211 */ /* 0x000fe200078410ff */
[----:B------:R-:W-:-:S03]  /*154e0*/  IMAD R14, R25, UR16, RZ ;  /* 0x00000010190e7c24 */ /* 0x000fc6000f8e02ff */
[----:B------:R-:W-:Y:S02]  /*154f0*/  LEA.HI.X.SX32 R25, R5, R4, 0x2, P2 ;  /* 0x0000000405197211 */ /* 0x000fe400010f16ff */
[----:B------:R-:W-:-:S03]  /*15500*/  LEA R158, P2, R247, R0, 0x2 ;  /* 0x00000000f79e7211 */ /* 0x000fc600078410ff */
[----:B------:R-:W-:Y:S01]  /*15510*/  STL.64 [R1+0x418], R24 ;  /* 0x0004181801007387 */ /* 0x000fe20000100a00 */
[----:B------:R-:W-:-:S03]  /*15520*/  LEA.HI.X.SX32 R159, R247, R4, 0x2, P2 ;  /* 0x00000004f79f7211 */ /* 0x000fc600010f16ff */
[----:B------:R-:W-:Y:S04]  /*15530*/  STL.64 [R1+0x420], R166 ;  /* 0x000420a601007387 */ /* 0x000fe80000100a00 */
[----:B------:R-:W-:Y:S04]  /*15540*/  STL.64 [R1+0x428], R86 ;  /* 0x0004285601007387 */ /* 0x000fe80000100a00 */
[----:B------:R1:W-:Y:S04]  /*15550*/  STL.64 [R1+0x430], R70 ;  /* 0x0004304601007387 */ /* 0x0003e80000100a00 */
[----:B------:R-:W-:Y:S04]  /*15560*/  STL.64 [R1+0x438], R16 ;  /* 0x0004381001007387 */ /* 0x000fe80000100a00 */
[----:B------:R-:W-:Y:S01]  /*15570*/  STL.64 [R1+0x440], R158 ;  /* 0x0004409e01007387 */ /* 0x000fe20000100a00 */
[----:B-1----:R-:W-:-:S03]  /*15580*/  LEA R70, P2, R252, R0, 0x2 ;  /* 0x00000000fc467211 */ /* 0x002fc600078410ff */
[----:B------:R-:W-:Y:S01]  /*15590*/  STL.64 [R1+0x448], R78 ;  /* 0x0004484e01007387 */ /* 0x000fe20000100a00 */
[----:B------:R-:W-:-:S03]  /*155a0*/  LEA.HI.X.SX32 R71, R252, R4, 0x2, P2 ;  /* 0x00000004fc477211 */ /* 0x000fc600010f16ff */
[----:B------:R1:W-:Y:S01]  /*155b0*/  STL.64 [R1+0x450], R62 ;  /* 0x0004503e01007387 */ /* 0x0003e20000100a00 */
[----:B------:R-:W-:-:S03]  /*155c0*/  LEA R118, P2, R126, R0, 0x2 ;  /* 0x000000007e767211 */ /* 0x000fc600078410ff */
[----:B------:R-:W-:Y:S04]  /*155d0*/  STL.64 [R1+0x458], R230 ;  /* 0x000458e601007387 */ /* 0x000fe80000100a00 */
[----:B------:R-:W-:Y:S01]  /*155e0*/  STL.64 [R1+0x460], R150 ;  /* 0x0004609601007387 */ /* 0x000fe20000100a00 */
[----:B-1----:R-:W-:-:S03]  /*155f0*/  LEA R62, P1, R127, R0, 0x2 ;  /* 0x000000007f3e7211 */ /* 0x002fc600078210ff */
[----:B------:R-:W-:Y:S01]  /*15600*/  STL.64 [R1+0x468], R70 ;  /* 0x0004684601007387 */ /* 0x000fe20000100a00 */
[-C--:B------:R-:W-:Y:S02]  /*15610*/  LEA.HI.X.SX32 R119, R126, R4.reuse, 0x2, P2 ;  /* 0x000000047e777211 */ /* 0x080fe400010f16ff */
[----:B------:R-:W-:Y:S01]  /*15620*/  LEA.HI.X.SX32 R63, R127, R4, 0x2, P1 ;  /* 0x000000047f3f7211 */ /* 0x000fe200008f16ff */
[----:B------:R1:W-:Y:S01]  /*15630*/  STL.64 [R1+0x470], R8 ;  /* 0x0004700801007387 */ /* 0x0003e20000100a00 */
[----:B------:R-:W-:-:S03]  /*15640*/  LEA R54, P4, R102, R0, 0x2 ;  /* 0x0000000066367211 */ /* 0x000fc600078810ff */
[----:B------:R-:W-:Y:S04]  /*15650*/  STL.64 [R1+0x478], R222 ;  /* 0x000478de01007387 */ /* 0x000fe80000100a00 */
[----:B------:R-:W-:Y:S01]  /*15660*/  STL.64 [R1+0x480], R142 ;  /* 0x0004808e01007387 */ /* 0x000fe20000100a00 */
[----:B-1----:R-:W-:-:S03]  /*15670*/  LEA R8, P1, R47, R0, 0x2 ;  /* 0x000000002f087211 */ /* 0x002fc600078210ff */
[----:B------:R-:W-:Y:S01]  /*15680*/  STL.64 [R1+0x488], R62 ;  /* 0x0004883e01007387 */ /* 0x000fe20000100a00 */
[----:B------:R-:W-:-:S03]  /*15690*/  LEA.HI.X.SX32 R9, R47, R4, 0x2, P1 ;  /* 0x000000042f097211 */ /* 0x000fc600008f16ff */
[----:B------:R-:W-:Y:S01]  /*156a0*/  STL.64 [R1+0x490], R118 ;  /* 0x0004907601007387 */ /* 0x000fe20000100a00 */
[----:B------:R-:W-:-:S03]  /*156b0*/  LEA R206, P2, R46, R0, 0x2 ;  /* 0x000000002ece7211 */ /* 0x000fc600078410ff */
[----:B------:R-:W-:Y:S01]  /*156c0*/  STL.64 [R1+0x498], R214 ;  /* 0x000498d601007387 */ /* 0x000fe20000100a00 */
[----:B------:R-:W-:Y:S02]  /*156d0*/  LEA R126, P3, R39, R0, 0x2 ;  /* 0x00000000277e7211 */ /* 0x000fe400078610ff */
[-C--:B------:R-:W-:Y:S01]  /*156e0*/  LEA.HI.X.SX32 R55, R102, R4.reuse, 0x2, P4 ;  /* 0x0000000466377211 */ /* 0x080fe200020f16ff */
[----:B------:R-:W-:Y:S01]  /*156f0*/  STL.64 [R1+0x4a0], R134 ;  /* 0x0004a08601007387 */ /* 0x000fe20000100a00 */
[----:B------:R-:W-:-:S03]  /*15700*/  LEA.HI.X.SX32 R207, R46, R4, 0x2, P2 ;  /* 0x000000042ecf7211 */ /* 0x000fc600010f16ff */
[----:B------:R1:W-:Y:S01]  /*15710*/  STL.64 [R1+0x4b0], R8 ;  /* 0x0004b00801007387 */ /* 0x0003e20000100a00 */
[----:B------:R-:W-:Y:S02]  /*15720*/  LEA.HI.X.SX32 R127, R39, R4, 0x2, P3 ;  /* 0x00000004277f7211 */ /* 0x000fe400018f16ff */
[-C--:B------:R-:W-:Y:S01]  /*15730*/  LEA R46, P5, R110, R0.reuse, 0x2 ;  /* 0x000000006e2e7211 */ /* 0x080fe200078a10ff */
[----:B------:R-:W-:Y:S01]  /*15740*/  STL.64 [R1+0x4a8], R54 ;  /* 0x0004a83601007387 */ /* 0x000fe20000100a00 */
[-C--:B------:R-:W-:Y:S02]  /*15750*/  LEA R102, P1, R57, R0.reuse, 0x2 ;  /* 0x0000000039667211 */ /* 0x080fe400078210ff */
[C---:B-1----:R-:W-:Y:S01]  /*15760*/  LEA R8, P4, R38.reuse, R0, 0x2 ;  /* 0x0000000026087211 */ /* 0x042fe200078810ff */
[----:B------:R-:W-:Y:S03]  /*15770*/  STL.64 [R1+0x4b8], R206 ;  /* 0x0004b8ce01007387 */ /* 0x000fe60000100a00 */
[----:B------:R-:W-:Y:S01]  /*15780*/  LEA.HI.X.SX32 R9, R38, R4, 0x2, P4 ;  /* 0x0000000426097211 */ /* 0x000fe200020f16ff */
[----:B------:R-:W-:Y:S01]  /*15790*/  STL.64 [R1+0x4c0], R126 ;  /* 0x0004c07e01007387 */ /* 0x000fe20000100a00 */
[----:B------:R-:W-:-:S02]  /*157a0*/  LEA R198, P2, R31, R0, 0x2 ;  /* 0x000000001fc67211 */ /* 0x000fc400078410ff */
[-C--:B------:R-:W-:Y:S01]  /*157b0*/  LEA R118, P3, R30, R0.reuse, 0x2 ;  /* 0x000000001e767211 */ /* 0x080fe200078610ff */
[----:B------:R1:W-:Y:S01]  /*157c0*/  STL.64 [R1+0x568], R8 ;  /* 0x0005680801007387 */ /* 0x0003e20000100a00 */
[----:B------:R-:W-:Y:S02]  /*157d0*/  LEA R38, P4, R56, R0, 0x2 ;  /* 0x0000000038267211 */ /* 0x000fe400078810ff */
[-C--:B------:R-:W-:Y:S02]  /*157e0*/  LEA.HI.X.SX32 R47, R110, R4.reuse, 0x2, P5 ;  /* 0x000000046e2f7211 */ /* 0x080fe400028f16ff */
[-C--:B------:R-:W-:Y:S02]  /*157f0*/  LEA.HI.X.SX32 R103, R57, R4.reuse, 0x2, P1 ;  /* 0x0000000439677211 */ /* 0x080fe400008f16ff */
[-C--:B------:R-:W-:Y:S02]  /*15800*/  LEA.HI.X.SX32 R199, R31, R4.reuse, 0x2, P2 ;  /* 0x000000041fc77211 */ /* 0x080fe400010f16ff */
[----:B------:R-:W-:-:S02]  /*15810*/  LEA.HI.X.SX32 R119, R30, R4, 0x2, P3 ;  /* 0x000000041e777211 */ /* 0x000fc400018f16ff */
[----:B-1----:R-:W-:Y:S01]  /*15820*/  LEA R8, P5, R95, R0, 0x2 ;  /* 0x000000005f087211 */ /* 0x002fe200078a10ff */
[----:B------:R-:W-:Y:S01]  /*15830*/  IMAD R49, R49, UR17, RZ ;  /* 0x0000001131317c24 */ /* 0x000fe2000f8e02ff */
[----:B------:R-:W-:Y:S01]  /*15840*/  ISETP.GE.AND P0, PT, R3, UR4, PT ;  /* 0x0000000403007c0c */ /* 0x000fe2000bf06270 */
[----:B------:R-:W-:Y:S01]  /*15850*/  STL.64 [R1+0x4c8], R46 ;  /* 0x0004c82e01007387 */ /* 0x000fe20000100a00 */
[----:B------:R-:W-:Y:S01]  /*15860*/  LEA.HI.X.SX32 R39, R56, R4, 0x2, P4 ;  /* 0x0000000438277211 */ /* 0x000fe200020f16ff */
[----:B------:R-:W1:Y:S01]  /*15870*/  S2UR UR4, SR_CgaCtaId ;  /* 0x00000000000479c3 */ /* 0x000e620000008800 */
[----:B------:R-:W-:Y:S01]  /*15880*/  LEA R190, P1, R23, R0, 0x2 ;  /* 0x0000000017be7211 */ /* 0x000fe200078210ff */
[----:B------:R-:W-:Y:S01]  /*15890*/  IMAD R41, R41, UR19, RZ ;  /* 0x0000001329297c24 */ /* 0x000fe2000f8e02ff */
[----:B------:R-:W-:Y:S01]  /*158a0*/  LEA.HI.X.SX32 R9, R95, R4, 0x2, P5 ;  /* 0x000000045f097211 */ /* 0x000fe200028f16ff */
[----:B------:R2:W-:Y:S01]  /*158b0*/  STL.64 [R1+0x4d0], R102 ;  /* 0x0004d06601007387 */ /* 0x0005e20000100a00 */
[-C--:B------:R-:W-:Y:S01]  /*158c0*/  LEA R110, P2, R22, R0.reuse, 0x2 ;  /* 0x00000000166e7211 */ /* 0x080fe200078410ff */
[----:B------:R-:W-:Y:S01]  /*158d0*/  IMAD R48, R48, UR18, RZ ;  /* 0x0000001230307c24 */ /* 0x000fe2000f8e02ff */
[-C--:B------:R-:W-:Y:S01]  /*158e0*/  LEA R30, P3, R94, R0.reuse, 0x2 ;  /* 0x000000005e1e7211 */ /* 0x080fe200078610ff */
[----:B------:R-:W-:Y:S01]  /*158f0*/  STL.64 [R1+0x4d8], R198 ;  /* 0x0004d8c601007387 */ /* 0x000fe20000100a00 */
[----:B------:R-:W-:Y:S01]  /*15900*/  IMAD R40, R40, UR20, RZ ;  /* 0x0000001428287c24 */ /* 0x000fe2000f8e02ff */
[-C--:B------:R-:W-:Y:S01]  /*15910*/  LEA R56, P4, R15, R0.reuse, 0x2 ;  /* 0x000000000f387211 */ /* 0x080fe200078810ff */
[----:B------:R-:W-:Y:S01]  /*15920*/  IMAD R33, R33, UR21, RZ ;  /* 0x0000001521217c24 */ /* 0x000fe2000f8e02ff */
[----:B------:R-:W-:Y:S01]  /*15930*/  STL.64 [R1+0x4e0], R118 ;  /* 0x0004e07601007387 */ /* 0x000fe20000100a00 */
[----:B------:R-:W-:Y:S01]  /*15940*/  LEA R182, P5, R14, R0, 0x2 ;  /* 0x000000000eb67211 */ /* 0x000fe200078a10ff */
[----:B------:R-:W-:Y:S01]  /*15950*/  IMAD R32, R32, UR22, RZ ;  /* 0x0000001620207c24 */ /* 0x000fe2000f8e02ff */
[----:B------:R-:W-:Y:S01]  /*15960*/  LEA.HI.X.SX32 R191, R23, R4, 0x2, P1 ;  /* 0x0000000417bf7211 */ /* 0x000fe200008f16ff */
[----:B------:R-:W-:Y:S01]  /*15970*/  STL.64 [R1+0x4e8], R38 ;  /* 0x0004e82601007387 */ /* 0x000fe20000100a00 */
[----:B--2---:R-:W-:-:S02]  /*15980*/  LEA R102, P1, R49, R0, 0x2 ;  /* 0x0000000031667211 */ /* 0x004fc400078210ff */
[-C--:B------:R-:W-:Y:S01]  /*15990*/  LEA.HI.X.SX32 R111, R22, R4.reuse, 0x2, P2 ;  /* 0x00000004166f7211 */ /* 0x080fe200010f16ff */
[----:B------:R2:W-:Y:S01]  /*159a0*/  STL.64 [R1+0x4f0], R8 ;  /* 0x0004f00801007387 */ /* 0x0005e20000100a00 */
[----:B------:R-:W-:Y:S02]  /*159b0*/  LEA.HI.X.SX32 R31, R94, R4, 0x2, P3 ;  /* 0x000000045e1f7211 */ /* 0x000fe400018f16ff */
[----:B------:R-:W-:Y:S02]  /*159c0*/  LEA R22, P2, R48, R0, 0x2 ;  /* 0x0000000030167211 */ /* 0x000fe400078410ff */
[----:B------:R-:W-:Y:S01]  /*159d0*/  LEA.HI.X.SX32 R57, R15, R4, 0x2, P4 ;  /* 0x000000040f397211 */ /* 0x000fe200020f16ff */
[----:B------:R-:W-:Y:S01]  /*159e0*/  STL.64 [R1+0x4f8], R190 ;  /* 0x0004f8be01007387 */ /* 0x000fe20000100a00 */
[----:B------:R-:W-:Y:S02]  /*159f0*/  LEA R174, P4, R40, R0, 0x2 ;  /* 0x0000000028ae7211 */ /* 0x000fe400078810ff */
[----:B------:R-:W-:-:S02]  /*15a00*/  LEA.HI.X.SX32 R183, R14, R4, 0x2, P5 ;  /* 0x000000040eb77211 */ /* 0x000fc400028f16ff */
[-C--:B--2---:R-:W-:Y:S01]  /*15a10*/  LEA R8, P3, R41, R0.reuse, 0x2 ;  /* 0x0000000029087211 */ /* 0x084fe200078610ff */
[----:B------:R-:W-:Y:S01]  /*15a20*/  STL.64 [R1+0x500], R110 ;  /* 0x0005006e01007387 */ /* 0x000fe20000100a00 */
[----:B------:R-:W-:Y:S02]  /*15a30*/  LEA R94, P5, R33, R0, 0x2 ;  /* 0x00000000215e7211 */ /* 0x000fe400078a10ff */
[----:B------:R-:W-:Y:S01]  /*15a40*/  LEA.HI.X.SX32 R103, R49, R4, 0x2, P1 ;  /* 0x0000000431677211 */ /* 0x000fe200008f16ff */
[----:B------:R-:W-:Y:S01]  /*15a50*/  STL.64 [R1+0x508], R30 ;  /* 0x0005081e01007387 */ /* 0x000fe20000100a00 */
[----:B------:R-:W-:Y:S02]  /*15a60*/  LEA R14, P6, R32, R0, 0x2 ;  /* 0x00000000200e7211 */ /* 0x000fe400078c10ff */
[-C--:B------:R-:W-:Y:S01]  /*15a70*/  LEA.HI.X.SX32 R9, R41, R4.reuse, 0x2, P3 ;  /* 0x0000000429097211 */ /* 0x080fe200018f16ff */
[----:B------:R-:W-:Y:S01]  /*15a80*/  STL.64 [R1+0x510], R56 ;  /* 0x0005103801007387 */ /* 0x000fe20000100a00 */
[----:B------:R-:W-:-:S02]  /*15a90*/  LEA.HI.X.SX32 R23, R48, R4, 0x2, P2 ;  /* 0x0000000430177211 */ /* 0x000fc400010f16ff */
[-C--:B------:R-:W-:Y:S01]  /*15aa0*/  LEA.HI.X.SX32 R175, R40, R4.reuse, 0x2, P4 ;  /* 0x0000000428af7211 */ /* 0x080fe200020f16ff */
[----:B------:R-:W-:Y:S01]  /*15ab0*/  STL.64 [R1+0x518], R182 ;  /* 0x000518b601007387 */ /* 0x000fe20000100a00 */
[-C--:B------:R-:W-:Y:S02]  /*15ac0*/  LEA.HI.X.SX32 R95, R33, R4.reuse, 0x2, P5 ;  /* 0x00000004215f7211 */ /* 0x080fe400028f16ff */
[----:B------:R-:W-:Y:S01]  /*15ad0*/  LEA.HI.X.SX32 R15, R32, R4, 0x2, P6 ;  /* 0x00000004200f7211 */ /* 0x000fe200030f16ff */
[----:B------:R-:W-:Y:S04]  /*15ae0*/  STL.64 [R1+0x528], R102 ;  /* 0x0005286601007387 */ /* 0x000fe80000100a00 */
[----:B------:R2:W-:Y:S04]  /*15af0*/  STL.64 [R1+0x538], R8 ;  /* 0x0005380801007387 */ /* 0x0005e80000100a00 */
[----:B------:R-:W-:Y:S04]  /*15b00*/  STL.64 [R1+0x530], R22 ;  /* 0x0005301601007387 */ /* 0x000fe80000100a00 */
[----:B------:R-:W-:Y:S04]  /*15b10*/  STL.64 [R1+0x548], R174 ;  /* 0x000548ae01007387 */ /* 0x000fe80000100a00 */
[----:B------:R-:W-:Y:S01]  /*15b20*/  STL.64 [R1+0x558], R94 ;  /* 0x0005585e01007387 */ /* 0x000fe20000100a00 */
[----:B--2---:R-:W-:-:S03]  /*15b30*/  LOP3.LUT R9, R3, 0x2, RZ, 0xfc, !PT ;  /* 0x0000000203097812 */ /* 0x004fc600078efcff */
[----:B------:R-:W-:Y:S01]  /*15b40*/  STL.64 [R1+0x550], R14 ;  /* 0x0005500e01007387 */ /* 0x000fe20000100a00 */
[----:B------:R-:W-:-:S03]  /*15b50*/  LOP3.LUT R8, R3, 0x20, RZ, 0xfc, !PT ;  /* 0x0000002003087812 */ /* 0x000fc600078efcff */
[----:B------:R-:W2:Y:S01]  /*15b60*/  LDL.64 R48, [R1+0xe0] ;  /* 0x0000e00001307983 */ /* 0x000ea20000100a00 */
[----:B------:R-:W-:Y:S01]  /*15b70*/  ISETP.GE.AND P1, PT, R9, UR6, PT ;  /* 0x0000000609007c0c */ /* 0x000fe2000bf26270 */
[----:B-1----:R-:W-:Y:S01]  /*15b80*/  ULEA UR45, UR4, UR45, 0x18 ;  /* 0x0000002d042d7291 */ /* 0x002fe2000f8ec03f */
[C---:B------:R-:W-:Y:S01]  /*15b90*/  LOP3.LUT R56, R3.reuse, 0x6, RZ, 0xfc, !PT ;  /* 0x0000000603387812 */ /* 0x040fe200078efcff */
[----:B------:R-:W3:Y:S01]  /*15ba0*/  LDL.64 R40, [R1+0xd8] ;  /* 0x0000d80001287983 */ /* 0x000ee20000100a00 */
[----:B------:R-:W-:Y:S01]  /*15bb0*/  ISETP.GE.AND P3, PT, R8, UR8, PT ;  /* 0x0000000808007c0c */ /* 0x000fe2000bf66270 */
[----:B------:R-:W-:Y:S01]  /*15bc0*/  ULDC UR4, c[0x0][0x230] ;  /* 0x00008c0000047ab9 */ /* 0x000fe20000000800 */
[----:B------:R-:W-:Y:S01]  /*15bd0*/  SEL R8, R246, RZ, !P1 ;  /* 0x000000fff6087207 */ /* 0x000fe20004800000 */
[----:B------:R-:W4:Y:S01]  /*15be0*/  LDL.64 R250, [R1+0x60] ;  /* 0x0000600001fa7983 */ /* 0x000f220000100a00 */
[----:B------:R-:W-:Y:S02]  /*15bf0*/  ISETP.GE.AND P1, PT, R56, UR4, PT ;  /* 0x0000000438007c0c */ /* 0x000fe4000bf26270 */
[----:B------:R-:W-:Y:S01]  /*15c00*/  LOP3.LUT R5, R3, 0x4, RZ, 0xfc, !PT ;  /* 0x0000000403057812 */ /* 0x000fe200078efcff */
[----:B------:R-:W4:Y:S01]  /*15c10*/  LDL.64 R56, [R1+0x58] ;  /* 0x0000580001387983 */ /* 0x000f220000100a00 */
[----:B------:R-:W-:-:S02]  /*15c20*/  SEL R0, R246, RZ, !P0 ;  /* 0x000000fff6007207 */ /* 0x000fc40004000000 */
[----:B------:R-:W-:Y:S01]  /*15c30*/  LOP3.LUT R252, R3, 0x22, RZ, 0xfc, !PT ;  /* 0x0000002203fc7812 */ /* 0x000fe200078efcff */
[----:B------:R-:W-:Y:S01]  /*15c40*/  IMAD.U32 R249, RZ, RZ, UR45 ;  /* 0x0000002dfff97e24 */ /* 0x000fe2000f8e00ff */
[----:B------:R-:W-:Y:S01]  /*15c50*/  ISETP.GE.AND P2, PT, R5, UR7, PT ;  /* 0x0000000705007c0c */ /* 0x000fe2000bf46270 */
[----:B------:R-:W-:Y:S01]  /*15c60*/  ULDC UR6, c[0x0][0x230] ;  /* 0x00008c0000067ab9 */ /* 0x000fe20000000800 */
[----:B------:R-:W-:Y:S01]  /*15c70*/  ISETP.NE.U32.AND P0, PT, R0, RZ, PT ;  /* 0x000000ff0000720c */ /* 0x000fe20003f05070 */
[----:B------:R-:W-:Y:S01]  /*15c80*/  ULDC UR7, c[0x0][0x230] ;  /* 0x00008c0000077ab9 */ /* 0x000fe20000000800 */
[----:B------:R-:W-:Y:S01]  /*15c90*/  ISETP.GE.AND P4, PT, R252, UR9, PT ;  /* 0x00000009fc007c0c */ /* 0x000fe2000bf86270 */
[----:B------:R-:W-:Y:S01]  /*15ca0*/  ULDC UR4, c[0x0][0x230] ;  /* 0x00008c0000047ab9 */ /* 0x000fe20000000800 */
[----:B------:R-:W-:Y:S02]  /*15cb0*/  SEL R0, R246, RZ, !P2 ;  /* 0x000000fff6007207 */ /* 0x000fe40005000000 */
[----:B------:R-:W-:-:S02]  /*15cc0*/  ISETP.NE.U32.AND P2, PT, R8, RZ, PT ;  /* 0x000000ff0800720c */ /* 0x000fc40003f45070 */
[C---:B------:R-:W-:Y:S02]  /*15cd0*/  SEL R5, R246.reuse, RZ, !P3 ;  /* 0x000000fff6057207 */ /* 0x040fe40005800000 */
[----:B------:R-:W-:Y:S02]  /*15ce0*/  SEL R4, R246, RZ, !P4 ;  /* 0x000000fff6047207 */ /* 0x000fe40006000000 */
[----:B------:R-:W-:Y:S02]  /*15cf0*/  ISETP.NE.U32.AND P4, PT, R5, RZ, PT ;  /* 0x000000ff0500720c */ /* 0x000fe40003f85070 */
[----:B------:R-:W-:Y:S02]  /*15d00*/  ISETP.NE.U32.AND P3, PT, R0, RZ, PT ;  /* 0x000000ff0000720c */ /* 0x000fe40003f65070 */
[----:B------:R-:W-:Y:S02]  /*15d10*/  ISETP.NE.U32.AND P6, PT, R4, RZ, PT ;  /* 0x000000ff0400720c */ /* 0x000fe40003fc5070 */
[----:B------:R-:W-:-:S02]  /*15d20*/  IADD3 R0, R7, 0x100000, R249 ;  /* 0x0010000007007810 */ /* 0x000fc40007ffe0f9 */
[C---:B------:R-:W-:Y:S02]  /*15d30*/  LOP3.LUT R33, R3.reuse, 0x24, RZ, 0xfc, !PT ;  /* 0x0000002403217812 */ /* 0x040fe400078efcff */
[----:B------:R-:W-:Y:S02]  /*15d40*/  LOP3.LUT R32, R3, 0x26, RZ, 0xfc, !PT ;  /* 0x0000002603207812 */ /* 0x000fe400078efcff */
[----:B------:R-:W-:Y:S02]  /*15d50*/  SEL R4, R246, RZ, !P1 ;  /* 0x000000fff6047207 */ /* 0x000fe40004800000 */
[----:B------:R-:W-:Y:S01]  /*15d60*/  ISETP.GE.AND P5, PT, R33, UR6, PT ;  /* 0x0000000621007c0c */ /* 0x000fe2000bfa6270 */
[----:B------:R-:W-:Y:S01]  /*15d70*/  ULDC UR6, c[0x0][0x230] ;  /* 0x00008c0000067ab9 */ /* 0x000fe20000000800 */
[----:B------:R-:W-:Y:S01]  /*15d80*/  ISETP.GE.AND P1, PT, R32, UR7, PT ;  /* 0x0000000720007c0c */ /* 0x000fe2000bf26270 */
[----:B------:R-:W-:Y:S01]  /*15d90*/  ULDC UR7, c[0x0][0x230] ;  /* 0x00008c0000077ab9 */ /* 0x000fe20000000800 */
[----:B------:R-:W4:Y:S04]  /*15da0*/  LDL.64 R32, [R1+0xc8] ;  /* 0x0000c80001207983 */ /* 0x000f280000100a00 */
[----:B------:R-:W-:Y:S01]  /*15db0*/  @!PT LDS RZ, [RZ] ;  /* 0x00000000fffff984 */ /* 0x000fe20000000800 */
[----:B------:R-:W-:Y:S01]  /*15dc0*/  @!PT LDS RZ, [RZ] ;  /* 0x00000000fffff984 */ /* 0x000fe20000000800 */
[----:B------:R-:W-:Y:S01]  /*15dd0*/  @!PT LDS RZ, [RZ] ;  /* 0x00000000fffff984 */ /* 0x000fe20000000800 */
[----:B--2---:R-:W-:Y:S04]  /*15de0*/  LDGSTS.E [R0+-0x20000], desc[UR46][R48.64], P0 ;  /* 0xe000000030007fae */ /* 0x004fe8000812186e */
[----:B---3--:R1:W-:Y:S04]  /*15df0*/  LDGSTS.E [R0+-0x1fff8], desc[UR46][R40.64], P2 ;  /* 0xe000800028007fae */ /* 0x0083e8000912186e */
[----:B----4-:R-:W-:Y:S04]  /*15e00*/  LDGSTS.E [R0+-0x1e000], desc[UR46][R250.64], P4 ;  /* 0xe2000000fa007fae */ /* 0x010fe8000a12186e */
[----:B------:R-:W2:Y:S01]  /*15e10*/  LDL.64 R48, [R1+0xd0] ;  /* 0x0000d00001307983 */ /* 0x000ea20000100a00 */
[----:B-1----:R-:W-:-:S03]  /*15e20*/  LOP3.LUT R40, R7, 0x10, RZ, 0x3c, !PT ;  /* 0x0000001007287812 */ /* 0x002fc600078e3cff */
[----:B------:R-:W-:Y:S04]  /*15e30*/  LDGSTS.E [R0+-0x1dff8], desc[UR46][R56.64], P6 ;  /* 0xe200800038007fae */ /* 0x000fe8000b12186e */
[----:B------:R1:W-:Y:S04]  /*15e40*/  STL [R1+0xfa4], R40 ;  /* 0x000fa42801007387 */ /* 0x0003e80000100800 */
[----:B------:R-:W3:Y:S04]  /*15e50*/  LDL.64 R250, [R1+0x50] ;  /* 0x0000500001fa7983 */ /* 0x000ee80000100a00 */
[----:B------:R-:W4:Y:S01]  /*15e60*/  LDL.64 R56, [R1+0x48] ;  /* 0x0000480001387983 */ /* 0x000f220000100a00 */
[----:B------:R-:W-:-:S02]  /*15e70*/  LOP3.LUT R9, R3, 0x8, RZ, 0xfc, !PT ;  /* 0x0000000803097812 */ /* 0x000fc400078efcff */
[----:B------:R-:W-:Y:S02]  /*15e80*/  SEL R8, R246, RZ, !P5 ;  /* 0x000000fff6087207 */ /* 0x000fe40006800000 */
[----:B------:R-:W-:Y:S01]  /*15e90*/  ISETP.GE.AND P5, PT, R9, UR4, PT ;  /* 0x0000000409007c0c */ /* 0x000fe2000bfa6270 */
[----:B------:R-:W-:Y:S01]  /*15ea0*/  ULDC UR4, c[0x0][0x230] ;  /* 0x00008c0000047ab9 */ /* 0x000fe20000000800 */
[----:B------:R-:W-:Y:S02]  /*15eb0*/  ISETP.NE.U32.AND P0, PT, R4, RZ, PT ;  /* 0x000000ff0400720c */ /* 0x000fe40003f05070 */
[C---:B------:R-:W-:Y:S02]  /*15ec0*/  SEL R4, R246.reuse, RZ, !P5 ;  /* 0x000000fff6047207 */ /* 0x040fe40006800000 */
[----:B------:R-:W-:Y:S02]  /*15ed0*/  SEL R5, R246, RZ, !P1 ;  /* 0x000000fff6057207 */ /* 0x000fe40004800000 */
[----:B------:R-:W-:-:S02]  /*15ee0*/  ISETP.NE.U32.AND P1, PT, R8, RZ, PT ;  /* 0x000000ff0800720c */ /* 0x000fc40003f25070 */
[----:B------:R-:W-:Y:S02]  /*15ef0*/  ISETP.NE.U32.AND P2, PT, R4, RZ, PT ;  /* 0x000000ff0400720c */ /* 0x000fe40003f45070 */
[----:B------:R-:W-:Y:S02]  /*15f00*/  ISETP.NE.U32.AND P5, PT, R5, RZ, PT ;  /* 0x000000ff0500720c */ /* 0x000fe40003fa5070 */
[----:B------:R-:W-:Y:S02]  /*15f10*/  IADD3 R4, R249, 0x100000, R40 ;  /* 0x00100000f9047810 */ /* 0x000fe40007ffe028 */
[----:B------:R-:W-:-:S04]  /*15f20*/  LOP3.LUT R41, R3, 0x28, RZ, 0xfc, !PT ;  /* 0x0000002803297812 */ /* 0x000fc800078efcff */
[----:B------:R-:W-:Y:S01]  /*15f30*/  ISETP.GE.AND P6, PT, R41, UR6, PT ;  /* 0x0000000629007c0c */ /* 0x000fe2000bfc6270 */
[----:B------:R-:W-:Y:S01]  /*15f40*/  ULDC UR6, c[0x0][0x230] ;  /* 0x00008c0000067ab9 */ /* 0x000fe20000000800 */
[----:B-1----:R-:W4:Y:S04]  /*15f50*/  LDL.64 R40, [R1+0xc0] ;  /* 0x0000c00001287983 */ /* 0x002f280000100a00 */
[----:B--2---:R-:W-:Y:S04]  /*15f60*/  LDGSTS.E [R4+-0x20000], desc[UR46][R48.64], P3 ;  /* 0xe000000030047fae */ /* 0x004fe8000992186e */
[----:B------:R1:W-:Y:S04]  /*15f70*/  LDGSTS.E [R4+-0x1fff8], desc[UR46][R32.64], P0 ;  /* 0xe000800020047fae */ /* 0x0003e8000812186e */
[----:B------:R-:W2:Y:S01]  /*15f80*/  LDL.64 R48, [R1+0xb8] ;  /* 0x0000b80001307983 */ /* 0x000ea20000100a00 */
[----:B-1----:R-:W-:-:S03]  /*15f90*/  LOP3.LUT R33, R7, 0x20, RZ, 0x3c, !PT ;  /* 0x0000002007217812 */ /* 0x002fc600078e3cff */
[----:B---3--:R-:W-:Y:S04]  /*15fa0*/  LDGSTS.E [R4+-0x1e000], desc[UR46][R250.64], P1 ;  /* 0xe2000000fa047fae */ /* 0x008fe8000892186e */
[----:B------:R1:W-:Y:S04]  /*15fb0*/  STL [R1+0xfa0], R33 ;  /* 0x000fa02101007387 */ /* 0x0003e80000100800 */
[----:B----4-:R-:W-:Y:S04]  /*15fc0*/  LDGSTS.E [R4+-0x1dff8], desc[UR46][R56.64], P5 ;  /* 0xe200800038047fae */ /* 0x010fe8000a92186e */
[----:B------:R-:W3:Y:S04]  /*15fd0*/  LDL.64 R250, [R1+0x40] ;  /* 0x0000400001fa7983 */ /* 0x000ee80000100a00 */
[----:B------:R-:W4:Y:S01]  /*15fe0*/  LDL.64 R56, [R1+0x38] ;  /* 0x0000380001387983 */ /* 0x000f220000100a00 */
[----:B------:R-:W-:-:S02]  /*15ff0*/  LOP3.LUT R244, R3, 0xa, RZ, 0xfc, !PT ;  /* 0x0000000a03f47812 */ /* 0x000fc400078efcff */
[C---:B------:R-:W-:Y:S02]  /*16000*/  LOP3.LUT R9, R3.reuse, 0x2a, RZ, 0xfc, !PT ;  /* 0x0000002a03097812 */ /* 0x040fe400078efcff */
[----:B------:R-:W-:Y:S01]  /*16010*/  ISETP.GE.AND P4, PT, R244, UR4, PT ;  /* 0x00000004f4007c0c */ /* 0x000fe2000bf86270 */
[----:B------:R-:W-:Y:S01]  /*16020*/  ULDC UR4, c[0x0][0x230] ;  /* 0x00008c0000047ab9 */ /* 0x000fe20000000800 */
[----:B------:R-:W-:Y:S02]  /*16030*/  LOP3.LUT R8, R3, 0xc, RZ, 0xfc, !PT ;  /* 0x0000000c03087812 */ /* 0x000fe400078efcff */
[C---:B------:R-:W-:Y:S02]  /*16040*/  SEL R5, R246.reuse, RZ, !P4 ;  /* 0x000000fff6057207 */ /* 0x040fe40006000000 */
[----:B------:R-:W-:Y:S01]  /*16050*/  ISETP.GE.AND P4, PT, R9, UR7, PT ;  /* 0x0000000709007c0c */ /* 0x000fe2000bf86270 */
[----:B------:R-:W-:Y:S01]  /*16060*/  ULDC UR7, c[0x0][0x230] ;  /* 0x00008c0000077ab9 */ /* 0x000fe20000000800 */
[----:B------:R-:W-:-:S02]  /*16070*/  SEL R9, R246, RZ, !P6 ;  /* 0x000000fff6097207 */ /* 0x000fc40007000000 */
[----:B------:R-:W-:Y:S01]  /*16080*/  ISETP.GE.AND P6, PT, R8, UR4, PT ;  /* 0x0000000408007c0c */ /* 0x000fe2000bfc6270 */
[----:B------:R-:W-:Y:S01]  /*16090*/  ULDC UR4, c[0x0][0x230] ;  /* 0x00008c0000047ab9 */ /* 0x000fe20000000800 */
[C---:B------:R-:W-:Y:S02]  /*160a0*/  SEL R8, R246.reuse, RZ, !P4 ;  /* 0x000000fff6087207 */ /* 0x040fe40006000000 */
[----:B------:R-:W-:Y:S02]  /*160b0*/  ISETP.NE.U32.AND P3, PT, R5, RZ, PT ;  /* 0x000000ff0500720c */ /* 0x000fe40003f65070 */
[----:B------:R-:W-:Y:S02]  /*160c0*/  ISETP.NE.U32.AND P4, PT, R9, RZ, PT ;  /* 0x000000ff0900720c */ /* 0x000fe40003f85070 */
[----:B------:R-:W-:Y:S02]  /*160d0*/  SEL R5, R246, RZ, !P6 ;  /* 0x000000fff6057207 */ /* 0x000fe40007000000 */
[----:B------:R-:W-:-:S02]  /*160e0*/  ISETP.NE.U32.AND P6, PT, R8, RZ, PT ;  /* 0x000000ff0800720c */ /* 0x000fc40003fc5070 */
[----:B------:R-:W-:Y:S02]  /*160f0*/  LOP3.LUT R245, R3, 0xe, RZ, 0xfc, !PT ;  /* 0x0000000e03f57812 */ /* 0x000fe400078efcff */
[----:B------:R-:W-:Y:S02]  /*16100*/  ISETP.NE.U32.AND P0, PT, R5, RZ, PT ;  /* 0x000000ff0500720c */ /* 0x000fe40003f05070 */
[----:B------:R-:W-:Y:S02]  /*16110*/  LOP3.LUT R244, R3, 0x2c, RZ, 0xfc, !PT ;  /* 0x0000002c03f47812 */ /* 0x000fe400078efcff */
[----:B------:R-:W-:Y:S02]  /*16120*/  IADD3 R5, R249, 0x100000, R33 ;  /* 0x00100000f9057810 */ /* 0x000fe40007ffe021 */
[----:B------:R-:W-:Y:S01]  /*16130*/  ISETP.GE.AND P1, PT, R245, UR4, PT ;  /* 0x00000004f5007c0c */ /* 0x000fe2000bf26270 */
[----:B------:R-:W-:Y:S01]  /*16140*/  ULDC UR4, c[0x0][0x230] ;  /* 0x00008c0000047ab9 */ /* 0x000fe20000000800 */
[----:B------:R-:W-:Y:S01]  /*16150*/  LOP3.LUT R32, R3, 0x2e, RZ, 0xfc, !PT ;  /* 0x0000002e03207812 */ /* 0x000fe200078efcff */
[----:B------:R1:W-:Y:S01]  /*16160*/  LDGSTS.E [R5+-0x20000], desc[UR46][R40.64], P2 ;  /* 0xe000000028057fae */ /* 0x0003e2000912186e */
[----:B------:R-:W-:Y:S01]  /*16170*/  ISETP.GE.AND P5, PT, R244, UR6, PT ;  /* 0x00000006f4007c0c */ /* 0x000fe2000bfa6270 */
[----:B------:R-:W-:Y:S01]  /*16180*/  ULDC UR6, c[0x0][0x230] ;  /* 0x00008c0000067ab9 */ /* 0x000fe20000000800 */
[----:B-1----:R-:W-:-:S02]  /*16190*/  LOP3.LUT R33, R7, 0x30, RZ, 0x3c, !PT ;  /* 0x0000003007217812 */ /* 0x002fc400078e3cff */
[----:B------:R-:W-:Y:S02]  /*161a0*/  LOP3.LUT R9, R3, 0x10, RZ, 0xfc, !PT ;  /* 0x0000001003097812 */ /* 0x000fe400078efcff */
[----:B------:R-:W-:Y:S02]  /*161b0*/  SEL R8, R246, RZ, !P1 ;  /* 0x000000fff6087207 */ /* 0x000fe40004800000 */
[----:B------:R-:W-:Y:S01]  /*161c0*/  ISETP.GE.AND P1, PT, R32, UR7, PT ;  /* 0x0000000720007c0c */ /* 0x000fe2000bf26270 */
[----:B------:R-:W-:Y:S01]  /*161d0*/  ULDC UR7, c[0x0][0x230] ;  /* 0x00008c0000077ab9 */ /* 0x000fe20000000800 */
[C---:B------:R-:W-:Y:S02]  /*161e0*/  SEL R244, R246.reuse, RZ, !P5 ;  /* 0x000000fff6f47207 */ /* 0x040fe40006800000 */
[----:B------:R-:W-:Y:S01]  /*161f0*/  ISETP.GE.AND P5, PT, R9, UR4, PT ;  /* 0x0000000409007c0c */ /* 0x000fe2000bfa6270 */
[----:B------:R-:W-:Y:S01]  /*16200*/  ULDC UR4, c[0x0][0x230] ;  /* 0x00008c0000047ab9 */ /* 0x000fe20000000800 */
[----:B------:R-:W-:-:S02]  /*16210*/  SEL R9, R246, RZ, !P1 ;  /* 0x000000fff6097207 */ /* 0x000fc40004800000 */
[----:B------:R-:W-:Y:S02]  /*16220*/  ISETP.NE.U32.AND P1, PT, R244, RZ, PT ;  /* 0x000000fff400720c */ /* 0x000fe40003f25070 */
[C---:B------:R-:W-:Y:S02]  /*16230*/  LOP3.LUT R244, R3.reuse, 0x12, RZ, 0xfc, !PT ;  /* 0x0000001203f47812 */ /* 0x040fe400078efcff */
[----:B------:R-:W-:Y:S02]  /*16240*/  ISETP.NE.U32.AND P2, PT, R8, RZ, PT ;  /* 0x000000ff0800720c */ /* 0x000fe40003f45070 */
[----:B------:R-:W-:Y:S02]  /*16250*/  SEL R8, R246, RZ, !P5 ;  /* 0x000000fff6087207 */ /* 0x000fe40006800000 */
[----:B------:R-:W-:Y:S02]  /*16260*/  LOP3.LUT R32, R3, 0x32, RZ, 0xfc, !PT ;  /* 0x0000003203207812 */ /* 0x000fe400078efcff */
[----:B------:R-:W-:-:S02]  /*16270*/  ISETP.NE.U32.AND P5, PT, R9, RZ, PT ;  /* 0x000000ff0900720c */ /* 0x000fc40003fa5070 */
[C---:B------:R-:W-:Y:S02]  /*16280*/  LOP3.LUT R41, R3.reuse, 0x30, RZ, 0xfc, !PT ;  /* 0x0000003003297812 */ /* 0x040fe400078efcff */
[----:B------:R-:W-:Y:S01]  /*16290*/  LOP3.LUT R40, R3, 0x14, RZ, 0xfc, !PT ;  /* 0x0000001403287812 */ /* 0x000fe200078efcff */
[----:B--2---:R-:W-:Y:S04]  /*162a0*/  LDGSTS.E [R5+-0x1fff8], desc[UR46][R48.64], P3 ;  /* 0xe000800030057fae */ /* 0x004fe8000992186e */
[----:B------:R-:W2:Y:S04]  /*162b0*/  LDL.64 R48, [R1+0xa8] ;  /* 0x0000a80001307983 */ /* 0x000ea80000100a00 */
[----:B------:R-:W-:Y:S04]  /*162c0*/  STL [R1+0xf9c], R33 ;  /* 0x000f9c2101007387 */ /* 0x000fe80000100800 */
[----:B---3--:R-:W-:Y:S04]  /*162d0*/  LDGSTS.E [R5+-0x1e000], desc[UR46][R250.64], P4 ;  /* 0xe2000000fa057fae */ /* 0x008fe8000a12186e */
[----:B------:R1:W-:Y:S04]  /*162e0*/  STL.64 [R1+0x1658], R4 ;  /* 0x0016580401007387 */ /* 0x0003e80000100a00 */
[----:B----4-:R-:W-:Y:S01]  /*162f0*/  LDGSTS.E [R5+-0x1dff8], desc[UR46][R56.64], P6 ;  /* 0xe200800038057fae */ /* 0x010fe2000b12186e */
[----:B------:R-:W-:Y:S01]  /*16300*/  ISETP.GE.AND P4, PT, R244, UR4, PT ;  /* 0x00000004f4007c0c */ /* 0x000fe2000bf86270 */
[----:B------:R-:W-:Y:S01]  /*16310*/  ULDC UR4, c[0x0][0x230] ;  /* 0x00008c0000047ab9 */ /* 0x000fe20000000800 */
[----:B------:R-:W-:Y:S01]  /*16320*/  ISETP.NE.U32.AND P3, PT, R8, RZ, PT ;  /* 0x000000ff0800720c */ /* 0x000fe20003f65070 */
[----:B------:R-:W3:Y:S04]  /*16330*/  LDL.64 R250, [R1+0x28] ;  /* 0x0000280001fa7983 */ /* 0x000ee80000100a00 */
[----:B-1----:R-:W4:Y:S01]  /*16340*/  LDL.64 R4, [R1+0xb0] ;  /* 0x0000b00001047983 */ /* 0x002f220000100a00 */
[----:B------:R-:W-:-:S03]  /*16350*/  SEL R9, R246, RZ, !P4 ;  /* 0x000000fff6097207 */ /* 0x000fc60006000000 */
[----:B------:R-:W3:Y:S01]  /*16360*/  LDL.64 R56, [R1+0x30] ;  /* 0x0000300001387983 */ /* 0x000ee20000100a00 */
[----:B------:R-:W-:Y:S02]  /*16370*/  IADD3 R8, R249, 0x100000, R33 ;  /* 0x00100000f9087810 */ /* 0x000fe40007ffe021 */
[----:B------:R-:W-:Y:S01]  /*16380*/  ISETP.GE.AND P4, PT, R32, UR7, PT ;  /* 0x0000000720007c0c */ /* 0x000fe2000bf86270 */
[----:B------:R-:W-:Y:S01]  /*16390*/  ULDC UR7, c[0x0][0x230] ;  /* 0x00008c0000077ab9 */ /* 0x000fe20000000800 */
[----:B------:R-:W3:Y:S01]  /*163a0*/  LDL.64 R32, [R1+0xa0] ;  /* 0x0000a00001207983 */ /* 0x000ee20000100a00 */
[----:B------:R-:W-:Y:S01]  /*163b0*/  ISETP.GE.AND P6, PT, R41, UR6, PT ;  /* 0x0000000629007c0c */ /* 0x000fe2000bfc6270 */
[----:B------:R-:W-:-:S03]  /*163c0*/  ULDC UR6, c[0x0][0x230] ;  /* 0x00008c0000067ab9 */ /* 0x000fc60000000800 */
[----:B------:R-:W-:Y:S02]  /*163d0*/  SEL R245, R246, RZ, !P6 ;  /* 0x000000fff6f57207 */ /* 0x000fe40007000000 */
[----:B------:R-:W-:Y:S01]  /*163e0*/  ISETP.GE.AND P6, PT, R40, UR4, PT ;  /* 0x0000000428007c0c */ /* 0x000fe2000bfc6270 */
[----:B------:R-:W-:Y:S01]  /*163f0*/  ULDC UR4, c[0x0][0x230] ;  /* 0x00008c0000047ab9 */ /* 0x000fe20000000800 */
[----:B------:R-:W3:Y:S01]  /*16400*/  LDL.64 R40, [R1+0x98] ;  /* 0x0000980001287983 */ /* 0x000ee20000100a00 */
[----:B------:R-:W-:Y:S02]  /*16410*/  SEL R244, R246, RZ, !P4 ;  /* 0x000000fff6f47207 */ /* 0x000fe40006000000 */
[----:B------:R-:W-:Y:S02]  /*16420*/  ISETP.NE.U32.AND P4, PT, R245, RZ, PT ;  /* 0x000000fff500720c */ /* 0x000fe40003f85070 */
[----:B------:R-:W-:-:S05]  /*16430*/  LOP3.LUT R245, R7, 0x40, RZ, 0x3c, !PT ;  /* 0x0000004007f57812 */ /* 0x000fca00078e3cff */
[----:B------:R1:W-:Y:S04]  /*16440*/  STL [R1+0xf98], R245 ;  /* 0x000f98f501007387 */ /* 0x0003e80000100800 */
[----:B----4-:R4:W-:Y:S01]  /*16450*/  LDGSTS.E [R8+-0x20000], desc[UR46][R4.64], P0 ;  /* 0xe000000004087fae */ /* 0x0109e2000812186e */
[----:B------:R-:W-:Y:S02]  /*16460*/  ISETP.NE.U32.AND P0, PT, R9, RZ, PT ;  /* 0x000000ff0900720c */ /* 0x000fe40003f05070 */
[----:B------:R-:W-:Y:S01]  /*16470*/  SEL R9, R246, RZ, !P6 ;  /* 0x000000fff6097207 */ /* 0x000fe20007000000 */
[----:B--2---:R2:W-:Y:S03]  /*16480*/  LDGSTS.E [R8+-0x1fff8], desc[UR46][R48.64], P2 ;  /* 0xe000800030087fae */ /* 0x0045e6000912186e */
[----:B------:R-:W-:Y:S01]  /*16490*/  ISETP.NE.U32.AND P2, PT, R9, RZ, PT ;  /* 0x000000ff0900720c */ /* 0x000fe20003f45070 */
[----:B---3--:R-:W-:Y:S01]  /*164a0*/  LDGSTS.E [R8+-0x1e000], desc[UR46][R56.64], P1 ;  /* 0xe200000038087fae */ /* 0x008fe2000892186e */
[----:B------:R-:W-:-:S02]  /*164b0*/  IADD3 R9, R249, 0x100000, R245 ;  /* 0x00100000f9097810 */ /* 0x000fc40007ffe0f5 */
[C---:B----4-:R-:W-:Y:S01]  /*164c0*/  LOP3.LUT R4, R3.reuse, 0x18, RZ, 0xfc, !PT ;  /* 0x0000001803047812 */ /* 0x050fe200078efcff */
[----:B------:R-:W-:Y:S01]  /*164d0*/  LDGSTS.E [R8+-0x1dff8], desc[UR46][R250.64], P5 ;  /* 0xe2008000fa087fae */ /* 0x000fe2000a92186e */
[----:B--2---:R-:W-:-:S03]  /*164e0*/  LOP3.LUT R49, R3, 0x16, RZ, 0xfc, !PT ;  /* 0x0000001603317812 */ /* 0x004fc600078efcff */
[----:B------:R2:W-:Y:S01]  /*164f0*/  LDGSTS.E [R9+-0x20000], desc[UR46][R32.64], P3 ;  /* 0xe000000020097fae */ /* 0x0005e2000992186e */
[----:B------:R-:W-:Y:S02]  /*16500*/  LOP3.LUT R48, R3, 0x34, RZ, 0xfc, !PT ;  /* 0x0000003403307812 */ /* 0x000fe400078efcff */
[----:B------:R-:W-:Y:S01]  /*16510*/  ISETP.GE.AND P1, PT, R49, UR4, PT ;  /* 0x0000000431007c0c */ /* 0x000fe2000bf26270 */
[----:B------:R-:W-:Y:S01]  /*16520*/  ULDC UR4, c[0x0][0x230] ;  /* 0x00008c0000047ab9 */ /* 0x000fe20000000800 */
[----:B------:R-:W-:Y:S01]  /*16530*/  LOP3.LUT R5, R3, 0x36, RZ, 0xfc, !PT ;  /* 0x0000003603057812 */ /* 0x000fe200078efcff */
[----:B------:R3:W-:Y:S01]  /*16540*/  LDGSTS.E [R9+-0x1fff8], desc[UR46][R40.64], P0 ;  /* 0xe000800028097fae */ /* 0x0007e2000812186e */
[----:B------:R-:W-:Y:S02]  /*16550*/  ISETP.NE.U32.AND P6, PT, R244, RZ, PT ;  /* 0x000000fff400720c */ /* 0x000fe40003fc5070 */
[----:B------:R-:W-:Y:S01]  /*16560*/  ISETP.GE.AND P5, PT, R48, UR6, PT ;  /* 0x0000000630007c0c */ /* 0x000fe2000bfa6270 */
[----:B------:R-:W4:Y:S01]  /*16570*/  LDL.LU.64 R56, [R1+0x17e8] ;  /* 0x0017e80001387983 */ /* 0x000f220000300a00 */
[----:B------:R-:W-:Y:S01]  /*16580*/  SEL R244, R246, RZ, !P1 ;  /* 0x000000fff6f47207 */ /* 0x000fe20004800000 */
[----:B------:R-:W-:Y:S01]  /*16590*/  ULDC UR6, c[0x0][0x230] ;  /* 0x00008c0000067ab9 */ /* 0x000fe20000000800 */
[----:B------:R-:W-:Y:S01]  /*165a0*/  ISETP.GE.AND P1, PT, R5, UR7, PT ;  /* 0x0000000705007c0c */ /* 0x000fe2000bf26270 */
[----:B------:R-:W4:Y:S01]  /*165b0*/  LDL.64 R48, [R1+0x18] ;  /* 0x0000180001307983 */ /* 0x000f220000100a00 */
[----:B------:R-:W-:Y:S01]  /*165c0*/  ISETP.GE.AND P3, PT, R4, UR4, PT ;  /* 0x0000000404007c0c */ /* 0x000fe2000bf66270 */
[----:B------:R-:W-:Y:S01]  /*165d0*/  ULDC UR4, c[0x0][0x230] ;  /* 0x00008c0000047ab9 */ /* 0x000fe20000000800 */
[----:B------:R-:W-:Y:S01]  /*165e0*/  SEL R247, R246, RZ, !P5 ;  /* 0x000000fff6f77207 */ /* 0x000fe20006800000 */
[----:B------:R-:W4:Y:S01]  /*165f0*/  LDL.64 R250, [R1+0x90] ;  /* 0x0000900001fa7983 */ /* 0x000f220000100a00 */
[----:B------:R-:W-:Y:S01]  /*16600*/  ISETP.NE.U32.AND P5, PT, R244, RZ, PT ;  /* 0x000000fff400720c */ /* 0x000fe20003fa5070 */
[----:B------:R-:W-:Y:S01]  /*16610*/  ULDC UR7, c[0x0][0x230] ;  /* 0x00008c0000077ab9 */ /* 0x000fe20000000800 */
[C---:B-1----:R-:W-:Y:S01]  /*16620*/  SEL R245, R246.reuse, RZ, !P1 ;  /* 0x000000fff6f57207 */ /* 0x042fe20004800000 */
[----:B------:R-:W4:Y:S01]  /*16630*/  LDL.64 R4, [R1+0x88] ;  /* 0x0000880001047983 */ /* 0x000f220000100a00 */
[----:B------:R-:W-:-:S02]  /*16640*/  SEL R244, R246, RZ, !P3 ;  /* 0x000000fff6f47207 */ /* 0x000fc40005800000 */
[----:B------:R-:W-:Y:S02]  /*16650*/  ISETP.NE.U32.AND P3, PT, R245, RZ, PT ;  /* 0x000000fff500720c */ /* 0x000fe40003f65070 */
[----:B------:R-:W-:Y:S02]  /*16660*/  ISETP.NE.U32.AND P0, PT, R244, RZ, PT ;  /* 0x000000fff400720c */ /* 0x000fe40003f05070 */
[----:B------:R-:W4:Y:S01]  /*16670*/  LDL.64 R244, [R1+0x20] ;  /* 0x0000200001f47983 */ /* 0x000f220000100a00 */
[----:B--2---:R-:W-:Y:S02]  /*16680*/  LOP3.LUT R32, R7, 0x50, RZ, 0x3c, !PT ;  /* 0x0000005007207812 */ /* 0x004fe400078e3cff */
[C---:B---3--:R-:W-:Y:S02]  /*16690*/  LOP3.LUT R40, R3.reuse, 0x1a, RZ, 0xfc, !PT ;  /* 0x0000001a03287812 */ /* 0x048fe400078efcff */
[C---:B------:R-:W-:Y:S01]  /*166a0*/  LOP3.LUT R33, R3.reuse, 0x38, RZ, 0xfc, !PT ;  /* 0x0000003803217812 */ /* 0x040fe200078efcff */
[----:B------:R1:W-:Y:S01]  /*166b0*/  STL [R1+0xf94], R32 ;  /* 0x000f942001007387 */ /* 0x0003e20000100800 */
[----:B------:R-:W-:-:S02]  /*166c0*/  LOP3.LUT R248, R3, 0x3a, RZ, 0xfc, !PT ;  /* 0x0000003a03f87812 */ /* 0x000fc400078efcff */
[----:B------:R-:W-:Y:S02]  /*166d0*/  ISETP.NE.U32.AND P1, PT, R247, RZ, PT ;  /* 0x000000fff700720c */ /* 0x000fe40003f25070 */
[----:B------:R-:W-:Y:S01]  /*166e0*/  LOP3.LUT R247, R3, 0x1c, RZ, 0xfc, !PT ;  /* 0x0000001c03f77812 */ /* 0x000fe200078efcff */
[----:B----4-:R2:W-:Y:S01]  /*166f0*/  LDGSTS.E [R9+-0x1e000], desc[UR46][R244.64], P4 ;  /* 0xe2000000f4097fae */ /* 0x0105e2000a12186e */
[----:B------:R-:W-:Y:S01]  /*16700*/  ISETP.GE.AND P4, PT, R40, UR4, PT ;  /* 0x0000000428007c0c */ /* 0x000fe2000bf86270 */
[----:B------:R-:W-:Y:S02]  /*16710*/  ULDC UR4, c[0x0][0x230] ;  /* 0x00008c0000047ab9 */ /* 0x000fe40000000800 */
[----:B------:R3:W-:Y:S01]  /*16720*/  LDGSTS.E [R9+-0x1dff8], desc[UR46][R48.64], P6 ;  /* 0xe200800030097fae */ /* 0x0007e2000b12186e */
[----:B------:R-:W-:Y:S01]  /*16730*/  ISETP.GE.AND P6, PT, R33, UR6, PT ;  /* 0x0000000621007c0c */ /* 0x000fe2000bfc6270 */
[----:B------:R-:W-:Y:S02]  /*16740*/  ULDC UR6, c[0x0][0x230] ;  /* 0x00008c0000067ab9 */ /* 0x000fe40000000800 */
[----:B------:R-:W4:Y:S01]  /*16750*/  LDL.64 R40, [R1+0x8] ;  /* 0x0000080001287983 */ /* 0x000f220000100a00 */
[----:B--2---:R-:W-:-:S03]  /*16760*/  IADD3 R244, R249, 0x100000, R32 ;  /* 0x00100000f9f47810 */ /* 0x004fc60007ffe020 */
[----:B------:R-:W2:Y:S04]  /*16770*/  LDL.64 R48, [R1+0x10] ;  /* 0x0000100001307983 */ /* 0x000ea80000100a00 */
[----:B------:R3:W-:Y:S04]  /*16780*/  STL.64 [R1+0x1650], R8 ;  /* 0x0016500801007387 */ /* 0x0007e80000100a00 */
[----:B-1----:R-:W4:Y:S04]  /*16790*/  LDL.64 R32, [R1+0x80] ;  /* 0x0000800001207983 */ /* 0x002f280000100a00 */
[----:B------:R-:W-:Y:S04]  /*167a0*/  LDGSTS.E [R244+-0x20000], desc[UR46][R250.64], P2 ;  /* 0xe0000000faf47fae */ /* 0x000fe8000912186e */
[----:B------:R-:W-:Y:S04]  /*167b0*/  LDGSTS.E [R244+-0x1fff8], desc[UR46][R4.64], P5 ;  /* 0xe000800004f47fae */ /* 0x000fe8000a92186e */
[----:B------:R-:W4:Y:S04]  /*167c0*/  LDL.64 R250, [R1+0x78] ;  /* 0x0000780001fa7983 */ /* 0x000f280000100a00 */
[----:B------:R-:W4:Y:S01]  /*167d0*/  LDL.64 R4, [R1] ;  /* 0x0000000001047983 */ /* 0x000f220000100a00 */
[----:B------:R-:W-:-:S02]  /*167e0*/  SEL R245, R246, RZ, !P4 ;  /* 0x000000fff6f57207 */ /* 0x000fc40006000000 */
[----:B------:R-:W-:Y:S01]  /*167f0*/  ISETP.GE.AND P4, PT, R248, UR7, PT ;  /* 0x00000007f8007c0c */ /* 0x000fe2000bf86270 */
[----:B------:R-:W-:Y:S01]  /*16800*/  ULDC UR7, c[0x0][0x230] ;  /* 0x00008c0000077ab9 */ /* 0x000fe20000000800 */
[C---:B------:R-:W-:Y:S02]  /*16810*/  SEL R248, R246.reuse, RZ, !P6 ;  /* 0x000000fff6f87207 */ /* 0x040fe40007000000 */
[----:B------:R-:W-:Y:S01]  /*16820*/  ISETP.GE.AND P6, PT, R247, UR4, PT ;  /* 0x00000004f7007c0c */ /* 0x000fe2000bfc6270 */
[----:B------:R-:W-:Y:S01]  /*16830*/  ULDC UR4, c[0x0][0x230] ;  /* 0x00008c0000047ab9 */ /* 0x000fe20000000800 */
[----:B------:R-:W-:Y:S02]  /*16840*/  ISETP.NE.U32.AND P2, PT, R245, RZ, PT ;  /* 0x000000fff500720c */ /* 0x000fe40003f45070 */
[----:B------:R-:W-:Y:S02]  /*16850*/  SEL R245, R246, RZ, !P6 ;  /* 0x000000fff6f57207 */ /* 0x000fe40007000000 */
[----:B---3--:R-:W-:-:S02]  /*16860*/  LOP3.LUT R8, R7, 0x60, RZ, 0x3c, !PT ;  /* 0x0000006007087812 */ /* 0x008fc400078e3cff */
[----:B------:R-:W-:Y:S02]  /*16870*/  ISETP.NE.U32.AND P5, PT, R245, RZ, PT ;  /* 0x000000fff500720c */ /* 0x000fe40003fa5070 */
[----:B------:R-:W-:Y:S02]  /*16880*/  LOP3.LUT R9, R3, 0x3c, RZ, 0xfc, !PT ;  /* 0x0000003c03097812 */ /* 0x000fe400078efcff */
[----:B------:R-:W-:Y:S01]  /*16890*/  IADD3 R245, R249, 0x100000, R8 ;  /* 0x00100000f9f57810 */ /* 0x000fe20007ffe008 */
[----:B------:R1:W-:Y:S01]  /*168a0*/  STL [R1+0xf90], R8 ;  /* 0x000f900801007387 */ /* 0x0003e20000100800 */
[----:B------:R-:W-:Y:S02]  /*168b0*/  SEL R247, R246, RZ, !P4 ;  /* 0x000000fff6f77207 */ /* 0x000fe40006000000 */
[----:B------:R-:W-:Y:S02]  /*168c0*/  ISETP.NE.U32.AND P4, PT, R248, RZ, PT ;  /* 0x000000fff800720c */ /* 0x000fe40003f85070 */
[----:B------:R-:W-:-:S02]  /*168d0*/  ISETP.NE.U32.AND P6, PT, R247, RZ, PT ;  /* 0x000000fff700720c */ /* 0x000fc40003fc5070 */
[C---:B------:R-:W-:Y:S02]  /*168e0*/  LOP3.LUT R247, R3.reuse, 0x1e, RZ, 0xfc, !PT ;  /* 0x0000001e03f77812 */ /* 0x040fe400078efcff */
[----:B------:R-:W-:Y:S01]  /*168f0*/  LOP3.LUT R248, R3, 0x3e, RZ, 0xfc, !PT ;  /* 0x0000003e03f87812 */ /* 0x000fe200078efcff */
[----:B--2---:R-:W-:Y:S04]  /*16900*/  LDGSTS.E [R244+-0x1e000], desc[UR46][R48.64], P1 ;  /* 0xe200000030f47fae */ /* 0x004fe8000892186e */
[----:B----4-:R-:W-:Y:S01]  /*16910*/  LDGSTS.E [R244+-0x1dff8], desc[UR46][R40.64], P3 ;  /* 0xe200800028f47fae */ /* 0x010fe2000992186e */
[----:B------:R-:W-:Y:S01]  /*16920*/  ISETP.GE.AND P3, PT, R9, UR6, PT ;  /* 0x0000000609007c0c */ /* 0x000fe2000bf66270 */
[----:B------:R-:W-:Y:S02]  /*16930*/  USHF.L.U32 UR10, UR10, 0x6, URZ ;  /* 0x000000060a0a7899 */ /* 0x000fe4000800063f */
[----:B------:R-:W-:Y:S04]  /*16940*/  LDGSTS.E [R245+-0x20000], desc[UR46][R32.64], P0 ;  /* 0xe000000020f57fae */ /* 0x000fe8000812186e */
[----:B------:R-:W2:Y:S01]  /*16950*/  LDL.LU.64 R48, [R1+0x17e0] ;  /* 0x0017e00001307983 */ /* 0x000ea20000300a00 */
[----:B------:R-:W-:Y:S01]  /*16960*/  ISETP.GE.AND P1, PT, R247, UR4, PT ;  /* 0x00000004f7007c0c */ /* 0x000fe2000bf26270 */
[----:B------:R-:W-:Y:S01]  /*16970*/  ULDC UR4, c[0x0][0x230] ;  /* 0x00008c0000047ab9 */ /* 0x000fe20000000800 */
[----:B------:R-:W-:Y:S01]  /*16980*/  ULDC UR6, c[0x0][0x230] ;  /* 0x00008c0000067ab9 */ /* 0x000fe20000000800 */
[----:B------:R-:W3:Y:S04]  /*16990*/  LDL.LU.64 R40, [R1+0x17d8] ;  /* 0x0017d80001287983 */ /* 0x000ee80000300a00 */
[----:B-1----:R-:W4:Y:S04]  /*169a0*/  LDL.64 R8, [R1+0x70] ;  /* 0x0000700001087983 */ /* 0x002f280000100a00 */
[----:B------:R-:W3:Y:S04]  /*169b0*/  LDL.LU.64 R32, [R1+0x17d0] ;  /* 0x0017d00001207983 */ /* 0x000ee80000300a00 */
[----:B------:R-:W-:Y:S01]  /*169c0*/  LDGSTS.E [R245+-0x1fff8], desc[UR46][R250.64], P2 ;  /* 0xe0008000faf57fae */ /* 0x000fe2000912186e */
[----:B------:R-:W-:-:S03]  /*169d0*/  SEL R247, R246, RZ, !P1 ;  /* 0x000000fff6f77207 */ /* 0x000fc60004800000 */
[----:B------:R1:W-:Y:S04]  /*169e0*/  LDGSTS.E [R245+-0x1e000], desc[UR46][R4.64], P4 ;  /* 0xe200000004f57fae */ /* 0x0003e8000a12186e */
[----:B------:R-:W2:Y:S01]  /*169f0*/  LDL.64 R250, [R1+0x68] ;  /* 0x0000680001fa7983 */ /* 0x000ea20000100a00 */
[----:B------:R-:W-:Y:S02]  /*16a00*/  ISETP.NE.U32.AND P0, PT, R247, RZ, PT ;  /* 0x000000fff700720c */ /* 0x000fe40003f05070 */
[----:B------:R-:W1:Y:S01]  /*16a10*/  S2R R247, SR_TID.X ;  /* 0x0000000000f77919 */ /* 0x000e620000002100 */
[----:B------:R-:W-:Y:S01]  /*16a20*/  ISETP.GE.AND P1, PT, R248, UR7, PT ;  /* 0x00000007f8007c0c */ /* 0x000fe2000bf26270 */
[----:B-1----:R-:W1:Y:S01]  /*16a30*/  LDC R4, c[0x0][0x230] ;  /* 0x00008c00ff047b82 */ /* 0x002e620000000800 */
[----:B------:R-:W1:Y:S01]  /*16a40*/  S2R R5, SR_TID.X ;  /* 0x0000000000057919 */ /* 0x000e620000002100 */
[----:B------:R-:W-:Y:S01]  /*16a50*/  SEL R248, R246, RZ, !P3 ;  /* 0x000000fff6f87207 */ /* 0x000fe20005800000 */
[----:B------:R-:W-:Y:S01]  /*16a60*/  LDGSTS.E [R245+-0x1dff8], desc[UR46][R242.64], P6 ;  /* 0xe2008000f2f57fae */ /* 0x000fe2000b12186e */
[----:B------:R-:W-:-:S02]  /*16a70*/  LOP3.LUT R247, R247, 0x3f, RZ, 0xc0, !PT ;  /* 0x0000003ff7f77812 */ /* 0x000fc400078ec0ff */
[----:B-1----:R-:W-:Y:S02]  /*16a80*/  SHF.R.U32.HI R5, RZ, 0x6, R5 ;  /* 0x00000006ff057819 */ /* 0x002fe40000011605 */
[----:B------:R-:W-:Y:S01]  /*16a90*/  ISETP.GE.AND P3, PT, R247, UR4, PT ;  /* 0x00000004f7007c0c */ /* 0x000fe2000bf66270 */
[----:B------:R-:W-:Y:S01]  /*16aa0*/  ULDC UR4, c[0x0][0x230] ;  /* 0x00008c0000047ab9 */ /* 0x000fe20000000800 */
[----:B------:R-:W-:Y:S01]  /*16ab0*/  SGXT.U32 R5, R5, 0x1 ;  /* 0x000000010505781a */ /* 0x000fe20000000000 */
[----:B------:R-:W-:-:S03]  /*16ac0*/  UIADD3 UR4, UR4, -0x40, URZ ;  /* 0xffffffc004047890 */ /* 0x000fc6000fffe03f */
[----:B------:R-:W-:-:S04]  /*16ad0*/  LOP3.LUT R5, R5, 0x2, RZ, 0xfc, !PT ;  /* 0x0000000205057812 */ /* 0x000fc800078efcff */
[----:B------:R-:W-:Y:S02]  /*16ae0*/  ISETP.GE.AND P6, PT, R5, UR4, PT ;  /* 0x0000000405007c0c */ /* 0x000fe4000bfc6270 */
[----:B------:R-:W1:Y:S01]  /*16af0*/  S2R R5, SR_TID.X ;  /* 0x0000000000057919 */ /* 0x000e620000002100 */
[----:B------:R-:W-:Y:S02]  /*16b00*/  SEL R247, R246, RZ, !P1 ;  /* 0x000000fff6f77207 */ /* 0x000fe40004800000 */
[----:B------:R-:W-:Y:S02]  /*16b10*/  ISETP.NE.U32.AND P1, PT, R248, RZ, PT ;  /* 0x000000fff800720c */ /* 0x000fe40003f25070 */
[----:B------:R-:W-:Y:S02]  /*16b20*/  SEL R246, R246, RZ, !P3 ;  /* 0x000000fff6f67207 */ /* 0x000fe40005800000 */
[----:B------:R-:W-:Y:S02]  /*16b30*/  LOP3.LUT R248, R7, 0x70, RZ, 0x3c, !PT ;  /* 0x0000007007f87812 */ /* 0x000fe400078e3cff */
[----:B------:R-:W-:Y:S01]  /*16b40*/  ISETP.NE.U32.AND P2, PT, R246, RZ, PT ;  /* 0x000000fff600720c */ /* 0x000fe20003f45070 */
[----:B------:R-:W-:Y:S01]  /*16b50*/  VIADD R4, R4, 0x3f ;  /* 0x0000003f04047836 */ /* 0x000fe20000000000 */
[----:B------:R-:W-:-:S02]  /*16b60*/  IADD3 R246, R249, 0x100000, R248 ;  /* 0x00100000f9f67810 */ /* 0x000fc40007ffe0f8 */
[----:B------:R-:W-:Y:S01]  /*16b70*/  ISETP.GE.AND P4, PT, R3, UR4, PT ;  /* 0x0000000403007c0c */ /* 0x000fe2000bf86270 */
[----:B------:R-:W-:Y:S04]  /*16b80*/  STL.64 [R1+0x1630], R2 ;  /* 0x0016300201007387 */ /* 0x000fe80000100a00 */
[----:B------:R1:W-:Y:S02]  /*16b90*/  STL [R1+0xf8c], R248 ;  /* 0x000f8cf801007387 */ /* 0x0003e40000100800 */
[----:B-1----:R-:W-:-:S04]  /*16ba0*/  SHF.R.U32.HI R5, RZ, 0x6, R5 ;  /* 0x00000006ff057819 */ /* 0x002fc80000011605 */
[----:B------:R-:W-:-:S04]  /*16bb0*/  SGXT.U32 R5, R5, 0x1 ;  /* 0x000000010505781a */ /* 0x000fc80000000000 */
[----:B------:R-:W-:Y:S01]  /*16bc0*/  LOP3.LUT R5, R5, 0x20, RZ, 0xfc, !PT ;  /* 0x0000002005057812 */ /* 0x000fe200078efcff */
[----:B------:R1:W-:Y:S01]  /*16bd0*/  STL.64 [R1+0x1640], R244 ;  /* 0x001640f401007387 */ /* 0x0003e20000100a00 */
[----:B------:R-:W-:Y:S02]  /*16be0*/  SEL R248, RZ, 0x4, P4 ;  /* 0x00000004fff87807 */ /* 0x000fe40002000000 */
[----:B------:R-:W-:Y:S01]  /*16bf0*/  ISETP.GT.AND P4, PT, R4, 0x7f, PT ;  /* 0x0000007f0400780c */ /* 0x000fe20003f84270 */
[----:B------:R1:W-:Y:S04]  /*16c00*/  STL.64 [R1+0x1638], R242 ;  /* 0x001638f201007387 */ /* 0x0003e80000100a00 */
[----:B------:R-:W3:Y:S04]  /*16c10*/  LDL.64 R2, [R1+0x140] ;  /* 0x0001400001027983 */ /* 0x000ee80000100a00 */
[----:B-1----:R-:W3:Y:S04]  /*16c20*/  LDL.64 R244, [R1+0x160] ;  /* 0x0001600001f47983 */ /* 0x002ee80000100a00 */
[----:B------:R-:W3:Y:S04]  /*16c30*/  LDL.64 R242, [R1+0x180] ;  /* 0x0001800001f27983 */ /* 0x000ee80000100a00 */
[----:B----4-:R-:W-:Y:S01]  /*16c40*/  LDGSTS.E [R246+-0x20000], desc[UR46][R8.64], P5 ;  /* 0xe000000008f67fae */ /* 0x010fe2000a92186e */
[----:B------:R-:W-:-:S03]  /*16c50*/  ISETP.GE.AND P5, PT, R5, UR4, PT ;  /* 0x0000000405007c0c */ /* 0x000fc6000bfa6270 */
[----:B------:R-:W4:Y:S04]  /*16c60*/  LDL.64 R4, [R1+0x100] ;  /* 0x0001000001047983 */ /* 0x000f280000100a00 */
[----:B------:R-:W4:Y:S04]  /*16c70*/  LDL.64 R8, [R1+0x120] ;  /* 0x0001200001087983 */ /* 0x000f280000100a00 */
[----:B------:R1:W-:Y:S04]  /*16c80*/  STL.64 [R1+0x1648], R240 ;  /* 0x001648f001007387 */ /* 0x0003e80000100a00 */
[----:B--2---:R2:W-:Y:S04]  /*16c90*/  LDGSTS.E [R246+-0x1fff8], desc[UR46][R250.64], P0 ;  /* 0xe0008000faf67fae */ /* 0x0045e8000812186e */
[----:B------:R-:W-:Y:S04]  /*16ca0*/  LDGSTS.E [R246+-0x1e000], desc[UR46][R240.64], P1 ;  /* 0xe2000000f0f67fae */ /* 0x000fe8000892186e */
[----:B-1----:R-:W3:Y:S01]  /*16cb0*/  LDL.64 R240, [R1+0x1a0] ;  /* 0x0001a00001f07983 */ /* 0x002ee20000100a00 */
[----:B------:R-:W-:-:S02]  /*16cc0*/  ISETP.NE.U32.AND P3, PT, R247, RZ, PT ;  /* 0x000000fff700720c */ /* 0x000fc40003f65070 */
[----:B------:R-:W-:Y:S02]  /*16cd0*/  SEL R247, RZ, 0x4, P6 ;  /* 0x00000004fff77807 */ /* 0x000fe40003000000 */
[----:B------:R-:W-:Y:S02]  /*16ce0*/  SEL R249, R248, RZ, P4 ;  /* 0x000000fff8f97207 */ /* 0x000fe40002000000 */
[----:B------:R-:W-:Y:S02]  /*16cf0*/  ISETP.GE.AND P6, PT, R252, UR4, PT ;  /* 0x00000004fc007c0c */ /* 0x000fe4000bfc6270 */
[----:B------:R-:W-:Y:S02]  /*16d00*/  SEL R248, R247, RZ, P4 ;  /* 0x000000fff7f87207 */ /* 0x000fe40002000000 */
[----:B------:R-:W-:Y:S02]  /*16d10*/  SEL R247, RZ, 0x4, P5 ;  /* 0x00000004fff77807 */ /* 0x000fe40002800000 */
[----:B------:R-:W-:Y:S01]  /*16d20*/  ISETP.NE.U32.AND P5, PT, R249, RZ, PT ;  /* 0x000000fff900720c */ /* 0x000fe20003fa5070 */
[----:B------:R-:W-:Y:S01]  /*16d30*/  LDGSTS.E [R246+-0x1dff8], desc[UR46][R238.64], P3 ;  /* 0xe2008000eef67fae */ /* 0x000fe2000992186e */
[----:B------:R-:W-:-:S02]  /*16d40*/  SEL R249, RZ, 0x4, P6 ;  /* 0x00000004fff97807 */ /* 0x000fc40003000000 */
[----:B------:R-:W-:Y:S01]  /*16d50*/  ISETP.NE.U32.AND P6, PT, R248, RZ, PT ;  /* 0x000000fff800720c */ /* 0x000fe20003fc5070 */
[----:B------:R-:W0:Y:S01]  /*16d60*/  LDGDEPBAR ;  /* 0x00000000000079af */ /* 0x000e220000000000 */
[----:B------:R-:W-:Y:S02]  /*16d70*/  SEL R248, R247, RZ, P4 ;  /* 0x000000fff7f87207 */ /* 0x000fe40002000000 */
[----:B------:R-:W-:-:S04]  /*16d80*/  SEL R247, R249, RZ, P4 ;  /* 0x000000fff9f77207 */ /* 0x000fc80002000000 */
[----:B------:R-:W-:Y:S01]  /*16d90*/  ISETP.NE.U32.AND P1, PT, R247, RZ, PT ;  /* 0x000000fff700720c */ /* 0x000fe20003f25070 */
[C---:B------:R-:W-:Y:S01]  /*16da0*/  VIADD R247, R6.reuse, UR45 ;  /* 0x0000002d06f77c36 */ /* 0x040fe20008000000 */
[----:B------:R1:W-:Y:S01]  /*16db0*/  STL.64 [R1+0x1660], R238 ;  /* 0x001660ee01007387 */ /* 0x0003e20000100a00 */
[C---:B--2---:R-:W-:Y:S02]  /*16dc0*/  LOP3.LUT R251, R6.reuse, 0x20, RZ, 0x3c, !PT ;  /* 0x0000002006fb7812 */ /* 0x044fe400078e3cff */
[C---:B------:R-:W-:Y:S01]  /*16dd0*/  LOP3.LUT R249, R6.reuse, 0x40, RZ, 0x3c, !PT ;  /* 0x0000004006f97812 */ /* 0x040fe200078e3cff */
[----:B------:R2:W-:Y:S01]  /*16de0*/  STL.64 [R1+0xfa8], R6 ;  /* 0x000fa80601007387 */ /* 0x0005e20000100a00 */
[----:B------:R-:W-:-:S03]  /*16df0*/  LOP3.LUT R250, R6, 0x60, RZ, 0x3c, !PT ;  /* 0x0000006006fa7812 */ /* 0x000fc600078e3cff */
[----:B-1----:R-:W4:Y:S04]  /*16e00*/  LDL.64 R238, [R1+0x338] ;  /* 0x0003380001ee7983 */ /* 0x002f280000100a00 */
[----:B--2---:R-:W2:Y:S04]  /*16e10*/  LDL.64 R6, [R1+0x318] ;  /* 0x0003180001067983 */ /* 0x004ea80000100a00 */
[----:B---3--:R-:W-:Y:S04]  /*16e20*/  LDGSTS.E [R247], desc[UR46][R240.64], P2 ;  /* 0x00000000f0f77fae */ /* 0x008fe8000912186e */
[----:B------:R-:W-:Y:S04]  /*16e30*/  LDGSTS.E [R247+0x400], desc[UR46][R242.64], P2 ;  /* 0x00400000f2f77fae */ /* 0x000fe8000912186e */
[----:B------:R-:W-:Y:S04]  /*16e40*/  LDGSTS.E [R247+0x800], desc[UR46][R244.64], P2 ;  /* 0x00800000f4f77fae */ /* 0x000fe8000912186e */
[----:B------:R-:W-:Y:S04]  /*16e50*/  LDGSTS.E [R247+0xc00], desc[UR46][R2.64], P2 ;  /* 0x00c0000002f77fae */ /* 0x000fe8000912186e */
[----:B----4-:R-:W-:Y:S04]  /*16e60*/  LDGSTS.E [R247+0x1000], desc[UR46][R8.64], P2 ;  /* 0x0100000008f77fae */ /* 0x010fe8000912186e */
[----:B------:R-:W-:Y:S04]  /*16e70*/  LDGSTS.E [R247+0x1400], desc[UR46][R4.64], P2 ;  /* 0x0140000004f77fae */ /* 0x000fe8000912186e */
[----:B------:R-:W3:Y:S04]  /*16e80*/  LDL.64 R240, [R1+0x358] ;  /* 0x0003580001f07983 */ /* 0x000ee80000100a00 */
[----:B------:R-:W4:Y:S04]  /*16e90*/  LDL.64 R242, [R1+0x378] ;  /* 0x0003780001f27983 */ /* 0x000f280000100a00 */
[----:B------:R-:W4:Y:S04]  /*16ea0*/  LDL.64 R244, [R1+0x398] ;  /* 0x0003980001f47983 */ /* 0x000f280000100a00 */
[----:B------:R-:W4:Y:S04]  /*16eb0*/  LDL.64 R2, [R1+0x3b8] ;  /* 0x0003b80001027983 */ /* 0x000f280000100a00 */
[----:B------:R-:W4:Y:S04]  /*16ec0*/  LDL.64 R8, [R1+0x3d8] ;  /* 0x0003d80001087983 */ /* 0x000f280000100a00 */
[----:B------:R-:W4:Y:S04]  /*16ed0*/  LDL.64 R4, [R1+0x3f8] ;  /* 0x0003f80001047983 */ /* 0x000f280000100a00 */
[----:B------:R-:W-:Y:S04]  /*16ee0*/  LDGSTS.E [R247+0x1800], desc[UR46][R236.64], P2 ;  /* 0x01800000ecf77fae */ /* 0x000fe8000912186e */
[----:B------:R1:W-:Y:S04]  /*16ef0*/  STL.64 [R1+0x15a8], R236 ;  /* 0x0015a8ec01007387 */ /* 0x0003e80000100a00 */
[----:B------:R-:W-:Y:S04]  /*16f00*/  LDGSTS.E [R247+0x1c00], desc[UR46][R228.64], P2 ;  /* 0x01c00000e4f77fae */ /* 0x000fe8000912186e */
[----:B------:R-:W-:Y:S04]  /*16f10*/  LDGSTS.E [R247+0x2000], desc[UR46][R220.64], P2 ;  /* 0x02000000dcf77fae */ /* 0x000fe8000912186e */
[----:B-1----:R-:W2:Y:S04]  /*16f20*/  LDL.64 R236, [R1+0x2f8] ;  /* 0x0002f80001ec7983 */ /* 0x002ea80000100a00 */
[----:B------:R1:W-:Y:S04]  /*16f30*/  STL.64 [R1+0x1598], R228 ;  /* 0x001598e401007387 */ /* 0x0003e80000100a00 */
[----:B------:R-:W-:Y:S04]  /*16f40*/  LDGSTS.E [R247+0x2400], desc[UR46][R212.64], P2 ;  /* 0x02400000d4f77fae */ /* 0x000fe8000912186e */
[----:B------:R-:W-:Y:S04]  /*16f50*/  LDGSTS.E [R247+0x2800], desc[UR46][R204.64], P2 ;  /* 0x02800000ccf77fae */ /* 0x000fe8000912186e */
[----:B-1----:R-:W3:Y:S04]  /*16f60*/  LDL.64 R228, [R1+0x218] ;  /* 0x0002180001e47983 */ /* 0x002ee80000100a00 */
[----:B------:R1:W-:Y:S04]  /*16f70*/  STL.64 [R1+0x1590], R220 ;  /* 0x001590dc01007387 */ /* 0x0003e80000100a00 */
[----:B------:R-:W-:Y:S04]  /*16f80*/  LDGSTS.E [R247+0x2c00], desc[UR46][R196.64], P2 ;  /* 0x02c00000c4f77fae */ /* 0x000fe8000912186e */
[----:B------:R-:W-:Y:S04]  /*16f90*/  LDGSTS.E [R247+0x3000], desc[UR46][R188.64], P2 ;  /* 0x03000000bcf77fae */ /* 0x000fe8000912186e */
[----:B-1----:R-:W4:Y:S04]  /*16fa0*/  LDL.64 R220, [R1+0x2d8] ;  /* 0x0002d80001dc7983 */ /* 0x002f280000100a00 */
        /* <DEDUP_REMOVED lines=32> */
[----:B------:R-:W-:Y:S04]  /*171b0*/  STL.64 [R1+0x15e8], R148 ;  /* 0x0015e89401007387 */ /* 0x000fe80000100a00 */
[----:B------:R-:W-:Y:S04]  /*171c0*/  STL.64 [R1+0x15f0], R140 ;  /* 0x0015f08c01007387 */ /* 0x000fe80000100a00 */
[----:B------:R-:W-:Y:S04]  /*171d0*/  STL.64 [R1+0x15f8], R132 ;  /* 0x0015f88401007387 */ /* 0x000fe80000100a00 */
[----:B------:R-:W-:Y:S04]  /*171e0*/  STL.64 [R1+0x1600], R124 ;  /* 0x0016007c01007387 */ /* 0x000fe80000100a00 */
[----:B------:R-:W-:Y:S04]  /*171f0*/  STL.64 [R1+0x1608], R116 ;  /* 0x0016087401007387 */ /* 0x000fe80000100a00 */
[----:B------:R1:W-:Y:S04]  /*17200*/  STL.64 [R1+0x1610], R108 ;  /* 0x0016106c01007387 */ /* 0x0003e80000100a00 */
[----:B------:R-:W-:Y:S04]  /*17210*/  STL.64 [R1+0x1618], R100 ;  /* 0x0016186401007387 */ /* 0x000fe80000100a00 */
[----:B------:R4:W-:Y:S04]  /*17220*/  STL.64 [R1+0x1620], R92 ;  /* 0x0016205c01007387 */ /* 0x0009e80000100a00 */
[----:B------:R-:W-:Y:S04]  /*17230*/  STL.64 [R1+0x1628], R84 ;  /* 0x0016285401007387 */ /* 0x000fe80000100a00 */
[----:B------:R-:W-:Y:S04]  /*17240*/  STL.64 [R1+0x1668], R76 ;  /* 0x0016684c01007387 */ /* 0x000fe80000100a00 */
[----:B------:R-:W-:Y:S04]  /*17250*/  STL.64 [R1+0x1670], R68 ;  /* 0x0016704401007387 */ /* 0x000fe80000100a00 */
[----:B------:R-:W-:Y:S04]  /*17260*/  STL.64 [R1+0x1678], R60 ;  /* 0x0016783c01007387 */ /* 0x000fe80000100a00 */
[----:B------:R4:W-:Y:S04]  /*17270*/  STL.64 [R1+0x1680], R52 ;  /* 0x0016803401007387 */ /* 0x0009e80000100a00 */
[----:B------:R-:W-:Y:S04]  /*17280*/  LDGSTS.E [R247+0x7400], desc[UR46][R52.64], P2 ;  /* 0x0740000034f77fae */ /* 0x000fe8000912186e */
[----:B------:R-:W-:Y:S04]  /*17290*/  STL.64 [R1+0x1688], R44 ;  /* 0x0016882c01007387 */ /* 0x000fe80000100a00 */
        /* <DEDUP_REMOVED lines=9> */
[----:B-1----:R-:W4:Y:S04]  /*17330*/  LDL.LU.64 R108, [R1+0x198] ;  /* 0x00019800016c7983 */ /* 0x002f280000300a00 */
[----:B------:R-:W4:Y:S04]  /*17340*/  LDL.LU.64 R132, [R1+0x178] ;  /* 0x0001780001847983 */ /* 0x000f280000300a00 */
[----:B---3--:R-:W-:Y:S04]  /*17350*/  LDGSTS.E [R247+0x10c00], desc[UR46][R156.64], P2 ;  /* 0x10c000009cf77fae */ /* 0x008fe8000912186e */
[----:B------:R-:W-:Y:S04]  /*17360*/  LDGSTS.E [R247+0x11000], desc[UR46][R180.64], P2 ;  /* 0x11000000b4f77fae */ /* 0x000fe8000912186e */
[----:B------:R-:W-:Y:S04]  /*17370*/  LDGSTS.E [R247+0x11400], desc[UR46][R204.64], P2 ;  /* 0x11400000ccf77fae */ /* 0x000fe8000912186e */
[----:B------:R-:W3:Y:S04]  /*17380*/  LDL.LU.64 R156, [R1+0x158] ;  /* 0x00015800019c7983 */ /* 0x000ee80000300a00 */
[----:B------:R-:W3:Y:S04]  /*17390*/  LDL.LU.64 R180, [R1+0x138] ;  /* 0x0001380001b47983 */ /* 0x000ee80000300a00 */
[----:B------:R-:W-:Y:S04]  /*173a0*/  LDGSTS.E [R247+0x11800], desc[UR46][R228.64], P2 ;  /* 0x11800000e4f77fae */ /* 0x000fe8000912186e */
[----:B------:R-:W3:Y:S04]  /*173b0*/  LDL.LU.64 R204, [R1+0x118] ;  /* 0x0001180001cc7983 */ /* 0x000ee80000300a00 */
[----:B--2---:R-:W-:Y:S04]  /*173c0*/  LDGSTS.E [R247+0x11c00], desc[UR46][R164.64], P2 ;  /* 0x11c00000a4f77fae */ /* 0x004fe8000912186e */
[----:B------:R-:W2:Y:S04]  /*173d0*/  LDL.LU.64 R228, [R1+0xf8] ;  /* 0x0000f80001e47983 */ /* 0x000ea80000300a00 */
[----:B----4-:R-:W-:Y:S04]  /*173e0*/  LDGSTS.E [R247+0x12000], desc[UR46][R172.64], P2 ;  /* 0x12000000acf77fae */ /* 0x010fe8000912186e */
[----:B------:R-:W-:Y:S04]  /*173f0*/  LDGSTS.E [R247+0x12400], desc[UR46][R188.64], P2 ;  /* 0x12400000bcf77fae */ /* 0x000fe8000912186e */
        /* <DEDUP_REMOVED lines=15> */
[----:B------:R-:W4:Y:S04]  /*174f0*/  LDL.LU.64 R24, [R1+0x17c8] ;  /* 0x0017c80001187983 */ /* 0x000f280000300a00 */
[----:B------:R-:W4:Y:S04]  /*17500*/  LDL.LU.64 R16, [R1+0x17c0] ;  /* 0x0017c00001107983 */ /* 0x000f280000300a00 */
[----:B------:R-:W4:Y:S04]  /*17510*/  LDL.LU.64 R230, [R1+0x17b8] ;  /* 0x0017b80001e67983 */ /* 0x000f280000300a00 */
        /* <DEDUP_REMOVED lines=13> */
[----:B------:R-:W4:Y:S04]  /*175f0*/  LDL.LU.64 R174, [R1+0x1780] ;  /* 0x0017800001ae7983 */ /* 0x000f280000300a00 */
[----:B------:R-:W4:Y:S04]  /*17600*/  LDL.64 R164, [R1+0x1c0] ;  /* 0x0001c00001a47983 */ /* 0x000f280000100a00 */
        /* <DEDUP_REMOVED lines=17> */
[----:B------:R-:W4:Y:S01]  /*17720*/  LDL.64 R4, [R1+0x400] ;  /* 0x0004000001047983 */ /* 0x000f220000100a00 */
[----:B------:R-:W1:Y:S01]  /*17730*/  S2R R252, SR_TID.X ;  /* 0x0000000000fc7919 */ /* 0x000e620000002100 */
[----:B------:R-:W-:-:S02]  /*17740*/  ISETP.NE.U32.AND P0, PT, R248, RZ, PT ;  /* 0x000000fff800720c */ /* 0x000fc40003f05070 */
[----:B-1----:R-:W-:-:S04]  /*17750*/  SHF.R.U32.HI R248, RZ, 0x6, R252 ;  /* 0x00000006fff87819 */ /* 0x002fc800000116fc */
[----:B------:R-:W-:-:S04]  /*17760*/  SGXT.U32 R248, R248, 0x1 ;  /* 0x00000001f8f8781a */ /* 0x000fc80000000000 */
[----:B------:R-:W-:-:S04]  /*17770*/  LOP3.LUT R248, R248, 0x4, RZ, 0xfc, !PT ;  /* 0x00000004f8f87812 */ /* 0x000fc800078efcff */
[----:B------:R-:W-:Y:S02]  /*17780*/  ISETP.GE.AND P3, PT, R248, UR4, PT ;  /* 0x00000004f8007c0c */ /* 0x000fe4000bf66270 */
[----:B------:R-:W-:-:S04]  /*17790*/  SHF.R.U32.HI R248, RZ, 0x6, R252 ;  /* 0x00000006fff87819 */ /* 0x000fc800000116fc */
[----:B------:R-:W-:-:S04]  /*177a0*/  SGXT.U32 R248, R248, 0x1 ;  /* 0x00000001f8f8781a */ /* 0x000fc80000000000 */
[----:B------:R-:W-:Y:S02]  /*177b0*/  LOP3.LUT R248, R248, 0x6, RZ, 0xfc, !PT ;  /* 0x00000006f8f87812 */ /* 0x000fe400078efcff */
[----:B------:R-:W-:Y:S02]  /*177c0*/  SEL R252, RZ, 0x4, P3 ;  /* 0x00000004fffc7807 */ /* 0x000fe40001800000 */
[----:B------:R-:W-:Y:S01]  /*177d0*/  ISETP.GE.AND P3, PT, R248, UR4, PT ;  /* 0x00000004f8007c0c */ /* 0x000fe2000bf66270 */
[----:B------:R-:W-:-:S05]  /*177e0*/  VIADD R248, R251, UR45 ;  /* 0x0000002dfbf87c36 */ /* 0x000fca0008000000 */
[----:B------:R-:W-:Y:S04]  /*177f0*/  LDGSTS.E [R248+0x100], desc[UR46][R108.64], P2 ;  /* 0x001000006cf87fae */ /* 0x000fe8000912186e */
[----:B------:R-:W-:Y:S04]  /*17800*/  LDGSTS.E [R248+0x500], desc[UR46][R132.64], P2 ;  /* 0x0050000084f87fae */ /* 0x000fe8000912186e */
[----:B---3--:R-:W-:Y:S04]  /*17810*/  LDGSTS.E [R248+0x900], desc[UR46][R156.64], P2 ;  /* 0x009000009cf87fae */ /* 0x008fe8000912186e */
[----:B------:R-:W-:Y:S04]  /*17820*/  LDGSTS.E [R248+0xd00], desc[UR46][R180.64], P2 ;  /* 0x00d00000b4f87fae */ /* 0x000fe8000912186e */
[----:B------:R-:W-:Y:S04]  /*17830*/  LDGSTS.E [R248+0x1100], desc[UR46][R204.64], P2 ;  /* 0x01100000ccf87fae */ /* 0x000fe8000912186e */
[----:B--2---:R-:W-:Y:S04]  /*17840*/  LDGSTS.E [R248+0x1500], desc[UR46][R228.64], P2 ;  /* 0x01500000e4f87fae */ /* 0x004fe8000912186e */
        /* <DEDUP_REMOVED lines=33> */
[----:B------:R1:W-:Y:S04]  /*17a60*/  STL.64 [R1+0x16d8], R204 ;  /* 0x0016d8cc01007387 */ /* 0x0003e80000100a00 */
[----:B------:R-:W-:Y:S04]  /*17a70*/  LDGSTS.E [R248+0x10900], desc[UR46][R10.64], P2 ;  /* 0x109000000af87fae */ /* 0x000fe8000912186e */
[----:B----4-:R-:W-:Y:S04]  /*17a80*/  LDGSTS.E [R248+0x10d00], desc[UR46][R164.64], P2 ;  /* 0x10d00000a4f87fae */ /* 0x010fe8000912186e */
[----:B------:R-:W2:Y:S04]  /*17a90*/  LDL.LU.64 R116, [R1+0x190] ;  /* 0x0001900001747983 */ /* 0x000ea80000300a00 */
[----:B------:R-:W-:Y:S04]  /*17aa0*/  LDGSTS.E [R248+0x11100], desc[UR46][R188.64], P2 ;  /* 0x11100000bcf87fae */ /* 0x000fe8000912186e */
[----:B------:R-:W3:Y:S04]  /*17ab0*/  LDL.LU.64 R140, [R1+0x170] ;  /* 0x00017000018c7983 */ /* 0x000ee80000300a00 */
[----:B------:R-:W-:Y:S04]  /*17ac0*/  LDGSTS.E [R248+0x11500], desc[UR46][R220.64], P2 ;  /* 0x11500000dcf87fae */ /* 0x000fe8000912186e */
[----:B------:R-:W4:Y:S04]  /*17ad0*/  LDL.LU.64 R164, [R1+0x150] ;  /* 0x0001500001a47983 */ /* 0x000f280000300a00 */
[----:B------:R-:W-:Y:S04]  /*17ae0*/  LDGSTS.E [R248+0x11900], desc[UR46][R236.64], P2 ;  /* 0x11900000ecf87fae */ /* 0x000fe8000912186e */
[----:B------:R-:W4:Y:S04]  /*17af0*/  LDL.LU.64 R188, [R1+0x130] ;  /* 0x0001300001bc7983 */ /* 0x000f280000300a00 */
[----:B------:R-:W-:Y:S04]  /*17b00*/  LDGSTS.E [R248+0x11d00], desc[UR46][R92.64], P2 ;  /* 0x11d000005cf87fae */ /* 0x000fe8000912186e */
[----:B------:R-:W4:Y:S04]  /*17b10*/  LDL.LU.64 R236, [R1+0x110] ;  /* 0x0001100001ec7983 */ /* 0x000f280000300a00 */
[----:B------:R-:W4:Y:S04]  /*17b20*/  LDL.LU.64 R220, [R1+0xf0] ;  /* 0x0000f00001dc7983 */ /* 0x000f280000300a00 */
        /* <DEDUP_REMOVED lines=54> */
[----:B------:R-:W-:-:S05]  /*17e90*/  VIADD R249, R249, UR45 ;  /* 0x0000002df9f97c36 */ /* 0x000fca0008000000 */
[----:B--2---:R-:W-:Y:S04]  /*17ea0*/  LDGSTS.E [R249+0x200], desc[UR46][R116.64], P2 ;  /* 0x0020000074f97fae */ /* 0x004fe8000912186e */
[----:B---3--:R-:W-:Y:S04]  /*17eb0*/  LDGSTS.E [R249+0x600], desc[UR46][R140.64], P2 ;  /* 0x006000008cf97fae */ /* 0x008fe8000912186e */
        /* <DEDUP_REMOVED lines=81> */
[----:B-1----:R-:W4:Y:S04]  /*183d0*/  LDL.64 R204, [R1+0x230] ;  /* 0x0002300001cc7983 */ /* 0x002f280000100a00 */
[----:B------:R-:W4:Y:S04]  /*183e0*/  LDL.64 R180, [R1+0x250] ;  /* 0x0002500001b47983 */ /* 0x000f280000100a00 */
[----:B------:R-:W4:Y:S04]  /*183f0*/  LDL.64 R242, [R1+0x270] ;  /* 0x0002700001f27983 */ /* 0x000f280000100a00 */
[----:B------:R-:W4:Y:S04]  /*18400*/  LDL.64 R2, [R1+0x290] ;  /* 0x0002900001027983 */ /* 0x000f280000100a00 */
[----:B------:R1:W-:Y:S04]  /*18410*/  STL.64 [R1+0x1498], R248 ;  /* 0x001498f801007387 */ /* 0x0003e80000100a00 */
[----:B-1----:R-:W4:Y:S01]  /*18420*/  LDL.LU.64 R248, [R1+0xe8] ;  /* 0x0000e80001f87983 */ /* 0x002f220000300a00 */
[----:B------:R-:W-:-:S03]  /*18430*/  VIADD R250, R250, UR45 ;  /* 0x0000002dfafa7c36 */ /* 0x000fc60008000000 */
        /* <DEDUP_REMOVED lines=55> */
[----:B------:R-:W2:Y:S04]  /*187b0*/  LDL.64 R8, [R1+0x410] ;  /* 0x0004100001087983 */ /* 0x000ea80000100a00 */
[----:B------:R-:W3:Y:S04]  /*187c0*/  LDL.64 R240, [R1+0x4f0] ;  /* 0x0004f00001f07983 */ /* 0x000ee80000100a00 */
[----:B------:R-:W4:Y:S04]  /*187d0*/  LDL.64 R4, [R1+0x4b0] ;  /* 0x0004b00001047983 */ /* 0x000f280000100a00 */
[----:B------:R-:W-:Y:S04]  /*187e0*/  LDGSTS.E [R250+0x11700], desc[UR46][R6.64], P2 ;  /* 0x1170000006fa7fae */ /* 0x000fe8000912186e */
[----:B------:R-:W-:Y:S04]  /*187f0*/  LDGSTS.E [R250+0x11b00], desc[UR46][R204.64], P2 ;  /* 0x11b00000ccfa7fae */ /* 0x000fe8000912186e */
[----:B------:R-:W-:Y:S04]  /*18800*/  LDGSTS.E [R250+0x11f00], desc[UR46][R180.64], P2 ;  /* 0x11f00000b4fa7fae */ /* 0x000fe8000912186e */
[----:B------:R-:W3:Y:S04]  /*18810*/  LDL.64 R6, [R1+0x568] ;  /* 0x0005680001067983 */ /* 0x000ee80000100a00 */
[----:B------:R-:W3:Y:S04]  /*18820*/  LDL.LU.64 R204, [R1+0x16d8] ;  /* 0x0016d80001cc7983 */ /* 0x000ee80000300a00 */
[----:B------:R-:W3:Y:S04]  /*18830*/  LDL.LU.64 R180, [R1+0x16d0] ;  /* 0x0016d00001b47983 */ /* 0x000ee80000300a00 */
[----:B------:R-:W-:Y:S04]  /*18840*/  LDGSTS.E [R250+0x12300], desc[UR46][R242.64], P2 ;  /* 0x12300000f2fa7fae */ /* 0x000fe8000912186e */
[----:B------:R-:W-:Y:S04]  /*18850*/  LDGSTS.E [R250+0x12700], desc[UR46][R2.64], P2 ;  /* 0x1270000002fa7fae */ /* 0x000fe8000912186e */
[----:B------:R-:W-:Y:S04]  /*18860*/  LDGSTS.E [R250+0x12b00], desc[UR46][R156.64], P2 ;  /* 0x12b000009cfa7fae */ /* 0x000fe8000912186e */
[----:B------:R-:W3:Y:S04]  /*18870*/  LDL.LU.64 R242, [R1+0xe0] ;  /* 0x0000e00001f27983 */ /* 0x000ee80000300a00 */
        /* <DEDUP_REMOVED lines=21> */
[----:B------:R-:W3:Y:S04]  /*189d0*/  LDL.LU.64 R244, [R1+0x60] ;  /* 0x0000600001f47983 */ /* 0x000ee80000300a00 */
[----:B--2---:R-:W-:Y:S04]  /*189e0*/  LDGSTS.E [R250+0x15700], desc[UR46][R8.64], P2 ;  /* 0x1570000008fa7fae */ /* 0x004fe8000912186e */
[----:B------:R-:W-:Y:S04]  /*189f0*/  LDGSTS.E [R250+0x15b00], desc[UR46][R60.64], P2 ;  /* 0x15b000003cfa7fae */ /* 0x000fe8000912186e */
[----:B------:R-:W-:Y:S04]  /*18a00*/  LDGSTS.E [R250+0x15f00], desc[UR46][R68.64], P2 ;  /* 0x15f0000044fa7fae */ /* 0x000fe8000912186e */
[----:B------:R-:W2:Y:S04]  /*18a10*/  LDL.LU.64 R8, [R1+0x58] ;  /* 0x0000580001087983 */ /* 0x000ea80000300a00 */
[----:B------:R-:W-:Y:S04]  /*18a20*/  LDGSTS.E [R250+0x16300], desc[UR46][R76.64], P2 ;  /* 0x163000004cfa7fae */ /* 0x000fe8000912186e */
[----:B------:R-:W-:Y:S04]  /*18a30*/  LDGSTS.E [R250+0x16700], desc[UR46][R238.64], P2 ;  /* 0x16700000eefa7fae */ /* 0x000fe8000912186e */
[----:B----4-:R-:W-:Y:S04]  /*18a40*/  LDGSTS.E [R250+0x16b00], desc[UR46][R4.64], P2 ;  /* 0x16b0000004fa7fae */ /* 0x010fe8000912186e */
[----:B------:R-:W-:Y:S04]  /*18a50*/  LDGSTS.E [R250+0x16f00], desc[UR46][R84.64], P2 ;  /* 0x16f0000054fa7fae */ /* 0x000fe8000912186e */
[----:B---3--:R1:W-:Y:S04]  /*18a60*/  LDGSTS.E [R250+0x17300], desc[UR46][R240.64], P2 ;  /* 0x17300000f0fa7fae */ /* 0x0083e8000912186e */
[----:B------:R-:W3:Y:S04]  /*18a70*/  LDL.LU.64 R60, [R1+0x1678] ;  /* 0x00167800013c7983 */ /* 0x000ee80000300a00 */
[----:B------:R-:W4:Y:S01]  /*18a80*/  LDL.LU.64 R68, [R1+0x1670] ;  /* 0x0016700001447983 */ /* 0x000f220000300a00 */
[----:B-1----:R-:W1:Y:S03]  /*18a90*/  S2R R241, SR_TID.X ;  /* 0x0000000000f17919 */ /* 0x002e660000002100 */
[----:B------:R-:W-:Y:S04]  /*18aa0*/  LDGSTS.E [R250+0x17700], desc[UR46][R92.64], P2 ;  /* 0x177000005cfa7fae */ /* 0x000fe8000912186e */
[----:B------:R-:W3:Y:S04]  /*18ab0*/  LDL.LU.64 R76, [R1+0x1668] ;  /* 0x00166800014c7983 */ /* 0x000ee80000300a00 */
[----:B------:R-:W-:Y:S04]  /*18ac0*/  LDGSTS.E [R250+0x17b00], desc[UR46][R100.64], P2 ;  /* 0x17b0000064fa7fae */ /* 0x000fe8000912186e */
[----:B------:R-:W4:Y:S04]  /*18ad0*/  LDL.LU.64 R238, [R1+0x1660] ;  /* 0x0016600001ee7983 */ /* 0x000f280000300a00 */
[----:B------:R1:W-:Y:S04]  /*18ae0*/  LDGSTS.E [R250+0x17f00], desc[UR46][R6.64], P2 ;  /* 0x17f0000006fa7fae */ /* 0x0003e8000912186e */
[----:B------:R-:W3:Y:S01]  /*18af0*/  LDL.LU.64 R4, [R1+0x1658] ;  /* 0x0016580001047983 */ /* 0x000ee20000300a00 */
[----:B------:R-:W-:Y:S01]  /*18b00*/  SEL R252, R252, RZ, P4 ;  /* 0x000000fffcfc7207 */ /* 0x000fe20002000000 */
[----:B------:R-:W-:-:S02]  /*18b10*/  IMAD.U32 R251, RZ, RZ, UR10 ;  /* 0x0000000afffb7e24 */ /* 0x000fc4000f8e00ff */
[----:B------:R-:W0:Y:S01]  /*18b20*/  LDGDEPBAR ;  /* 0x00000000000079af */ /* 0x000e220000000000 */
[----:B-1----:R-:W-:-:S03]  /*18b30*/  SHF.R.U32.HI R7, RZ, 0x6, R241 ;  /* 0x00000006ff077819 */ /* 0x002fc600000116f1 */
[----:B------:R-:W4:Y:S01]  /*18b40*/  LDL.LU.64 R240, [R1+0xd0] ;  /* 0x0000d00001f07983 */ /* 0x000f220000300a00 */
[----:B------:R-:W-:Y:S01]  /*18b50*/  SGXT.U32 R7, R7, 0x1 ;  /* 0x000000010707781a */ /* 0x000fe20000000000 */
[----:B------:R-:W-:Y:S03]  /*18b60*/  BAR.SYNC.DEFER_BLOCKING 0x0 ;  /* 0x0000000000007b1d */ /* 0x000fe60000010000 */
[----:B------:R-:W-:Y:S02]  /*18b70*/  LOP3.LUT R7, R7, 0x24, RZ, 0xfc, !PT ;  /* 0x0000002407077812 */ /* 0x000fe400078efcff */
[----:B------:R-:W-:Y:S02]  /*18b80*/  ISETP.NE.U32.AND P2, PT, R252, RZ, PT ;  /* 0x000000fffc00720c */ /* 0x000fe40003f45070 */
[----:B------:R-:W-:Y:S02]  /*18b90*/  SEL R252, RZ, 0x4, P3 ;  /* 0x00000004fffc7807 */ /* 0x000fe40001800000 */
[----:B------:R-:W-:Y:S01]  /*18ba0*/  ISETP.GE.AND P3, PT, R7, UR4, PT ;  /* 0x0000000407007c0c */ /* 0x000fe2000bf66270 */
[----:B------:R-:W-:-:S02]  /*18bb0*/  IMAD.WIDE R6, R251, 0x4, R2 ;  /* 0x00000004fb067825 */ /* 0x000fc400078e0202 */
[----:B------:R-:W1:Y:S01]  /*18bc0*/  S2R R3, SR_TID.X ;  /* 0x0000000000037919 */ /* 0x000e620000002100 */
[----:B------:R-:W1:Y:S01]  /*18bd0*/  S2R R2, SR_TID.X ;  /* 0x0000000000027919 */ /* 0x000e620000002100 */
[----:B------:R-:W-:Y:S02]  /*18be0*/  IMAD.WIDE R84, R251, 0x4, R242 ;  /* 0x00000004fb547825 */ /* 0x000fe400078e02f2 */
[----:B------:R-:W3:Y:S04]  /*18bf0*/  LDL.LU.64 R242, [R1+0xc8] ;  /* 0x0000c80001f27983 */ /* 0x000ee80000300a00 */
[----:B------:R-:W-:Y:S01]  /*18c00*/  @!PT LDS RZ, [RZ] ;  /* 0x00000000fffff984 */ /* 0x000fe20000000800 */
[----:B------:R-:W-:Y:S01]  /*18c10*/  @!PT LDS RZ, [RZ] ;  /* 0x00000000fffff984 */ /* 0x000fe20000000800 */
[----:B------:R-:W-:Y:S01]  /*18c20*/  @!PT LDS RZ, [RZ] ;  /* 0x00000000fffff984 */ /* 0x000fe20000000800 */
[----:B------:R-:W-:Y:S01]  /*18c30*/  LDGSTS.E [R0+-0x1c000], desc[UR46][R84.64], P5 ;  /* 0xe400000054007fae */ /* 0x000fe2000a92186e */
[----:B------:R-:W-:-:S03]  /*18c40*/  SEL R252, R252, RZ, P4 ;  /* 0x000000fffcfc7207 */ /* 0x000fc60002000000 */
[----:B------:R1:W-:Y:S02]  /*18c50*/  LDGSTS.E [R0+-0x1bff8], desc[UR46][R6.64], P6 ;  /* 0xe400800006007fae */ /* 0x0003e4000b12186e */
[----:B-1----:R-:W-:-:S04]  /*18c60*/  SHF.R.U32.HI R3, RZ, 0x6, R3 ;  /* 0x00000006ff037819 */ /* 0x002fc80000011603 */
[----:B------:R-:W-:-:S04]  /*18c70*/  SGXT.U32 R3, R3, 0x1 ;  /* 0x000000010303781a */ /* 0x000fc80000000000 */
[----:B------:R-:W-:-:S04]  /*18c80*/  LOP3.LUT R3, R3, 0x26, RZ, 0xfc, !PT ;  /* 0x0000002603037812 */ /* 0x000fc800078efcff */
[----:B------:R-:W-:Y:S02]  /*18c90*/  ISETP.GE.AND P5, PT, R3, UR4, PT ;  /* 0x0000000403007c0c */ /* 0x000fe4000bfa6270 */
[----:B------:R-:W-:-:S04]  /*18ca0*/  SHF.R.U32.HI R3, RZ, 0x6, R2 ;  /* 0x00000006ff037819 */ /* 0x000fc80000011602 */
[----:B------:R-:W-:Y:S01]  /*18cb0*/  SGXT.U32 R3, R3, 0x1 ;  /* 0x000000010303781a */ /* 0x000fe20000000000 */
[----:B------:R-:W-:Y:S03]  /*18cc0*/  STL.64 [R1+0x938], R84 ;  /* 0x0009385401007387 */ /* 0x000fe60000100a00 */
[----:B------:R-:W-:Y:S01]  /*18cd0*/  LOP3.LUT R3, R3, 0x8, RZ, 0xfc, !PT ;  /* 0x0000000803037812 */ /* 0x000fe200078efcff */
[----:B------:R1:W-:Y:S01]  /*18ce0*/  STL.64 [R1+0x930], R6 ;  /* 0x0009300601007387 */ /* 0x0003e20000100a00 */
[----:B------:R-:W-:Y:S02]  /*18cf0*/  ISETP.NE.U32.AND P6, PT, R252, RZ, PT ;  /* 0x000000fffc00720c */ /* 0x000fe40003fc5070 */
[----:B------:R-:W-:Y:S01]  /*18d00*/  SEL R252, RZ, 0x4, P3 ;  /* 0x00000004fffc7807 */ /* 0x000fe20001800000 */
[----:B------:R-:W-:Y:S01]  /*18d10*/  IMAD.WIDE R100, R251, 0x4, R244 ;  /* 0x00000004fb647825 */ /* 0x000fe200078e02f4 */
[----:B------:R-:W-:-:S02]  /*18d20*/  ISETP.GE.AND P3, PT, R3, UR4, PT ;  /* 0x0000000403007c0c */ /* 0x000fc4000bf66270 */
[----:B-1----:R-:W-:Y:S02]  /*18d30*/  SHF.R.U32.HI R7, RZ, 0x6, R2 ;  /* 0x00000006ff077819 */ /* 0x002fe40000011602 */
[----:B------:R-:W-:Y:S04]  /*18d40*/  LDGSTS.E [R0+-0x1a000], desc[UR46][R100.64], P0 ;  /* 0xe600000064007fae */ /* 0x000fe8000812186e */
[----:B------:R-:W3:Y:S04]  /*18d50*/  LDL.LU.64 R2, [R1+0x50] ;  /* 0x0000500001027983 */ /* 0x000ee80000300a00 */
[----:B------:R-:W-:Y:S01]  /*18d60*/  STL.64 [R1+0x920], R100 ;  /* 0x0009206401007387 */ /* 0x000fe20000100a00 */
[----:B--2---:R-:W-:-:S03]  /*18d70*/  IMAD.WIDE R84, R251, 0x4, R8 ;  /* 0x00000004fb547825 */ /* 0x004fc600078e0208 */
[----:B------:R-:W2:Y:S04]  /*18d80*/  LDL.LU.64 R8, [R1+0x48] ;  /* 0x0000480001087983 */ /* 0x000ea80000300a00 */
[----:B------:R1:W-:Y:S04]  /*18d90*/  STL.64 [R1+0x918], R84 ;  /* 0x0009185401007387 */ /* 0x0003e80000100a00 */
[----:B------:R-:W2:Y:S01]  /*18da0*/  LDL.LU.64 R244, [R1+0xc0] ;  /* 0x0000c00001f47983 */ /* 0x000ea20000300a00 */
[----:B------:R-:W-:Y:S02]  /*18db0*/  SGXT.U32 R7, R7, 0x1 ;  /* 0x000000010707781a */ /* 0x000fe40000000000 */
[----:B------:R-:W-:Y:S01]  /*18dc0*/  SEL R6, RZ, 0x4, P5 ;  /* 0x00000004ff067807 */ /* 0x000fe20002800000 */
[----:B------:R1:W-:Y:S01]  /*18dd0*/  LDGSTS.E [R0+-0x19ff8], desc[UR46][R84.64], P1 ;  /* 0xe600800054007fae */ /* 0x0003e2000892186e */
[----:B------:R-:W-:-:S02]  /*18de0*/  LOP3.LUT R7, R7, 0xa, RZ, 0xfc, !PT ;  /* 0x0000000a07077812 */ /* 0x000fc400078efcff */
[----:B------:R-:W-:Y:S02]  /*18df0*/  SEL R92, R252, RZ, P4 ;  /* 0x000000fffc5c7207 */ /* 0x000fe40002000000 */
[----:B------:R-:W-:Y:S02]  /*18e00*/  ISETP.GE.AND P5, PT, R7, UR4, PT ;  /* 0x0000000407007c0c */ /* 0x000fe4000bfa6270 */
[----:B------:R-:W1:Y:S01]  /*18e10*/  S2R R7, SR_TID.X ;  /* 0x0000000000077919 */ /* 0x000e620000002100 */
[----:B------:R-:W-:Y:S02]  /*18e20*/  SEL R252, RZ, 0x4, P3 ;  /* 0x00000004fffc7807 */ /* 0x000fe40001800000 */
[----:B------:R-:W-:Y:S02]  /*18e30*/  ISETP.NE.U32.AND P3, PT, R92, RZ, PT ;  /* 0x000000ff5c00720c */ /* 0x000fe40003f65070 */
[----:B------:R-:W-:-:S04]  /*18e40*/  SEL R6, R6, RZ, P4 ;  /* 0x000000ff06067207 */ /* 0x000fc80002000000 */
[----:B------:R-:W-:Y:S01]  /*18e50*/  ISETP.NE.U32.AND P0, PT, R6, RZ, PT ;  /* 0x000000ff0600720c */ /* 0x000fe20003f05070 */
[----:B----4-:R-:W-:Y:S02]  /*18e60*/  IMAD.WIDE R92, R251, 0x4, R240 ;  /* 0x00000004fb5c7825 */ /* 0x010fe400078e02f0 */
[----:B------:R-:W4:Y:S01]  /*18e70*/  S2R R241, SR_TID.X ;  /* 0x0000000000f17919 */ /* 0x000f220000002100 */
[----:B-1----:R-:W-:Y:S02]  /*18e80*/  SHF.R.U32.HI R7, RZ, 0x6, R7 ;  /* 0x00000006ff077819 */ /* 0x002fe40000011607 */
[----:B------:R-:W-:Y:S01]  /*18e90*/  SEL R6, RZ, 0x4, P5 ;  /* 0x00000004ff067807 */ /* 0x000fe20002800000 */
[----:B---3--:R-:W-:Y:S01]  /*18ea0*/  LDGSTS.E [R4+-0x1c000], desc[UR46][R92.64], P2 ;  /* 0xe40000005c047fae */ /* 0x008fe2000912186e */
[----:B------:R-:W-:-:S04]  /*18eb0*/  SGXT.U32 R7, R7, 0x1 ;  /* 0x000000010707781a */ /* 0x000fc80000000000 */
[----:B------:R-:W-:Y:S02]  /*18ec0*/  LOP3.LUT R7, R7, 0x28, RZ, 0xfc, !PT ;  /* 0x0000002807077812 */ /* 0x000fe400078efcff */
[----:B------:R-:W-:Y:S02]  /*18ed0*/  SEL R84, R6, RZ, P4 ;  /* 0x000000ff06547207 */ /* 0x000fe40002000000 */
[----:B------:R-:W-:Y:S02]  /*18ee0*/  ISETP.GE.AND P5, PT, R7, UR4, PT ;  /* 0x0000000407007c0c */ /* 0x000fe4000bfa6270 */
[----:B------:R-:W-:Y:S01]  /*18ef0*/  SEL R252, R252, RZ, P4 ;  /* 0x000000fffcfc7207 */ /* 0x000fe20002000000 */
[----:B------:R-:W-:Y:S01]  /*18f00*/  STL.64 [R1+0x928], R92 ;  /* 0x0009285c01007387 */ /* 0x000fe20000100a00 */
[----:B------:R-:W-:Y:S01]  /*18f10*/  IMAD.WIDE R6, R251, 0x4, R242 ;  /* 0x00000004fb067825 */ /* 0x000fe200078e02f2 */
[----:B----4-:R-:W-:Y:S02]  /*18f20*/  SHF.R.U32.HI R240, RZ, 0x6, R241 ;  /* 0x00000006fff07819 */ /* 0x010fe400000116f1 */
[----:B------:R-:W3:Y:S02]  /*18f30*/  LDL.LU.64 R100, [R1+0xb8] ;  /* 0x0000b80001647983 */ /* 0x000ee40000300a00 */
[----:B------:R-:W-:-:S02]  /*18f40*/  SGXT.U32 R240, R240, 0x1 ;  /* 0x00000001f0f0781a */ /* 0x000fc40000000000 */
[----:B------:R1:W-:Y:S02]  /*18f50*/  LDGSTS.E [R4+-0x1bff8], desc[UR46][R6.64], P6 ;  /* 0xe400800006047fae */ /* 0x0003e4000b12186e */
[----:B------:R-:W-:Y:S02]  /*18f60*/  LOP3.LUT R240, R240, 0x2a, RZ, 0xfc, !PT ;  /* 0x0000002af0f07812 */ /* 0x000fe400078efcff */
[----:B------:R1:W-:Y:S01]  /*18f70*/  STL.64 [R1+0x910], R6 ;  /* 0x0009100601007387 */ /* 0x0003e20000100a00 */
[----:B------:R-:W-:Y:S02]  /*18f80*/  ISETP.NE.U32.AND P1, PT, R252, RZ, PT ;  /* 0x000000fffc00720c */ /* 0x000fe40003f25070 */
[----:B------:R-:W-:Y:S01]  /*18f90*/  SEL R252, RZ, 0x4, P5 ;  /* 0x00000004fffc7807 */ /* 0x000fe20002800000 */
[----:B------:R-:W4:Y:S01]  /*18fa0*/  LDL.LU.64 R242, [R1+0x40] ;  /* 0x0000400001f27983 */ /* 0x000f220000300a00 */
[----:B------:R-:W-:Y:S02]  /*18fb0*/  ISETP.GE.AND P5, PT, R240, UR4, PT ;  /* 0x00000004f0007c0c */ /* 0x000fe4000bfa6270 */
[----:B------:R-:W1:Y:S01]  /*18fc0*/  S2R R240, SR_TID.X ;  /* 0x0000000000f07919 */ /* 0x000e620000002100 */
[----:B------:R-:W-:-:S04]  /*18fd0*/  SHF.R.U32.HI R241, RZ, 0x6, R241 ;  /* 0x00000006fff17819 */ /* 0x000fc800000116f1 */
[----:B------:R-:W-:-:S04]  /*18fe0*/  SGXT.U32 R241, R241, 0x1 ;  /* 0x00000001f1f1781a */ /* 0x000fc80000000000 */
[----:B------:R-:W-:-:S04]  /*18ff0*/  LOP3.LUT R241, R241, 0xc, RZ, 0xfc, !PT ;  /* 0x0000000cf1f17812 */ /* 0x000fc800078efcff */
[----:B------:R-:W-:Y:S02]  /*19000*/  ISETP.GE.AND P6, PT, R241, UR4, PT ;  /* 0x00000004f1007c0c */ /* 0x000fe4000bfc6270 */
[----:B------:R-:W-:Y:S02]  /*19010*/  SEL R252, R252, RZ, P4 ;  /* 0x000000fffcfc7207 */ /* 0x000fe40002000000 */
[----:B------:R-:W-:Y:S02]  /*19020*/  ISETP.NE.U32.AND P2, PT, R84, RZ, PT ;  /* 0x000000ff5400720c */ /* 0x000fe40003f45070 */
[----:B-1----:R-:W-:Y:S02]  /*19030*/  SEL R6, RZ, 0x4, P6 ;  /* 0x00000004ff067807 */ /* 0x002fe40003000000 */
[--C-:B------:R-:W-:Y:S02]  /*19040*/  SHF.R.U32.HI R241, RZ, 0x6, R240.reuse ;  /* 0x00000006fff17819 */ /* 0x100fe400000116f0 */
[----:B------:R-:W-:Y:S01]  /*19050*/  SHF.R.U32.HI R240, RZ, 0x6, R240 ;  /* 0x00000006fff07819 */ /* 0x000fe200000116f0 */
[----:B------:R-:W-:Y:S01]  /*19060*/  IMAD.WIDE R2, R251, 0x4, R2 ;  /* 0x00000004fb027825 */ /* 0x000fe200078e0202 */
[----:B------:R-:W-:-:S02]  /*19070*/  SGXT.U32 R241, R241, 0x1 ;  /* 0x00000001f1f1781a */ /* 0x000fc40000000000 */
[----:B------:R-:W-:Y:S02]  /*19080*/  SGXT.U32 R240, R240, 0x1 ;  /* 0x00000001f0f0781a */ /* 0x000fe40000000000 */
[----:B------:R1:W-:Y:S01]  /*19090*/  STL.64 [R1+0x900], R2 ;  /* 0x0009000201007387 */ /* 0x0003e20000100a00 */
[----:B------:R-:W-:Y:S02]  /*190a0*/  LOP3.LUT R241, R241, 0x2c, RZ, 0xfc, !PT ;  /* 0x0000002cf1f17812 */ /* 0x000fe400078efcff */
[----:B------:R-:W-:Y:S01]  /*190b0*/  LOP3.LUT R240, R240, 0xe, RZ, 0xfc, !PT ;  /* 0x0000000ef0f07812 */ /* 0x000fe200078efcff */
[----:B------:R-:W-:Y:S01]  /*190c0*/  LDGSTS.E [R4+-0x1a000], desc[UR46][R2.64], P3 ;  /* 0xe600000002047fae */ /* 0x000fe2000992186e */
[----:B------:R-:W-:Y:S02]  /*190d0*/  ISETP.NE.U32.AND P3, PT, R252, RZ, PT ;  /* 0x000000fffc00720c */ /* 0x000fe40003f65070 */
[----:B------:R-:W-:Y:S02]  /*190e0*/  SEL R252, RZ, 0x4, P5 ;  /* 0x00000004fffc7807 */ /* 0x000fe40002800000 */
[----:B------:R-:W-:-:S02]  /*190f0*/  ISETP.GE.AND P5, PT, R240, UR4, PT ;  /* 0x00000004f0007c0c */ /* 0x000fc4000bfa6270 */
[----:B------:R-:W-:Y:S01]  /*19100*/  ISETP.GE.AND P6, PT, R241, UR4, PT ;  /* 0x00000004f1007c0c */ /* 0x000fe2000bfc6270 */
[----:B-1----:R-:W4:Y:S01]  /*19110*/  LDL.LU.64 R2, [R1+0x38] ;  /* 0x0000380001027983 */ /* 0x002f220000300a00 */
[----:B--2---:R-:W-:-:S05]  /*19120*/  IMAD.WIDE R8, R251, 0x4, R8 ;  /* 0x00000004fb087825 */ /* 0x004fca00078e0208 */
[----:B------:R1:W-:Y:S01]  /*19130*/  STL.64 [R1+0x8f8], R8 ;  /* 0x0008f80801007387 */ /* 0x0003e20000100a00 */
[----:B------:R-:W-:-:S03]  /*19140*/  IMAD.WIDE R84, R251, 0x4, R244 ;  /* 0x00000004fb547825 */ /* 0x000fc600078e02f4 */
[----:B------:R-:W2:Y:S04]  /*19150*/  LDL.LU.64 R240, [R1+0xb0] ;  /* 0x0000b00001f07983 */ /* 0x000ea80000300a00 */
[----:B------:R4:W-:Y:S04]  /*19160*/  STL.64 [R1+0x908], R84 ;  /* 0x0009085401007387 */ /* 0x0009e80000100a00 */
[----:B------:R-:W2:Y:S01]  /*19170*/  LDL.LU.64 R244, [R1+0xa8] ;  /* 0x0000a80001f47983 */ /* 0x000ea20000300a00 */
[----:B------:R-:W1:Y:S03]  /*19180*/  S2R R7, SR_TID.X ;  /* 0x0000000000077919 */ /* 0x000e660000002100 */
[----:B------:R-:W-:Y:S01]  /*19190*/  LDGSTS.E [R4+-0x19ff8], desc[UR46][R8.64], P0 ;  /* 0xe600800008047fae */ /* 0x000fe2000812186e */
[----:B------:R-:W-:-:S02]  /*191a0*/  SEL R6, R6, RZ, P4 ;  /* 0x000000ff06067207 */ /* 0x000fc40002000000 */
[----:B------:R-:W-:Y:S01]  /*191b0*/  SEL R92, R252, RZ, P4 ;  /* 0x000000fffc5c7207 */ /* 0x000fe20002000000 */
[----:B------:R4:W-:Y:S04]  /*191c0*/  LDGSTS.E [R5+-0x1c000], desc[UR46][R84.64], P1 ;  /* 0xe400000054057fae */ /* 0x0009e8000892186e */
[----:B-1----:R-:W2:Y:S01]  /*191d0*/  LDL.LU.64 R8, [R1+0x1650] ;  /* 0x0016500001087983 */ /* 0x002ea20000300a00 */
[----:B------:R-:W-:Y:S02]  /*191e0*/  ISETP.NE.U32.AND P0, PT, R6, RZ, PT ;  /* 0x000000ff0600720c */ /* 0x000fe40003f05070 */
[----:B------:R-:W-:Y:S02]  /*191f0*/  SEL R6, RZ, 0x4, P6 ;  /* 0x00000004ff067807 */ /* 0x000fe40003000000 */
[----:B------:R-:W-:-:S02]  /*19200*/  SEL R252, RZ, 0x4, P5 ;  /* 0x00000004fffc7807 */ /* 0x000fc40002800000 */
[----:B------:R-:W-:-:S04]  /*19210*/  SHF.R.U32.HI R7, RZ, 0x6, R7 ;  /* 0x00000006ff077819 */ /* 0x000fc80000011607 */
[----:B------:R-:W-:-:S04]  /*19220*/  SGXT.U32 R7, R7, 0x1 ;  /* 0x000000010707781a */ /* 0x000fc80000000000 */
[----:B------:R-:W-:Y:S02]  /*19230*/  LOP3.LUT R7, R7, 0x2e, RZ, 0xfc, !PT ;  /* 0x0000002e07077812 */ /* 0x000fe400078efcff */
[----:B------:R-:W-:Y:S02]  /*19240*/  ISETP.NE.U32.AND P5, PT, R92, RZ, PT ;  /* 0x000000ff5c00720c */ /* 0x000fe40003fa5070 */
[----:B------:R-:W-:Y:S02]  /*19250*/  ISETP.GE.AND P6, PT, R7, UR4, PT ;  /* 0x0000000407007c0c */ /* 0x000fe4000bfc6270 */
[----:B------:R-:W-:Y:S01]  /*19260*/  SEL R92, R6, RZ, P4 ;  /* 0x000000ff065c7207 */ /* 0x000fe20002000000 */
[----:B---3--:R-:W-:-:S05]  /*19270*/  IMAD.WIDE R100, R251, 0x4, R100 ;  /* 0x00000004fb647825 */ /* 0x008fca00078e0264 */
[----:B------:R1:W-:Y:S04]  /*19280*/  STL.64 [R1+0x8f0], R100 ;  /* 0x0008f06401007387 */ /* 0x0003e80000100a00 */
[----:B------:R-:W3:Y:S01]  /*19290*/  LDL.LU.64 R6, [R1+0x30] ;  /* 0x0000300001067983 */ /* 0x000ee20000300a00 */
[----:B----4-:R-:W-:-:S03]  /*192a0*/  IMAD.WIDE R84, R251, 0x4, R242 ;  /* 0x00000004fb547825 */ /* 0x010fc600078e02f2 */
[----:B------:R-:W-:Y:S01]  /*192b0*/  LDGSTS.E [R5+-0x1bff8], desc[UR46][R100.64], P2 ;  /* 0xe400800064057fae */ /* 0x000fe2000912186e */
[----:B------:R-:W4:Y:S03]  /*192c0*/  S2R R243, SR_TID.X ;  /* 0x0000000000f37919 */ /* 0x000f260000002100 */
[----:B------:R-:W-:Y:S04]  /*192d0*/  STL.64 [R1+0x8e0], R84 ;  /* 0x0008e05401007387 */ /* 0x000fe80000100a00 */
[----:B-1----:R-:W3:Y:S01]  /*192e0*/  LDL.LU.64 R100, [R1+0x28] ;  /* 0x0000280001647983 */ /* 0x002ee20000300a00 */
[----:B------:R-:W-:-:S03]  /*192f0*/  SEL R252, R252, RZ, P4 ;  /* 0x000000fffcfc7207 */ /* 0x000fc60002000000 */
[----:B------:R-:W-:Y:S01]  /*19300*/  LDGSTS.E [R5+-0x1a000], desc[UR46][R84.64], P3 ;  /* 0xe600000054057fae */ /* 0x000fe2000992186e */
[----:B------:R-:W-:Y:S02]  /*19310*/  ISETP.NE.U32.AND P1, PT, R252, RZ, PT ;  /* 0x000000fffc00720c */ /* 0x000fe40003f25070 */
[----:B------:R-:W-:Y:S02]  /*19320*/  SEL R252, RZ, 0x4, P6 ;  /* 0x00000004fffc7807 */ /* 0x000fe40003000000 */
[--C-:B----4-:R-:W-:Y:S02]  /*19330*/  SHF.R.U32.HI R242, RZ, 0x6, R243.reuse ;  /* 0x00000006fff27819 */ /* 0x110fe400000116f3 */
[----:B------:R-:W-:Y:S02]  /*19340*/  SHF.R.U32.HI R243, RZ, 0x6, R243 ;  /* 0x00000006fff37819 */ /* 0x000fe400000116f3 */
[----:B------:R-:W-:Y:S02]  /*19350*/  SGXT.U32 R242, R242, 0x1 ;  /* 0x00000001f2f2781a */ /* 0x000fe40000000000 */
[----:B------:R-:W-:-:S02]  /*19360*/  SGXT.U32 R243, R243, 0x1 ;  /* 0x00000001f3f3781a */ /* 0x000fc40000000000 */
[----:B------:R-:W-:Y:S02]  /*19370*/  LOP3.LUT R242, R242, 0x10, RZ, 0xfc, !PT ;  /* 0x00000010f2f27812 */ /* 0x000fe400078efcff */
[----:B------:R-:W-:Y:S02]  /*19380*/  LOP3.LUT R243, R243, 0x12, RZ, 0xfc, !PT ;  /* 0x00000012f3f37812 */ /* 0x000fe400078efcff */
[----:B------:R-:W-:Y:S02]  /*19390*/  ISETP.GE.AND P6, PT, R242, UR4, PT ;  /* 0x00000004f2007c0c */ /* 0x000fe4000bfc6270 */
[----:B------:R-:W-:Y:S01]  /*193a0*/  ISETP.GE.AND P3, PT, R243, UR4, PT ;  /* 0x00000004f3007c0c */ /* 0x000fe2000bf66270 */
[----:B------:R-:W-:-:S05]  /*193b0*/  IMAD.WIDE R2, R251, 0x4, R2 ;  /* 0x00000004fb027825 */ /* 0x000fca00078e0202 */
[----:B------:R-:W-:Y:S04]  /*193c0*/  STL.64 [R1+0x8d8], R2 ;  /* 0x0008d80201007387 */ /* 0x000fe80000100a00 */
[----:B------:R-:W4:Y:S04]  /*193d0*/  LDL.LU.64 R242, [R1+0xa0] ;  /* 0x0000a00001f27983 */ /* 0x000f280000300a00 */
[----:B------:R1:W-:Y:S04]  /*193e0*/  LDGSTS.E [R5+-0x19ff8], desc[UR46][R2.64], P5 ;  /* 0xe600800002057fae */ /* 0x0003e8000a92186e */
[----:B------:R1:W-:Y:S01]  /*193f0*/  STL.64 [R1+0x1408], R4 ;  /* 0x0014080401007387 */ /* 0x0003e20000100a00 */
[----:B------:R-:W-:Y:S01]  /*19400*/  ISETP.NE.U32.AND P2, PT, R92, RZ, PT ;  /* 0x000000ff5c00720c */ /* 0x000fe20003f45070 */
[----:B--2---:R-:W-:-:S05]  /*19410*/  IMAD.WIDE R240, R251, 0x4, R240 ;  /* 0x00000004fbf07825 */ /* 0x004fca00078e02f0 */
[----:B------:R2:W-:Y:S01]  /*19420*/  STL.64 [R1+0x8e8], R240 ;  /* 0x0008e8f001007387 */ /* 0x0005e20000100a00 */
[----:B-1----:R-:W-:-:S03]  /*19430*/  IMAD.WIDE R4, R251, 0x4, R244 ;  /* 0x00000004fb047825 */ /* 0x002fc600078e02f4 */
[----:B------:R-:W4:Y:S04]  /*19440*/  LDL.LU.64 R244, [R1+0x98] ;  /* 0x0000980001f47983 */ /* 0x000f280000300a00 */
[----:B------:R3:W-:Y:S04]  /*19450*/  STL.64 [R1+0x8d0], R4 ;  /* 0x0008d00401007387 */ /* 0x0007e80000100a00 */
[----:B------:R-:W4:Y:S01]  /*19460*/  LDL.LU.64 R92, [R1+0x20] ;  /* 0x00002000015c7983 */ /* 0x000f220000300a00 */
[----:B------:R-:W1:Y:S01]  /*19470*/  S2R R2, SR_TID.X ;  /* 0x0000000000027919 */ /* 0x000e620000002100 */
[----:B------:R-:W-:-:S04]  /*19480*/  SEL R252, R252, RZ, P4 ;  /* 0x000000fffcfc7207 */ /* 0x000fc80002000000 */
[----:B------:R-:W-:Y:S01]  /*19490*/  ISETP.NE.U32.AND P5, PT, R252, RZ, PT ;  /* 0x000000fffc00720c */ /* 0x000fe20003fa5070 */
[----:B------:R-:W-:Y:S01]  /*194a0*/  LDGSTS.E [R8+-0x1c000], desc[UR46][R240.64], P0 ;  /* 0xe4000000f0087fae */ /* 0x000fe2000812186e */
[----:B------:R-:W-:-:S03]  /*194b0*/  SEL R252, RZ, 0x4, P6 ;  /* 0x00000004fffc7807 */ /* 0x000fc60003000000 */
[----:B------:R3:W-:Y:S01]  /*194c0*/  LDGSTS.E [R8+-0x1bff8], desc[UR46][R4.64], P1 ;  /* 0xe400800004087fae */ /* 0x0007e2000892186e */
[----:B-1----:R-:W-:-:S03]  /*194d0*/  SHF.R.U32.HI R3, RZ, 0x6, R2 ;  /* 0x00000006ff037819 */ /* 0x002fc60000011602 */
[----:B--2---:R-:W2:Y:S01]  /*194e0*/  LDL.LU.64 R240, [R1+0x1648] ;  /* 0x0016480001f07983 */ /* 0x004ea20000300a00 */
[----:B------:R-:W-:Y:S02]  /*194f0*/  SHF.R.U32.HI R2, RZ, 0x6, R2 ;  /* 0x00000006ff027819 */ /* 0x000fe40000011602 */
[----:B------:R-:W-:Y:S02]  /*19500*/  SGXT.U32 R3, R3, 0x1 ;  /* 0x000000010303781a */ /* 0x000fe40000000000 */
[----:B------:R-:W-:Y:S02]  /*19510*/  SGXT.U32 R2, R2, 0x1 ;  /* 0x000000010202781a */ /* 0x000fe40000000000 */
[----:B------:R-:W-:Y:S02]  /*19520*/  LOP3.LUT R3, R3, 0x32, RZ, 0xfc, !PT ;  /* 0x0000003203037812 */ /* 0x000fe400078efcff */
[----:B------:R-:W-:-:S04]  /*19530*/  LOP3.LUT R2, R2, 0x30, RZ, 0xfc, !PT ;  /* 0x0000003002027812 */ /* 0x000fc800078efcff */
[----:B------:R-:W-:Y:S02]  /*19540*/  ISETP.GE.AND P6, PT, R2, UR4, PT ;  /* 0x0000000402007c0c */ /* 0x000fe4000bfc6270 */
[----:B------:R-:W-:Y:S02]  /*19550*/  SEL R2, RZ, 0x4, P3 ;  /* 0x00000004ff027807 */ /* 0x000fe40001800000 */
[----:B------:R-:W-:Y:S02]  /*19560*/  ISETP.GE.AND P3, PT, R3, UR4, PT ;  /* 0x0000000403007c0c */ /* 0x000fe4000bf66270 */
[----:B------:R-:W1:Y:S01]  /*19570*/  S2R R3, SR_TID.X ;  /* 0x0000000000037919 */ /* 0x000e620000002100 */
[----:B------:R-:W-:-:S04]  /*19580*/  SEL R2, R2, RZ, P4 ;  /* 0x000000ff02027207 */ /* 0x000fc80002000000 */
[----:B------:R-:W-:Y:S02]  /*19590*/  ISETP.NE.U32.AND P0, PT, R2, RZ, PT ;  /* 0x000000ff0200720c */ /* 0x000fe40003f05070 */
[----:B------:R-:W-:Y:S02]  /*195a0*/  SEL R2, RZ, 0x4, P3 ;  /* 0x00000004ff027807 */ /* 0x000fe40001800000 */
[----:B-1----:R-:W-:-:S04]  /*195b0*/  SHF.R.U32.HI R3, RZ, 0x6, R3 ;  /* 0x00000006ff037819 */ /* 0x002fc80000011603 */
[----:B------:R-:W-:-:S04]  /*195c0*/  SGXT.U32 R3, R3, 0x1 ;  /* 0x000000010303781a */ /* 0x000fc80000000000 */
[----:B------:R-:W-:-:S04]  /*195d0*/  LOP3.LUT R3, R3, 0x14, RZ, 0xfc, !PT ;  /* 0x0000001403037812 */ /* 0x000fc800078efcff */
[----:B------:R-:W-:Y:S02]  /*195e0*/  ISETP.GE.AND P3, PT, R3, UR4, PT ;  /* 0x0000000403007c0c */ /* 0x000fe4000bf66270 */
[----:B------:R-:W1:Y:S01]  /*195f0*/  S2R R3, SR_TID.X ;  /* 0x0000000000037919 */ /* 0x000e620000002100 */
[----:B------:R-:W-:Y:S02]  /*19600*/  SEL R84, R252, RZ, P4 ;  /* 0x000000fffc547207 */ /* 0x000fe40002000000 */
[----:B------:R-:W-:Y:S02]  /*19610*/  SEL R252, RZ, 0x4, P6 ;  /* 0x00000004fffc7807 */ /* 0x000fe40003000000 */
[----:B------:R-:W-:Y:S02]  /*19620*/  SEL R2, R2, RZ, P4 ;  /* 0x000000ff02027207 */ /* 0x000fe40002000000 */
[----:B------:R-:W-:-:S04]  /*19630*/  SEL R252, R252, RZ, P4 ;  /* 0x000000fffcfc7207 */ /* 0x000fc80002000000 */
[----:B------:R-:W-:Y:S02]  /*19640*/  ISETP.NE.U32.AND P1, PT, R252, RZ, PT ;  /* 0x000000fffc00720c */ /* 0x000fe40003f25070 */
[----:B------:R-:W-:Y:S02]  /*19650*/  SEL R252, RZ, 0x4, P3 ;  /* 0x00000004fffc7807 */ /* 0x000fe40001800000 */
[----:B------:R-:W-:Y:S01]  /*19660*/  ISETP.NE.U32.AND P3, PT, R2, RZ, PT ;  /* 0x000000ff0200720c */ /* 0x000fe20003f65070 */
[----:B---3--:R-:W-:Y:S01]  /*19670*/  IMAD.WIDE R4, R251, 0x4, R6 ;  /* 0x00000004fb047825 */ /* 0x008fe200078e0206 */
[----:B------:R-:W-:Y:S01]  /*19680*/  ISETP.NE.U32.AND P6, PT, R84, RZ, PT ;  /* 0x000000ff5400720c */ /* 0x000fe20003fc5070 */
[----:B------:R-:W3:Y:S04]  /*19690*/  LDL.LU.64 R6, [R1+0x18] ;  /* 0x0000180001067983 */ /* 0x000ee80000300a00 */
[----:B------:R4:W-:Y:S01]  /*196a0*/  LDGSTS.E [R8+-0x1a000], desc[UR46][R4.64], P2 ;  /* 0xe600000004087fae */ /* 0x0009e2000912186e */
[----:B-1----:R-:W-:-:S04]  /*196b0*/  SHF.R.U32.HI R2, RZ, 0x6, R3 ;  /* 0x00000006ff027819 */ /* 0x002fc80000011603 */
[----:B------:R-:W-:-:S04]  /*196c0*/  SGXT.U32 R2, R2, 0x1 ;  /* 0x000000010202781a */ /* 0x000fc80000000000 */
[----:B------:R-:W-:-:S04]  /*196d0*/  LOP3.LUT R2, R2, 0x16, RZ, 0xfc, !PT ;  /* 0x0000001602027812 */ /* 0x000fc800078efcff */
[----:B------:R-:W-:Y:S02]  /*196e0*/  ISETP.GE.AND P2, PT, R2, UR4, PT ;  /* 0x0000000402007c0c */ /* 0x000fe4000bf46270 */
[----:B------:R-:W1:Y:S01]  /*196f0*/  S2R R2, SR_TID.X ;  /* 0x0000000000027919 */ /* 0x000e620000002100 */
[----:B------:R-:W-:Y:S01]  /*19700*/  SHF.R.U32.HI R3, RZ, 0x6, R3 ;  /* 0x00000006ff037819 */ /* 0x000fe20000011603 */
[----:B------:R-:W-:-:S03]  /*19710*/  IMAD.WIDE R84, R251, 0x4, R100 ;  /* 0x00000004fb547825 */ /* 0x000fc600078e0264 */
[----:B------:R-:W-:Y:S02]  /*19720*/  SGXT.U32 R3, R3, 0x1 ;  /* 0x000000010303781a */ /* 0x000fe40000000000 */
[----:B------:R1:W-:Y:S02]  /*19730*/  LDGSTS.E [R8+-0x19ff8], desc[UR46][R84.64], P5 ;  /* 0xe600800054087fae */ /* 0x0003e4000a92186e */
[----:B------:R-:W-:-:S04]  /*19740*/  LOP3.LUT R3, R3, 0x34, RZ, 0xfc, !PT ;  /* 0x0000003403037812 */ /* 0x000fc800078efcff */
[----:B------:R-:W-:Y:S01]  /*19750*/  ISETP.GE.AND P5, PT, R3, UR4, PT ;  /* 0x0000000403007c0c */ /* 0x000fe2000bfa6270 */
[----:B------:R4:W-:Y:S01]  /*19760*/  STL.64 [R1+0x8c8], R4 ;  /* 0x0008c80401007387 */ /* 0x0009e20000100a00 */
[----:B------:R-:W-:-:S03]  /*19770*/  SEL R252, R252, RZ, P4 ;  /* 0x000000fffcfc7207 */ /* 0x000fc60002000000 */
[----:B------:R1:W-:Y:S01]  /*19780*/  STL.64 [R1+0x8c0], R84 ;  /* 0x0008c05401007387 */ /* 0x0003e20000100a00 */
[----:B----4-:R-:W-:-:S03]  /*19790*/  IMAD.WIDE R4, R251, 0x4, R242 ;  /* 0x00000004fb047825 */ /* 0x010fc600078e02f2 */
[----:B------:R-:W4:Y:S01]  /*197a0*/  LDL.LU.64 R242, [R1+0x90] ;  /* 0x0000900001f27983 */ /* 0x000f220000300a00 */
[----:B-1----:R-:W-:-:S03]  /*197b0*/  SHF.R.U32.HI R3, RZ, 0x6, R2 ;  /* 0x00000006ff037819 */ /* 0x002fc60000011602 */
[----:B------:R1:W-:Y:S01]  /*197c0*/  LDGSTS.E [R9+-0x1c000], desc[UR46][R4.64], P6 ;  /* 0xe400000004097fae */ /* 0x0003e2000b12186e */
[----:B------:R-:W-:Y:S02]  /*197d0*/  SHF.R.U32.HI R101, RZ, 0x6, R2 ;  /* 0x00000006ff657819 */ /* 0x000fe40000011602 */
[----:B------:R-:W-:Y:S02]  /*197e0*/  SGXT.U32 R3, R3, 0x1 ;  /* 0x000000010303781a */ /* 0x000fe40000000000 */
[----:B------:R-:W-:Y:S02]  /*197f0*/  SGXT.U32 R101, R101, 0x1 ;  /* 0x000000016565781a */ /* 0x000fe40000000000 */
[----:B------:R-:W-:Y:S02]  /*19800*/  LOP3.LUT R3, R3, 0x36, RZ, 0xfc, !PT ;  /* 0x0000003603037812 */ /* 0x000fe400078efcff */
[----:B------:R-:W-:Y:S01]  /*19810*/  LOP3.LUT R101, R101, 0x18, RZ, 0xfc, !PT ;  /* 0x0000001865657812 */ /* 0x000fe200078efcff */
[----:B------:R1:W-:Y:S01]  /*19820*/  STL.64 [R1+0x8b8], R4 ;  /* 0x0008b80401007387 */ /* 0x0003e20000100a00 */
[----:B------:R-:W-:-:S02]  /*19830*/  ISETP.NE.U32.AND P6, PT, R252, RZ, PT ;  /* 0x000000fffc00720c */ /* 0x000fc40003fc5070 */
[----:B------:R-:W-:Y:S02]  /*19840*/  SEL R252, RZ, 0x4, P2 ;  /* 0x00000004fffc7807 */ /* 0x000fe40001000000 */
[----:B------:R-:W-:Y:S02]  /*19850*/  ISETP.GE.AND P2, PT, R3, UR4, PT ;  /* 0x0000000403007c0c */ /* 0x000fe4000bf46270 */
[----:B------:R-:W-:Y:S01]  /*19860*/  SEL R84, RZ, 0x4, P5 ;  /* 0x00000004ff547807 */ /* 0x000fe20002800000 */
[----:B------:R-:W2:Y:S01]  /*19870*/  LDL.LU.64 R2, [R1+0x88] ;  /* 0x0000880001027983 */ /* 0x000ea20000300a00 */
[----:B------:R-:W-:-:S03]  /*19880*/  ISETP.GE.AND P5, PT, R101, UR4, PT ;  /* 0x0000000465007c0c */ /* 0x000fc6000bfa6270 */
[----:B------:R-:W2:Y:S01]  /*19890*/  LDL.LU.64 R100, [R1+0x10] ;  /* 0x0000100001647983 */ /* 0x000ea20000300a00 */
[----:B------:R-:W-:-:S04]  /*198a0*/  IMAD.WIDE R244, R251, 0x4, R244 ;  /* 0x00000004fbf47825 */ /* 0x000fc800078e02f4 */
[----:B-1----:R-:W-:Y:S01]  /*198b0*/  IMAD.WIDE R4, R251, 0x4, R92 ;  /* 0x00000004fb047825 */ /* 0x002fe200078e025c */
[----:B------:R1:W-:Y:S04]  /*198c0*/  STL.64 [R1+0x8b0], R244 ;  /* 0x0008b0f401007387 */ /* 0x0003e80000100a00 */
[----:B------:R1:W-:Y:S04]  /*198d0*/  STL.64 [R1+0x8a8], R4 ;  /* 0x0008a80401007387 */ /* 0x0003e80000100a00 */
[----:B------:R-:W-:Y:S01]  /*198e0*/  LDGSTS.E [R9+-0x1bff8], desc[UR46][R244.64], P0 ;  /* 0xe4008000f4097fae */ /* 0x000fe2000812186e */
[----:B------:R-:W1:Y:S01]  /*198f0*/  S2R R93, SR_TID.X ;  /* 0x00000000005d7919 */ /* 0x000e620000002100 */
[----:B------:R-:W-:-:S02]  /*19900*/  SEL R85, R252, RZ, P4 ;  /* 0x000000fffc557207 */ /* 0x000fc40002000000 */
[----:B-1----:R-:W2:Y:S01]  /*19910*/  LDL.LU.64 R244, [R1+0x1640] ;  /* 0x0016400001f47983 */ /* 0x002ea20000300a00 */
[----:B------:R-:W-:Y:S02]  /*19920*/  SEL R252, RZ, 0x4, P2 ;  /* 0x00000004fffc7807 */ /* 0x000fe40001000000 */
[----:B------:R-:W-:Y:S01]  /*19930*/  ISETP.NE.U32.AND P2, PT, R85, RZ, PT ;  /* 0x000000ff5500720c */ /* 0x000fe20003f45070 */
[----:B------:R1:W-:Y:S01]  /*19940*/  LDGSTS.E [R9+-0x1a000], desc[UR46][R4.64], P1 ;  /* 0xe600000004097fae */ /* 0x0003e2000892186e */
[----:B------:R-:W1:Y:S01]  /*19950*/  S2R R85, SR_TID.X ;  /* 0x0000000000557919 */ /* 0x000e620000002100 */
[----:B------:R-:W-:-:S04]  /*19960*/  SEL R84, R84, RZ, P4 ;  /* 0x000000ff54547207 */ /* 0x000fc80002000000 */
[----:B------:R-:W-:Y:S02]  /*19970*/  ISETP.NE.U32.AND P0, PT, R84, RZ, PT ;  /* 0x000000ff5400720c */ /* 0x000fe40003f05070 */
[----:B------:R-:W-:Y:S01]  /*19980*/  SEL R84, RZ, 0x4, P5 ;  /* 0x00000004ff547807 */ /* 0x000fe20002800000 */
[----:B------:R-:W2:Y:S01]  /*19990*/  LDL.LU.64 R4, [R1+0x8] ;  /* 0x0000080001047983 */ /* 0x000ea20000300a00 */
[----:B------:R-:W-:-:S04]  /*199a0*/  SHF.R.U32.HI R93, RZ, 0x6, R93 ;  /* 0x00000006ff5d7819 */ /* 0x000fc8000001165d */
[----:B------:R-:W-:-:S04]  /*199b0*/  SGXT.U32 R93, R93, 0x1 ;  /* 0x000000015d5d781a */ /* 0x000fc80000000000 */
[----:B------:R-:W-:Y:S02]  /*199c0*/  LOP3.LUT R93, R93, 0x1a, RZ, 0xfc, !PT ;  /* 0x0000001a5d5d7812 */ /* 0x000fe400078efcff */
[----:B------:R-:W-:Y:S02]  /*199d0*/  SEL R252, R252, RZ, P4 ;  /* 0x000000fffcfc7207 */ /* 0x000fe40002000000 */
[----:B------:R-:W-:Y:S02]  /*199e0*/  ISETP.GE.AND P5, PT, R93, UR4, PT ;  /* 0x000000045d007c0c */ /* 0x000fe4000bfa6270 */
[----:B------:R-:W-:Y:S02]  /*199f0*/  SEL R84, R84, RZ, P4 ;  /* 0x000000ff54547207 */ /* 0x000fe40002000000 */
[----:B------:R-:W-:Y:S02]  /*19a00*/  ISETP.NE.U32.AND P1, PT, R252, RZ, PT ;  /* 0x000000fffc00720c */ /* 0x000fe40003f25070 */
[----:B------:R-:W-:-:S02]  /*19a10*/  SEL R252, RZ, 0x4, P5 ;  /* 0x00000004fffc7807 */ /* 0x000fc40002800000 */
[----:B------:R-:W-:Y:S02]  /*19a20*/  ISETP.NE.U32.AND P5, PT, R84, RZ, PT ;  /* 0x000000ff5400720c */ /* 0x000fe40003fa5070 */
[--C-:B-1----:R-:W-:Y:S02]  /*19a30*/  SHF.R.U32.HI R84, RZ, 0x6, R85.reuse ;  /* 0x00000006ff547819 */ /* 0x102fe40000011655 */
[----:B------:R-:W-:Y:S02]  /*19a40*/  SHF.R.U32.HI R85, RZ, 0x6, R85 ;  /* 0x00000006ff557819 */ /* 0x000fe40000011655 */
[----:B------:R-:W-:Y:S02]  /*19a50*/  SGXT.U32 R84, R84, 0x1 ;  /* 0x000000015454781a */ /* 0x000fe40000000000 */
[----:B------:R-:W-:Y:S02]  /*19a60*/  SGXT.U32 R85, R85, 0x1 ;  /* 0x000000015555781a */ /* 0x000fe40000000000 */
[----:B------:R-:W-:-:S02]  /*19a70*/  LOP3.LUT R84, R84, 0x38, RZ, 0xfc, !PT ;  /* 0x0000003854547812 */ /* 0x000fc400078efcff */
[----:B------:R-:W-:Y:S01]  /*19a80*/  LOP3.LUT R85, R85, 0x3a, RZ, 0xfc, !PT ;  /* 0x0000003a55557812 */ /* 0x000fe200078efcff */
[C---:B---3--:R-:W-:Y:S02]  /*19a90*/  IMAD.WIDE R92, R251.reuse, 0x4, R6 ;  /* 0x00000004fb5c7825 */ /* 0x048fe400078e0206 */
[----:B------:R-:W3:Y:S04]  /*19aa0*/  LDL.LU.64 R6, [R1+0x80] ;  /* 0x0000800001067983 */ /* 0x000ee80000300a00 */
[----:B------:R1:W-:Y:S04]  /*19ab0*/  STL.64 [R1+0x8a0], R92 ;  /* 0x0008a05c01007387 */ /* 0x0003e80000100a00 */
[----:B------:R2:W-:Y:S04]  /*19ac0*/  STL.64 [R1+0x1410], R8 ;  /* 0x0014100801007387 */ /* 0x0005e80000100a00 */
[----:B------:R3:W-:Y:S01]  /*19ad0*/  LDGSTS.E [R9+-0x19ff8], desc[UR46][R92.64], P3 ;  /* 0xe60080005c097fae */ /* 0x0007e2000992186e */
[----:B------:R-:W-:Y:S01]  /*19ae0*/  ISETP.GE.AND P3, PT, R84, UR4, PT ;  /* 0x0000000454007c0c */ /* 0x000fe2000bf66270 */
[----:B----4-:R-:W-:-:S05]  /*19af0*/  IMAD.WIDE R242, R251, 0x4, R242 ;  /* 0x00000004fbf27825 */ /* 0x010fca00078e02f2 */
[----:B------:R4:W-:Y:S04]  /*19b00*/  STL.64 [R1+0x898], R242 ;  /* 0x000898f201007387 */ /* 0x0009e80000100a00 */
[----:B-1----:R-:W3:Y:S01]  /*19b10*/  LDL.LU.64 R92, [R1+0x78] ;  /* 0x00007800015c7983 */ /* 0x002ee20000300a00 */
[----:B--2---:R-:W-:-:S03]  /*19b20*/  IMAD.WIDE R2, R251, 0x4, R2 ;  /* 0x00000004fb027825 */ /* 0x004fc600078e0202 */
[----:B------:R-:W-:Y:S01]  /*19b30*/  LDGSTS.E [R244+-0x1c000], desc[UR46][R242.64], P6 ;  /* 0xe4000000f2f47fae */ /* 0x000fe2000b12186e */
[----:B------:R-:W-:Y:S01]  /*19b40*/  ISETP.GE.AND P6, PT, R85, UR4, PT ;  /* 0x0000000455007c0c */ /* 0x000fe2000bfc6270 */
[----:B------:R-:W-:Y:S02]  /*19b50*/  IMAD.WIDE R84, R251, 0x4, R100 ;  /* 0x00000004fb547825 */ /* 0x000fe400078e0264 */
[----:B------:R1:W-:Y:S01]  /*19b60*/  LDGSTS.E [R244+-0x1bff8], desc[UR46][R2.64], P2 ;  /* 0xe400800002f47fae */ /* 0x0003e2000912186e */
[----:B------:R-:W-:Y:S02]  /*19b70*/  SEL R252, R252, RZ, P4 ;  /* 0x000000fffcfc7207 */ /* 0x000fe40002000000 */
[----:B------:R-:W-:Y:S01]  /*19b80*/  SEL R8, RZ, 0x4, P3 ;  /* 0x00000004ff087807 */ /* 0x000fe20001800000 */
[----:B------:R2:W-:Y:S04]  /*19b90*/  LDGSTS.E [R244+-0x1a000], desc[UR46][R84.64], P0 ;  /* 0xe600000054f47fae */ /* 0x0005e8000812186e */
[----:B----4-:R-:W4:Y:S04]  /*19ba0*/  LDL.LU.64 R242, [R1+0x1638] ;  /* 0x0016380001f27983 */ /* 0x010f280000300a00 */
[----:B------:R1:W-:Y:S04]  /*19bb0*/  STL.64 [R1+0x890], R2 ;  /* 0x0008900201007387 */ /* 0x0003e80000100a00 */
[----:B------:R-:W4:Y:S04]  /*19bc0*/  LDL.LU.64 R100, [R1] ;  /* 0x0000000001647983 */ /* 0x000f280000300a00 */
[----:B-1----:R-:W3:Y:S01]  /*19bd0*/  LDL.LU.64 R2, [R1+0x1630] ;  /* 0x0016300001027983 */ /* 0x002ee20000300a00 */
[----:B------:R-:W-:-:S02]  /*19be0*/  ISETP.NE.U32.AND P3, PT, R252, RZ, PT ;  /* 0x000000fffc00720c */ /* 0x000fc40003f65070 */
[----:B------:R-:W-:Y:S02]  /*19bf0*/  SEL R252, RZ, 0x4, P6 ;  /* 0x00000004fffc7807 */ /* 0x000fe40003000000 */
[----:B------:R-:W-:Y:S01]  /*19c00*/  SEL R8, R8, RZ, P4 ;  /* 0x000000ff08087207 */ /* 0x000fe20002000000 */
[----:B------:R2:W-:Y:S01]  /*19c10*/  STL.64 [R1+0x888], R84 ;  /* 0x0008885401007387 */ /* 0x0005e20000100a00 */
[----:B------:R-:W-:Y:S02]  /*19c20*/  IMAD.WIDE R4, R251, 0x4, R4 ;  /* 0x00000004fb047825 */ /* 0x000fe400078e0204 */
[----:B------:R-:W-:-:S03]  /*19c30*/  ISETP.NE.U32.AND P0, PT, R8, RZ, PT ;  /* 0x000000ff0800720c */ /* 0x000fc60003f05070 */
[----:B------:R1:W-:Y:S01]  /*19c40*/  LDGSTS.E [R244+-0x19ff8], desc[UR46][R4.64], P1 ;  /* 0xe600800004f47fae */ /* 0x0003e2000892186e */
[----:B---3--:R-:W-:Y:S02]  /*19c50*/  LOP3.LUT R9, R3, 0x1e, RZ, 0xfc, !PT ;  /* 0x0000001e03097812 */ /* 0x008fe400078efcff */
[----:B------:R-:W3:Y:S02]  /*19c60*/  S2R R3, SR_TID.X ;  /* 0x0000000000037919 */ /* 0x000ee40000002100 */
[----:B---3--:R-:W-:-:S04]  /*19c70*/  SHF.R.U32.HI R3, RZ, 0x6, R3 ;  /* 0x00000006ff037819 */ /* 0x008fc80000011603 */
[----:B------:R-:W-:-:S04]  /*19c80*/  SGXT.U32 R3, R3, 0x1 ;  /* 0x000000010303781a */ /* 0x000fc80000000000 */
[----:B------:R-:W-:-:S04]  /*19c90*/  LOP3.LUT R3, R3, 0x1c, RZ, 0xfc, !PT ;  /* 0x0000001c03037812 */ /* 0x000fc800078efcff */
[----:B------:R-:W-:Y:S02]  /*19ca0*/  ISETP.GE.AND P6, PT, R3, UR4, PT ;  /* 0x0000000403007c0c */ /* 0x000fe4000bfc6270 */
[----:B------:R-:W3:Y:S01]  /*19cb0*/  S2R R3, SR_TID.X ;  /* 0x0000000000037919 */ /* 0x000ee20000002100 */
[----:B------:R-:W-:-:S04]  /*19cc0*/  ISETP.GE.AND P2, PT, R9, UR4, PT ;  /* 0x0000000409007c0c */ /* 0x000fc8000bf46270 */
[----:B--2---:R-:W-:Y:S02]  /*19cd0*/  SEL R85, RZ, 0x4, P2 ;  /* 0x00000004ff557807 */ /* 0x004fe40001000000 */
[----:B---3--:R-:W-:-:S04]  /*19ce0*/  SHF.R.U32.HI R3, RZ, 0x6, R3 ;  /* 0x00000006ff037819 */ /* 0x008fc80000011603 */
[----:B------:R-:W-:-:S04]  /*19cf0*/  SGXT.U32 R3, R3, 0x1 ;  /* 0x000000010303781a */ /* 0x000fc80000000000 */
[----:B------:R-:W-:-:S04]  /*19d00*/  LOP3.LUT R9, R3, 0x3c, RZ, 0xfc, !PT ;  /* 0x0000003c03097812 */ /* 0x000fc800078efcff */
[----:B------:R-:W-:Y:S01]  /*19d10*/  ISETP.GE.AND P2, PT, R9, UR4, PT ;  /* 0x0000000409007c0c */ /* 0x000fe2000bf46270 */
[C---:B------:R-:W-:Y:S02]  /*19d20*/  IMAD.WIDE R8, R251.reuse, 0x4, R6 ;  /* 0x00000004fb087825 */ /* 0x040fe400078e0206 */
[----:B------:R-:W2:Y:S04]  /*19d30*/  LDL.LU.64 R6, [R1+0x70] ;  /* 0x0000700001067983 */ /* 0x000ea80000300a00 */
[----:B------:R1:W-:Y:S04]  /*19d40*/  STL.64 [R1+0x880], R4 ;  /* 0x0008800401007387 */ /* 0x0003e80000100a00 */
[----:B------:R4:W-:Y:S04]  /*19d50*/  STL.64 [R1+0x878], R8 ;  /* 0x0008780801007387 */ /* 0x0009e80000100a00 */
[----:B------:R4:W-:Y:S01]  /*19d60*/  LDGSTS.E [R245+-0x1c000], desc[UR46][R8.64], P5 ;  /* 0xe400000008f57fae */ /* 0x0009e2000a92186e */
[----:B-1----:R-:W-:-:S05]  /*19d70*/  IMAD.WIDE R4, R251, 0x4, R92 ;  /* 0x00000004fb047825 */ /* 0x002fca00078e025c */
[----:B------:R1:W-:Y:S01]  /*19d80*/  STL.64 [R1+0x870], R4 ;  /* 0x0008700401007387 */ /* 0x0003e20000100a00 */
[----:B----4-:R-:W-:Y:S01]  /*19d90*/  IMAD.WIDE R8, R251, 0x4, R100 ;  /* 0x00000004fb087825 */ /* 0x010fe200078e0264 */
[----:B------:R-:W3:Y:S02]  /*19da0*/  S2R R93, SR_TID.X ;  /* 0x00000000005d7919 */ /* 0x000ee40000002100 */
[----:B------:R-:W4:Y:S01]  /*19db0*/  LDL.LU.64 R100, [R1+0x68] ;  /* 0x0000680001647983 */ /* 0x000f220000300a00 */
[----:B------:R-:W-:Y:S02]  /*19dc0*/  SEL R252, R252, RZ, P4 ;  /* 0x000000fffcfc7207 */ /* 0x000fe40002000000 */
[----:B------:R-:W-:Y:S01]  /*19dd0*/  SEL R84, RZ, 0x4, P6 ;  /* 0x00000004ff547807 */ /* 0x000fe20003000000 */
[----:B------:R1:W-:Y:S01]  /*19de0*/  LDGSTS.E [R245+-0x1bff8], desc[UR46][R4.64], P3 ;  /* 0xe400800004f57fae */ /* 0x0003e2000992186e */
[----:B------:R-:W-:Y:S02]  /*19df0*/  ISETP.NE.U32.AND P6, PT, R252, RZ, PT ;  /* 0x000000fffc00720c */ /* 0x000fe40003fc5070 */
[----:B------:R-:W-:Y:S01]  /*19e00*/  SEL R252, R84, RZ, P4 ;  /* 0x000000ff54fc7207 */ /* 0x000fe20002000000 */
[----:B------:R-:W-:Y:S01]  /*19e10*/  LDGSTS.E [R245+-0x1a000], desc[UR46][R8.64], P0 ;  /* 0xe600000008f57fae */ /* 0x000fe2000812186e */
[----:B------:R-:W-:-:S02]  /*19e20*/  SEL R84, RZ, 0x4, P2 ;  /* 0x00000004ff547807 */ /* 0x000fc40001000000 */
[----:B------:R-:W-:Y:S02]  /*19e30*/  LOP3.LUT R92, R3, 0x3e, RZ, 0xfc, !PT ;  /* 0x0000003e035c7812 */ /* 0x000fe400078efcff */
[----:B------:R-:W-:Y:S02]  /*19e40*/  ISETP.NE.U32.AND P1, PT, R252, RZ, PT ;  /* 0x000000fffc00720c */ /* 0x000fe40003f25070 */
[----:B------:R-:W-:Y:S02]  /*19e50*/  SEL R252, R84, RZ, P4 ;  /* 0x000000ff54fc7207 */ /* 0x000fe40002000000 */
[----:B------:R-:W-:Y:S02]  /*19e60*/  ISETP.GE.AND P5, PT, R92, UR4, PT ;  /* 0x000000045c007c0c */ /* 0x000fe4000bfa6270 */
[----:B------:R-:W-:Y:S02]  /*19e70*/  ISETP.NE.U32.AND P3, PT, R252, RZ, PT ;  /* 0x000000fffc00720c */ /* 0x000fe40003f65070 */
[----:B------:R-:W-:-:S02]  /*19e80*/  SEL R252, RZ, 0x4, P5 ;  /* 0x00000004fffc7807 */ /* 0x000fc40002800000 */
[----:B---3--:R-:W-:-:S04]  /*19e90*/  LOP3.LUT R93, R93, 0x3f, RZ, 0xc0, !PT ;  /* 0x0000003f5d5d7812 */ /* 0x008fc800078ec0ff */
[----:B------:R-:W-:Y:S02]  /*19ea0*/  ISETP.GE.AND P5, PT, R93, UR4, PT ;  /* 0x000000045d007c0c */ /* 0x000fe4000bfa6270 */
[----:B------:R-:W3:Y:S01]  /*19eb0*/  S2R R93, SR_TID.X ;  /* 0x00000000005d7919 */ /* 0x000ee20000002100 */
[----:B------:R-:W-:Y:S01]  /*19ec0*/  UIADD3 UR4, UR6, -0x80, URZ ;  /* 0xffffff8006047890 */ /* 0x000fe2000fffe03f */
[----:B-1----:R-:W-:Y:S01]  /*19ed0*/  IMAD.WIDE R4, R251, 0x4, R242 ;  /* 0x00000004fb047825 */ /* 0x002fe200078e02f2 */
[----:B------:R-:W-:Y:S02]  /*19ee0*/  SEL R242, RZ, 0x4, P5 ;  /* 0x00000004fff27807 */ /* 0x000fe40002800000 */
[----:B------:R-:W-:Y:S01]  /*19ef0*/  SEL R85, R85, RZ, P4 ;  /* 0x000000ff55557207 */ /* 0x000fe20002000000 */
[----:B------:R-:W-:Y:S01]  /*19f00*/  STL.64 [R1+0x868], R8 ;  /* 0x0008680801007387 */ /* 0x000fe20000100a00 */
[----:B------:R-:W-:Y:S01]  /*19f10*/  SEL R252, R252, RZ, P4 ;  /* 0x000000fffcfc7207 */ /* 0x000fe20002000000 */
[----:B------:R-:W-:Y:S01]  /*19f20*/  USHF.L.U32 UR11, UR11, 0x6, URZ ;  /* 0x000000060b0b7899 */ /* 0x000fe2000800063f */
[----:B------:R-:W-:Y:S01]  /*19f30*/  SEL R242, R242, RZ, P4 ;  /* 0x000000fff2f27207 */ /* 0x000fe20002000000 */
[----:B------:R-:W-:Y:S01]  /*19f40*/  ULDC UR6, c[0x0][0x230] ;  /* 0x00008c0000067ab9 */ /* 0x000fe20000000800 */
[----:B---3--:R-:W-:Y:S01]  /*19f50*/  SHF.R.U32.HI R92, RZ, 0x6, R93 ;  /* 0x00000006ff5c7819 */ /* 0x008fe2000001165d */
[----:B------:R-:W-:Y:S01]  /*19f60*/  LDGSTS.E [R245+-0x19ff8], desc[UR46][R4.64], P6 ;  /* 0xe600800004f57fae */ /* 0x000fe2000b12186e */
[----:B------:R-:W1:Y:S02]  /*19f70*/  LDC R93, c[0x0][0x230] ;  /* 0x00008c00ff5d7b82 */ /* 0x000e640000000800 */
[----:B------:R-:W-:-:S04]  /*19f80*/  SGXT.U32 R92, R92, 0x1 ;  /* 0x000000015c5c781a */ /* 0x000fc80000000000 */
[----:B------:R-:W-:-:S04]  /*19f90*/  LOP3.LUT R92, R92, 0x2, RZ, 0xfc, !PT ;  /* 0x000000025c5c7812 */ /* 0x000fc800078efcff */
[----:B------:R-:W-:Y:S02]  /*19fa0*/  ISETP.GE.AND P4, PT, R92, UR4, PT ;  /* 0x000000045c007c0c */ /* 0x000fe4000bf86270 */
[----:B------:R-:W3:Y:S01]  /*19fb0*/  S2R R92, SR_TID.X ;  /* 0x00000000005c7919 */ /* 0x000ee20000002100 */
[----:B------:R-:W-:-:S04]  /*19fc0*/  ISETP.GE.AND P0, PT, R3, UR4, PT ;  /* 0x0000000403007c0c */ /* 0x000fc8000bf06270 */
[----:B------:R-:W-:Y:S02]  /*19fd0*/  SEL R243, RZ, 0x4, P0 ;  /* 0x00000004fff37807 */ /* 0x000fe40000000000 */
[----:B-1----:R-:W-:-:S04]  /*19fe0*/  IADD3 R93, R93, 0x3f, RZ ;  /* 0x0000003f5d5d7810 */ /* 0x002fc80007ffe0ff */
[----:B------:R-:W-:Y:S01]  /*19ff0*/  ISETP.GT.AND P0, PT, R93, 0xbf, PT ;  /* 0x000000bf5d00780c */ /* 0x000fe20003f04270 */
[----:B------:R-:W-:Y:S01]  /*1a000*/  STL.64 [R1+0x860], R4 ;  /* 0x0008600401007387 */ /* 0x000fe20000100a00 */
[----:B------:R-:W-:-:S03]  /*1a010*/  ISETP.NE.U32.AND P2, PT, R85, RZ, PT ;  /* 0x000000ff5500720c */ /* 0x000fc60003f45070 */
[----:B------:R-:W-:Y:S01]  /*1a020*/  STL.64 [R1+0x1418], R2 ;  /* 0x0014180201007387 */ /* 0x000fe20000100a00 */
[--C-:B---3--:R-:W-:Y:S02]  /*1a030*/  SHF.R.U32.HI R93, RZ, 0x6, R92.reuse ;  /* 0x00000006ff5d7819 */ /* 0x108fe4000001165c */
[----:B------:R-:W-:Y:S02]  /*1a040*/  SHF.R.U32.HI R92, RZ, 0x6, R92 ;  /* 0x00000006ff5c7819 */ /* 0x000fe4000001165c */
[----:B------:R-:W-:Y:S02]  /*1a050*/  SGXT.U32 R93, R93, 0x1 ;  /* 0x000000015d5d781a */ /* 0x000fe40000000000 */
[----:B------:R-:W-:Y:S01]  /*1a060*/  SGXT.U32 R92, R92, 0x1 ;  /* 0x000000015c5c781a */ /* 0x000fe20000000000 */
[----:B------:R-:W-:Y:S01]  /*1a070*/  STL.64 [R1+0x1420], R244 ;  /* 0x001420f401007387 */ /* 0x000fe20000100a00 */
[----:B------:R-:W-:Y:S02]  /*1a080*/  LOP3.LUT R93, R93, 0x22, RZ, 0xfc, !PT ;  /* 0x000000225d5d7812 */ /* 0x000fe400078efcff */
[----:B------:R-:W-:-:S02]  /*1a090*/  LOP3.LUT R92, R92, 0x20, RZ, 0xfc, !PT ;  /* 0x000000205c5c7812 */ /* 0x000fc400078efcff */
[----:B------:R-:W-:Y:S02]  /*1a0a0*/  ISETP.NE.U32.AND P6, PT, R242, RZ, PT ;  /* 0x000000fff200720c */ /* 0x000fe40003fc5070 */
[----:B------:R-:W-:Y:S02]  /*1a0b0*/  SEL R242, RZ, 0x4, P4 ;  /* 0x00000004fff27807 */ /* 0x000fe40002000000 */
[----:B------:R-:W-:Y:S01]  /*1a0c0*/  ISETP.GE.AND P4, PT, R92, UR4, PT ;  /* 0x000000045c007c0c */ /* 0x000fe2000bf86270 */
[----:B--2---:R-:W-:-:S05]  /*1a0d0*/  IMAD.WIDE R6, R251, 0x4, R6 ;  /* 0x00000004fb067825 */ /* 0x004fca00078e0206 */
[----:B------:R1:W-:Y:S01]  /*1a0e0*/  LDGSTS.E [R246+-0x1c000], desc[UR46][R6.64], P1 ;  /* 0xe400000006f67fae */ /* 0x0003e2000892186e */
[----:B------:R-:W-:-:S03]  /*1a0f0*/  ISETP.GE.AND P1, PT, R93, UR4, PT ;  /* 0x000000045d007c0c */ /* 0x000fc6000bf26270 */
[----:B------:R2:W-:Y:S01]  /*1a100*/  STL.64 [R1+0x1428], R6 ;  /* 0x0014280601007387 */ /* 0x0005e20000100a00 */
[----:B------:R-:W-:-:S03]  /*1a110*/  IMAD.WIDE R92, R251, 0x4, R240 ;  /* 0x00000004fb5c7825 */ /* 0x000fc600078e02f0 */
[----:B--2---:R-:W1:Y:S04]  /*1a120*/  LDL.LU.64 R6, [R1+0x180] ;  /* 0x0001800001067983 */ /* 0x004e680000300a00 */
[----:B------:R-:W2:Y:S01]  /*1a130*/  LDL.LU.64 R244, [R1+0x160] ;  /* 0x0001600001f47983 */ /* 0x000ea20000300a00 */
[----:B----4-:R-:W-:-:S03]  /*1a140*/  IMAD.WIDE R84, R251, 0x4, R100 ;  /* 0x00000004fb547825 */ /* 0x010fc600078e0264 */
[----:B------:R-:W3:Y:S04]  /*1a150*/  LDL.LU.64 R2, [R1+0x140] ;  /* 0x0001400001027983 */ /* 0x000ee80000300a00 */
[----:B------:R-:W4:Y:S01]  /*1a160*/  LDL.LU.64 R8, [R1+0x120] ;  /* 0x0001200001087983 */ /* 0x000f220000300a00 */
[----:B------:R-:W-:-:S03]  /*1a170*/  IMAD.WIDE R100, R251, 0x4, R238 ;  /* 0x00000004fb647825 */ /* 0x000fc600078e02ee */
[----:B------:R-:W4:Y:S04]  /*1a180*/  LDL.LU.64 R4, [R1+0x100] ;  /* 0x0001000001047983 */ /* 0x000f280000300a00 */
[----:B------:R-:W-:Y:S04]  /*1a190*/  STL.64 [R1+0x850], R84 ;  /* 0x0008505401007387 */ /* 0x000fe80000100a00 */
[----:B------:R1:W-:Y:S04]  /*1a1a0*/  STL.64 [R1+0x1448], R250 ;  /* 0x001448fa01007387 */ /* 0x0003e80000100a00 */
[----:B------:R1:W-:Y:S01]  /*1a1b0*/  STL.64 [R1+0x848], R92 ;  /* 0x0008485c01007387 */ /* 0x0003e20000100a00 */
[----:B------:R-:W-:-:S02]  /*1a1c0*/  SEL R243, R243, RZ, P0 ;  /* 0x000000fff3f37207 */ /* 0x000fc40000000000 */
[----:B------:R-:W-:Y:S01]  /*1a1d0*/  SEL R242, R242, RZ, P0 ;  /* 0x000000fff2f27207 */ /* 0x000fe20000000000 */
[----:B------:R4:W-:Y:S04]  /*1a1e0*/  LDGSTS.E [R246+-0x1bff8], desc[UR46][R84.64], P2 ;  /* 0xe400800054f67fae */ /* 0x0009e8000912186e */
[----:B-1----:R-:W2:Y:S01]  /*1a1f0*/  LDL.LU.64 R250, [R1+0x1a0] ;  /* 0x0001a00001fa7983 */ /* 0x002ea20000300a00 */
[----:B------:R-:W-:Y:S02]  /*1a200*/  ISETP.NE.U32.AND P5, PT, R252, RZ, PT ;  /* 0x000000fffc00720c */ /* 0x000fe40003fa5070 */
[----:B------:R-:W-:Y:S01]  /*1a210*/  SEL R252, RZ, 0x4, P4 ;  /* 0x00000004fffc7807 */ /* 0x000fe20002000000 */
[----:B------:R-:W-:Y:S01]  /*1a220*/  IMAD.U32 R239, RZ, RZ, UR11 ;  /* 0x0000000bffef7e24 */ /* 0x000fe2000f8e00ff */
[----:B------:R-:W-:Y:S01]  /*1a230*/  ISETP.NE.U32.AND P4, PT, R243, RZ, PT ;  /* 0x000000fff300720c */ /* 0x000fe20003f85070 */
[----:B------:R1:W-:Y:S01]  /*1a240*/  LDGSTS.E [R246+-0x1a000], desc[UR46][R92.64], P3 ;  /* 0xe60000005cf67fae */ /* 0x0003e2000992186e */
[----:B------:R-:W-:-:S02]  /*1a250*/  SEL R243, RZ, 0x4, P1 ;  /* 0x00000004fff37807 */ /* 0x000fc40000800000 */
[----:B------:R-:W-:Y:S02]  /*1a260*/  ISETP.NE.U32.AND P1, PT, R242, RZ, PT ;  /* 0x000000fff200720c */ /* 0x000fe40003f25070 */
[----:B------:R-:W1:Y:S01]  /*1a270*/  S2R R242, SR_TID.X ;  /* 0x0000000000f27919 */ /* 0x000e620000002100 */
[----:B------:R-:W-:Y:S01]  /*1a280*/  SEL R240, R252, RZ, P0 ;  /* 0x000000fffcf07207 */ /* 0x000fe20000000000 */
[----:B------:R1:W-:Y:S03]  /*1a290*/  STL.64 [R1+0x840], R100 ;  /* 0x0008406401007387 */ /* 0x0003e60000100a00 */
[----:B------:R-:W-:Y:S02]  /*1a2a0*/  ISETP.NE.U32.AND P2, PT, R240, RZ, PT ;  /* 0x000000fff000720c */ /* 0x000fe40003f45070 */
[----:B------:R-:W-:Y:S01]  /*1a2b0*/  SEL R238, R243, RZ, P0 ;  /* 0x000000fff3ee7207 */ /* 0x000fe20000000000 */
[----:B------:R-:W4:Y:S04]  /*1a2c0*/  LDL.LU.64 R84, [R1+0x1628] ;  /* 0x0016280001547983 */ /* 0x000f280000300a00 */
[----:B------:R4:W-:Y:S04]  /*1a2d0*/  LDGSTS.E [R246+-0x19ff8], desc[UR46][R100.64], P5 ;  /* 0xe600800064f67fae */ /* 0x0009e8000a92186e */
[----:B------:R-:W4:Y:S04]  /*1a2e0*/  LDL.LU.64 R92, [R1+0x1620] ;  /* 0x00162000015c7983 */ /* 0x000f280000300a00 */
[----:B------:R-:W0:Y:S04]  /*1a2f0*/  LDGDEPBAR ;  /* 0x00000000000079af */ /* 0x000e280000000000 */
[----:B-1----:R-:W4:Y:S01]  /*1a300*/  LDL.LU.64 R100, [R1+0x1618] ;  /* 0x0016180001647983 */ /* 0x002f220000300a00 */
[----:B------:R-:W-:-:S04]  /*1a310*/  SHF.R.U32.HI R242, RZ, 0x6, R242 ;  /* 0x00000006fff27819 */ /* 0x000fc800000116f2 */
[----:B------:R-:W-:-:S04]  /*1a320*/  SGXT.U32 R242, R242, 0x1 ;  /* 0x00000001f2f2781a */ /* 0x000fc80000000000 */
[----:B------:R-:W-:-:S04]  /*1a330*/  LOP3.LUT R242, R242, 0x4, RZ, 0xfc, !PT ;  /* 0x00000004f2f27812 */ /* 0x000fc800078efcff */
[----:B------:R-:W-:Y:S01]  /*1a340*/  ISETP.GE.AND P5, PT, R242, UR4, PT ;  /* 0x00000004f2007c0c */ /* 0x000fe2000bfa6270 */
[C---:B------:R-:W-:Y:S02]  /*1a350*/  IMAD.WIDE R242, R239.reuse, 0x4, R108 ;  /* 0x00000004eff27825 */ /* 0x040fe400078e026c */
[----:B------:R-:W4:Y:S02]  /*1a360*/  LDL.LU.64 R108, [R1+0x1610] ;  /* 0x00161000016c7983 */ /* 0x000f240000300a00 */
[----:B------:R-:W-:-:S04]  /*1a370*/  IMAD.WIDE R6, R239, 0x4, R6 ;  /* 0x00000004ef067825 */ /* 0x000fc800078e0206 */
[----:B--2---:R-:W-:-:S05]  /*1a380*/  IMAD.WIDE R240, R239, 0x4, R250 ;  /* 0x00000004eff07825 */ /* 0x004fca00078e02fa */
[----:B------:R1:W-:Y:S02]  /*1a390*/  STL.64 [R1+0x838], R240 ;  /* 0x000838f001007387 */ /* 0x0003e40000100a00 */
[C---:B-1----:R-:W-:Y:S02]  /*1a3a0*/  IMAD.WIDE R240, R239.reuse, 0x4, R116 ;  /* 0x00000004eff07825 */ /* 0x042fe400078e0274 */
[----:B------:R-:W2:Y:S04]  /*1a3b0*/  LDL.LU.64 R116, [R1+0x1608] ;  /* 0x0016080001747983 */ /* 0x000ea80000300a00 */
[----:B------:R1:W-:Y:S02]  /*1a3c0*/  STL.64 [R1+0x830], R242 ;  /* 0x000830f201007387 */ /* 0x0003e40000100a00 */
[----:B-1----:R-:W-:-:S02]  /*1a3d0*/  IMAD.WIDE R242, R239, 0x4, R124 ;  /* 0x00000004eff27825 */ /* 0x002fc400078e027c */
[----:B------:R-:W2:Y:S04]  /*1a3e0*/  LDL.LU.64 R124, [R1+0x1600] ;  /* 0x00160000017c7983 */ /* 0x000ea80000300a00 */
[----:B------:R1:W-:Y:S04]  /*1a3f0*/  STL.64 [R1+0x828], R240 ;  /* 0x000828f001007387 */ /* 0x0003e80000100a00 */
[----:B------:R3:W-:Y:S01]  /*1a400*/  STL.64 [R1+0x820], R242 ;  /* 0x000820f201007387 */ /* 0x0007e20000100a00 */
[----:B-1----:R-:W-:-:S03]  /*1a410*/  IMAD.WIDE R240, R239, 0x4, R132 ;  /* 0x00000004eff07825 */ /* 0x002fc600078e0284 */
[----:B------:R-:W2:Y:S04]  /*1a420*/  LDL.LU.64 R132, [R1+0x15f8] ;  /* 0x0015f80001847983 */ /* 0x000ea80000300a00 */
[----:B------:R1:W-:Y:S01]  /*1a430*/  STL.64 [R1+0x818], R6 ;  /* 0x0008180601007387 */ /* 0x0003e20000100a00 */
[----:B---3--:R-:W-:-:S04]  /*1a440*/  IMAD.WIDE R242, R239, 0x4, R148 ;  /* 0x00000004eff27825 */ /* 0x008fc800078e0294 */
[C---:B-1----:R-:W-:Y:S02]  /*1a450*/  IMAD.WIDE R6, R239.reuse, 0x4, R140 ;  /* 0x00000004ef067825 */ /* 0x042fe400078e028c */
[----:B------:R-:W3:Y:S04]  /*1a460*/  LDL.LU.64 R140, [R1+0x15f0] ;  /* 0x0015f000018c7983 */ /* 0x000ee80000300a00 */
[----:B------:R1:W-:Y:S04]  /*1a470*/  STL.64 [R1+0x810], R240 ;  /* 0x000810f001007387 */ /* 0x0003e80000100a00 */
[----:B------:R-:W2:Y:S04]  /*1a480*/  LDL.LU.64 R148, [R1+0x15e8] ;  /* 0x0015e80001947983 */ /* 0x000ea80000300a00 */
[----:B------:R4:W-:Y:S01]  /*1a490*/  STL.64 [R1+0x808], R6 ;  /* 0x0008080601007387 */ /* 0x0009e20000100a00 */
[----:B-1----:R-:W-:-:S03]  /*1a4a0*/  IMAD.WIDE R240, R239, 0x4, R156 ;  /* 0x00000004eff07825 */ /* 0x002fc600078e029c */
[----:B------:R-:W-:Y:S04]  /*1a4b0*/  STL.64 [R1+0x800], R242 ;  /* 0x000800f201007387 */ /* 0x000fe80000100a00 */
[----:B------:R-:W3:Y:S01]  /*1a4c0*/  LDL.LU.64 R156, [R1+0x15e0] ;  /* 0x0015e000019c7983 */ /* 0x000ee20000300a00 */
[----:B----4-:R-:W-:-:S05]  /*1a4d0*/  IMAD.WIDE R6, R239, 0x4, R244 ;  /* 0x00000004ef067825 */ /* 0x010fca00078e02f4 */
[----:B------:R1:W-:Y:S01]  /*1a4e0*/  STL.64 [R1+0x7f8], R6 ;  /* 0x0007f80601007387 */ /* 0x0003e20000100a00 */
[----:B------:R-:W-:-:S04]  /*1a4f0*/  IMAD.WIDE R2, R239, 0x4, R2 ;  /* 0x00000004ef027825 */ /* 0x000fc800078e0202 */
[C---:B-1----:R-:W-:Y:S02]  /*1a500*/  IMAD.WIDE R6, R239.reuse, 0x4, R164 ;  /* 0x00000004ef067825 */ /* 0x042fe400078e02a4 */
[----:B------:R-:W4:Y:S04]  /*1a510*/  LDL.LU.64 R164, [R1+0x15d8] ;  /* 0x0015d80001a47983 */ /* 0x000f280000300a00 */
[----:B------:R1:W-:Y:S02]  /*1a520*/  STL.64 [R1+0x7f0], R240 ;  /* 0x0007f0f001007387 */ /* 0x0003e40000100a00 */
[C---:B-1----:R-:W-:Y:S02]  /*1a530*/  IMAD.WIDE R240, R239.reuse, 0x4, R172 ;  /* 0x00000004eff07825 */ /* 0x042fe400078e02ac */
[----:B------:R-:W2:Y:S04]  /*1a540*/  LDL.LU.64 R172, [R1+0x15d0] ;  /* 0x0015d00001ac7983 */ /* 0x000ea80000300a00 */
[----:B------:R1:W-:Y:S04]  /*1a550*/  STL.64 [R1+0x7e8], R6 ;  /* 0x0007e80601007387 */ /* 0x0003e80000100a00 */
[----:B------:R1:W-:Y:S02]  /*1a560*/  STL.64 [R1+0x7e0], R240 ;  /* 0x0007e0f001007387 */ /* 0x0003e40000100a00 */
[----:B-1----:R-:W-:-:S02]  /*1a570*/  IMAD.WIDE R6, R239, 0x4, R180 ;  /* 0x00000004ef067825 */ /* 0x002fc400078e02b4 */
[----:B------:R-:W3:Y:S04]  /*1a580*/  LDL.LU.64 R180, [R1+0x15c8] ;  /* 0x0015c80001b47983 */ /* 0x000ee80000300a00 */
[----:B------:R1:W-:Y:S01]  /*1a590*/  STL.64 [R1+0x7d8], R2 ;  /* 0x0007d80201007387 */ /* 0x0003e20000100a00 */
[----:B------:R-:W-:-:S04]  /*1a5a0*/  IMAD.WIDE R240, R239, 0x4, R196 ;  /* 0x00000004eff07825 */ /* 0x000fc800078e02c4 */
[C---:B-1----:R-:W-:Y:S02]  /*1a5b0*/  IMAD.WIDE R2, R239.reuse, 0x4, R188 ;  /* 0x00000004ef027825 */ /* 0x042fe400078e02bc */
[----:B------:R-:W4:Y:S04]  /*1a5c0*/  LDL.LU.64 R188, [R1+0x15c0] ;  /* 0x0015c00001bc7983 */ /* 0x000f280000300a00 */
[----:B------:R1:W-:Y:S04]  /*1a5d0*/  STL.64 [R1+0x7d0], R6 ;  /* 0x0007d00601007387 */ /* 0x0003e80000100a00 */
[----:B------:R-:W3:Y:S04]  /*1a5e0*/  LDL.LU.64 R196, [R1+0x15b8] ;  /* 0x0015b80001c47983 */ /* 0x000ee80000300a00 */
[----:B------:R1:W-:Y:S02]  /*1a5f0*/  STL.64 [R1+0x7c8], R2 ;  /* 0x0007c80201007387 */ /* 0x0003e40000100a00 */
[----:B-1----:R-:W-:-:S02]  /*1a600*/  IMAD.WIDE R6, R239, 0x4, R204 ;  /* 0x00000004ef067825 */ /* 0x002fc400078e02cc */
[----:B------:R-:W-:Y:S04]  /*1a610*/  STL.64 [R1+0x7c0], R240 ;  /* 0x0007c0f001007387 */ /* 0x000fe80000100a00 */
[----:B------:R-:W4:Y:S01]  /*1a620*/  LDL.LU.64 R204, [R1+0x15b0] ;  /* 0x0015b00001cc7983 */ /* 0x000f220000300a00 */
[----:B------:R-:W-:-:S05]  /*1a630*/  IMAD.WIDE R2, R239, 0x4, R8 ;  /* 0x00000004ef027825 */ /* 0x000fca00078e0208 */
[----:B------:R1:W-:Y:S01]  /*1a640*/  STL.64 [R1+0x7b8], R2 ;  /* 0x0007b80201007387 */ /* 0x0003e20000100a00 */
[----:B------:R-:W-:-:S04]  /*1a650*/  IMAD.WIDE R4, R239, 0x4, R4 ;  /* 0x00000004ef047825 */ /* 0x000fc800078e0204 */
[C---:B-1----:R-:W-:Y:S02]  /*1a660*/  IMAD.WIDE R2, R239.reuse, 0x4, R236 ;  /* 0x00000004ef027825 */ /* 0x042fe400078e02ec */
[----:B------:R-:W3:Y:S04]  /*1a670*/  LDL.LU.64 R236, [R1+0x15a8] ;  /* 0x0015a80001ec7983 */ /* 0x000ee80000300a00 */
[----:B------:R1:W-:Y:S02]  /*1a680*/  STL.64 [R1+0x7b0], R6 ;  /* 0x0007b00601007387 */ /* 0x0003e40000100a00 */
[C---:B-1----:R-:W-:Y:S02]  /*1a690*/  IMAD.WIDE R6, R239.reuse, 0x4, R212 ;  /* 0x00000004ef067825 */ /* 0x042fe400078e02d4 */
[----:B------:R-:W4:Y:S04]  /*1a6a0*/  LDL.LU.64 R212, [R1+0x15a0] ;  /* 0x0015a00001d47983 */ /* 0x000f280000300a00 */
[----:B------:R1:W-:Y:S04]  /*1a6b0*/  STL.64 [R1+0x7a8], R2 ;  /* 0x0007a80201007387 */ /* 0x0003e80000100a00 */
[----:B------:R1:W-:Y:S02]  /*1a6c0*/  STL.64 [R1+0x7a0], R6 ;  /* 0x0007a00601007387 */ /* 0x0003e40000100a00 */
[----:B-1----:R-:W-:-:S02]  /*1a6d0*/  IMAD.WIDE R2, R239, 0x4, R228 ;  /* 0x00000004ef027825 */ /* 0x002fc400078e02e4 */
[----:B------:R-:W4:Y:S02]  /*1a6e0*/  LDL.LU.64 R228, [R1+0x1598] ;  /* 0x0015980001e47983 */ /* 0x000f240000300a00 */
[C---:B------:R-:W-:Y:S02]  /*1a6f0*/  IMAD.WIDE R6, R239.reuse, 0x4, R220 ;  /* 0x00000004ef067825 */ /* 0x040fe400078e02dc */
[----:B------:R1:W-:Y:S04]  /*1a700*/  STL.64 [R1+0x798], R4 ;  /* 0x0007980401007387 */ /* 0x0003e80000100a00 */
[----:B------:R-:W4:Y:S04]  /*1a710*/  LDL.LU.64 R220, [R1+0x1590] ;  /* 0x0015900001dc7983 */ /* 0x000f280000300a00 */
[----:B------:R-:W-:Y:S01]  /*1a720*/  STL.64 [R1+0x790], R2 ;  /* 0x0007900201007387 */ /* 0x000fe20000100a00 */
[----:B-1----:R-:W-:-:S03]  /*1a730*/  IMAD.WIDE R4, R239, 0x4, R248 ;  /* 0x00000004ef047825 */ /* 0x002fc600078e02f8 */
[----:B------:R1:W-:Y:S04]  /*1a740*/  STL.64 [R1+0x788], R6 ;  /* 0x0007880601007387 */ /* 0x0003e80000100a00 */
[----:B------:R1:W-:Y:S02]  /*1a750*/  STL.64 [R1+0x780], R4 ;  /* 0x0007800401007387 */ /* 0x0003e40000100a00 */
[----:B-1----:R-:W-:-:S04]  /*1a760*/  IMAD.WIDE R6, R239, 0x4, R234 ;  /* 0x00000004ef067825 */ /* 0x002fc800078e02ea */
[----:B------:R-:W-:-:S04]  /*1a770*/  IMAD.WIDE R4, R239, 0x4, R232 ;  /* 0x00000004ef047825 */ /* 0x000fc800078e02e8 */
[----:B------:R-:W-:-:S04]  /*1a780*/  IMAD.WIDE R244, R239, 0x4, R150 ;  /* 0x00000004eff47825 */ /* 0x000fc800078e0296 */
[----:B------:R-:W-:-:S04]  /*1a790*/  IMAD.WIDE R250, R239, 0x4, R64 ;  /* 0x00000004effa7825 */ /* 0x000fc800078e0240 */
[----:B--2---:R-:W-:-:S04]  /*1a7a0*/  IMAD.WIDE R8, R239, 0x4, R172 ;  /* 0x00000004ef087825 */ /* 0x004fc800078e02ac */
[----:B---3--:R-:W-:-:S05]  /*1a7b0*/  IMAD.WIDE R2, R239, 0x4, R236 ;  /* 0x00000004ef027825 */ /* 0x008fca00078e02ec */
[----:B------:R1:W-:Y:S04]  /*1a7c0*/  STL.64 [R1+0x778], R2 ;  /* 0x0007780201007387 */ /* 0x0003e80000100a00 */
[----:B------:R-:W-:Y:S04]  /*1a7d0*/  STL.64 [R1+0x770], R6 ;  /* 0x0007700601007387 */ /* 0x000fe80000100a00 */
[----:B------:R2:W-:Y:S01]  /*1a7e0*/  STL.64 [R1+0x768], R4 ;  /* 0x0007680401007387 */ /* 0x0005e20000100a00 */
[----:B-1----:R-:W-:-:S05]  /*1a7f0*/  IMAD.WIDE R2, R239, 0x4, R230 ;  /* 0x00000004ef027825 */ /* 0x002fca00078e02e6 */
[----:B------:R1:W-:Y:S01]  /*1a800*/  STL.64 [R1+0x760], R2 ;  /* 0x0007600201007387 */ /* 0x0003e20000100a00 */
[----:B--2---:R-:W-:-:S04]  /*1a810*/  IMAD.WIDE R4, R239, 0x4, R226 ;  /* 0x00000004ef047825 */ /* 0x004fc800078e02e2 */
[----:B----4-:R-:W-:-:S04]  /*1a820*/  IMAD.WIDE R6, R239, 0x4, R228 ;  /* 0x00000004ef067825 */ /* 0x010fc800078e02e4 */
[C---:B-1----:R-:W-:Y:S01]  /*1a830*/  IMAD.WIDE R2, R239.reuse, 0x4, R224 ;  /* 0x00000004ef027825 */ /* 0x042fe200078e02e0 */
[----:B------:R1:W-:Y:S04]  /*1a840*/  STL.64 [R1+0x758], R6 ;  /* 0x0007580601007387 */ /* 0x0003e80000100a00 */
[----:B------:R2:W-:Y:S04]  /*1a850*/  STL.64 [R1+0x750], R4 ;  /* 0x0007500401007387 */ /* 0x0005e80000100a00 */
[----:B------:R3:W-:Y:S01]  /*1a860*/  STL.64 [R1+0x748], R2 ;  /* 0x0007480201007387 */ /* 0x0007e20000100a00 */
[----:B-1----:R-:W-:-:S04]  /*1a870*/  IMAD.WIDE R6, R239, 0x4, R222 ;  /* 0x00000004ef067825 */ /* 0x002fc800078e02de */
[C---:B--2---:R-:W-:Y:S01]  /*1a880*/  IMAD.WIDE R4, R239.reuse, 0x4, R220 ;  /* 0x00000004ef047825 */ /* 0x044fe200078e02dc */
[----:B------:R1:W-:Y:S03]  /*1a890*/  STL.64 [R1+0x740], R6 ;  /* 0x0007400601007387 */ /* 0x0003e60000100a00 */
[C---:B---3--:R-:W-:Y:S01]  /*1a8a0*/  IMAD.WIDE R2, R239.reuse, 0x4, R218 ;  /* 0x00000004ef027825 */ /* 0x048fe200078e02da */
        /* <DEDUP_REMOVED lines=44> */
[----:B-1----:R-:W-:-:S03]  /*1ab70*/  IMAD.WIDE R6, R239, 0x4, R174 ;  /* 0x00000004ef067825 */ /* 0x002fc600078e02ae */
[----:B------:R-:W-:Y:S01]  /*1ab80*/  STL.64 [R1+0x678], R8 ;  /* 0x0006780801007387 */ /* 0x000fe20000100a00 */
[----:B--2---:R-:W-:-:S03]  /*1ab90*/  IMAD.WIDE R4, R239, 0x4, R170 ;  /* 0x00000004ef047825 */ /* 0x004fc600078e02aa */
[----:B------:R-:W-:Y:S01]  /*1aba0*/  STL.64 [R1+0x680], R6 ;  /* 0x0006800601007387 */ /* 0x000fe20000100a00 */
[----:B---3--:R-:W-:-:S03]  /*1abb0*/  IMAD.WIDE R2, R239, 0x4, R168 ;  /* 0x00000004ef027825 */ /* 0x008fc600078e02a8 */
[----:B------:R1:W-:Y:S04]  /*1abc0*/  STL.64 [R1+0x670], R4 ;  /* 0x0006700401007387 */ /* 0x0003e80000100a00 */
[----:B------:R2:W-:Y:S04]  /*1abd0*/  STL.64 [R1+0x1430], R6 ;  /* 0x0014300601007387 */ /* 0x0005e80000100a00 */
[----:B------:R3:W-:Y:S01]  /*1abe0*/  STL.64 [R1+0x668], R2 ;  /* 0x0006680201007387 */ /* 0x0007e20000100a00 */
[----:B-1----:R-:W-:-:S04]  /*1abf0*/  IMAD.WIDE R4, R239, 0x4, R166 ;  /* 0x00000004ef047825 */ /* 0x002fc800078e02a6 */
[C---:B--2---:R-:W-:Y:S01]  /*1ac00*/  IMAD.WIDE R6, R239.reuse, 0x4, R162 ;  /* 0x00000004ef067825 */ /* 0x044fe200078e02a2 */
[----:B------:R1:W-:Y:S03]  /*1ac10*/  STL.64 [R1+0x660], R4 ;  /* 0x0006600401007387 */ /* 0x0003e60000100a00 */
[----:B---3--:R-:W-:-:S05]  /*1ac20*/  IMAD.WIDE R2, R239, 0x4, R164 ;  /* 0x00000004ef027825 */ /* 0x008fca00078e02a4 */
[----:B------:R2:W-:Y:S01]  /*1ac30*/  STL.64 [R1+0x658], R2 ;  /* 0x0006580201007387 */ /* 0x0005e20000100a00 */
[----:B-1----:R-:W-:-:S03]  /*1ac40*/  IMAD.WIDE R4, R239, 0x4, R160 ;  /* 0x00000004ef047825 */ /* 0x002fc600078e02a0 */
[----:B------:R1:W-:Y:S04]  /*1ac50*/  STL.64 [R1+0x650], R6 ;  /* 0x0006500601007387 */ /* 0x0003e80000100a00 */
[----:B------:R3:W-:Y:S01]  /*1ac60*/  STL.64 [R1+0x648], R4 ;  /* 0x0006480401007387 */ /* 0x0007e20000100a00 */
[----:B--2---:R-:W-:-:S04]  /*1ac70*/  IMAD.WIDE R2, R239, 0x4, R158 ;  /* 0x00000004ef027825 */ /* 0x004fc800078e029e */
[C---:B-1----:R-:W-:Y:S01]  /*1ac80*/  IMAD.WIDE R6, R239.reuse, 0x4, R156 ;  /* 0x00000004ef067825 */ /* 0x042fe200078e029c */
        /* <DEDUP_REMOVED lines=9> */
[----:B------:R-:W-:Y:S01]  /*1ad20*/  STL.64 [R1+0x620], R244 ;  /* 0x000620f401007387 */ /* 0x000fe20000100a00 */
[----:B-1----:R-:W-:-:S03]  /*1ad30*/  IMAD.WIDE R2, R239, 0x4, R144 ;  /* 0x00000004ef027825 */ /* 0x002fc600078e0290 */
[----:B------:R1:W-:Y:S01]  /*1ad40*/  STL.64 [R1+0x610], R4 ;  /* 0x0006100401007387 */ /* 0x0003e20000100a00 */
[----:B------:R-:W-:-:S03]  /*1ad50*/  IMAD.WIDE R8, R239, 0x4, R140 ;  /* 0x00000004ef087825 */ /* 0x000fc600078e028c */
[----:B------:R-:W-:Y:S04]  /*1ad60*/  STL.64 [R1+0x1438], R244 ;  /* 0x001438f401007387 */ /* 0x000fe80000100a00 */
[----:B------:R3:W-:Y:S01]  /*1ad70*/  STL.64 [R1+0x608], R2 ;  /* 0x0006080201007387 */ /* 0x0007e20000100a00 */
[----:B--2---:R-:W-:-:S03]  /*1ad80*/  IMAD.WIDE R6, R239, 0x4, R138 ;  /* 0x00000004ef067825 */ /* 0x004fc600078e028a */
[----:B------:R2:W-:Y:S01]  /*1ad90*/  STL.64 [R1+0x5f8], R8 ;  /* 0x0005f80801007387 */ /* 0x0005e20000100a00 */
[----:B-1----:R-:W-:-:S04]  /*1ada0*/  IMAD.WIDE R4, R239, 0x4, R136 ;  /* 0x00000004ef047825 */ /* 0x002fc800078e0288 */
[----:B---3--:R-:W-:-:S05]  /*1adb0*/  IMAD.WIDE R2, R239, 0x4, R142 ;  /* 0x00000004ef027825 */ /* 0x008fca00078e028e */
[----:B------:R-:W-:Y:S01]  /*1adc0*/  STL.64 [R1+0x600], R2 ;  /* 0x0006000201007387 */ /* 0x000fe20000100a00 */
[----:B--2---:R-:W-:-:S03]  /*1add0*/  IMAD.WIDE R8, R239, 0x4, R134 ;  /* 0x00000004ef087825 */ /* 0x004fc600078e0286 */
[----:B------:R1:W-:Y:S04]  /*1ade0*/  STL.64 [R1+0x5f0], R6 ;  /* 0x0005f00601007387 */ /* 0x0003e80000100a00 */
[----:B------:R2:W-:Y:S04]  /*1adf0*/  STL.64 [R1+0x1440], R2 ;  /* 0x0014400201007387 */ /* 0x0005e80000100a00 */
[----:B------:R3:W-:Y:S01]  /*1ae00*/  STL.64 [R1+0x5e8], R4 ;  /* 0x0005e80401007387 */ /* 0x0007e20000100a00 */
[----:B-1----:R-:W-:-:S04]  /*1ae10*/  IMAD.WIDE R6, R239, 0x4, R132 ;  /* 0x00000004ef067825 */ /* 0x002fc800078e0284 */
[C---:B--2---:R-:W-:Y:S01]  /*1ae20*/  IMAD.WIDE R2, R239.reuse, 0x4, R128 ;  /* 0x00000004ef027825 */ /* 0x044fe200078e0280 */
[----:B------:R1:W-:Y:S03]  /*1ae30*/  STL.64 [R1+0x5d8], R6 ;  /* 0x0005d80601007387 */ /* 0x0003e60000100a00 */
[C---:B---3--:R-:W-:Y:S01]  /*1ae40*/  IMAD.WIDE R4, R239.reuse, 0x4, R130 ;  /* 0x00000004ef047825 */ /* 0x048fe200078e0282 */
[----:B------:R-:W-:Y:S04]  /*1ae50*/  STL.64 [R1+0x5e0], R8 ;  /* 0x0005e00801007387 */ /* 0x000fe80000100a00 */
[----:B------:R2:W-:Y:S01]  /*1ae60*/  STL.64 [R1+0x5d0], R4 ;  /* 0x0005d00401007387 */ /* 0x0005e20000100a00 */
[----:B-1----:R-:W-:-:S03]  /*1ae70*/  IMAD.WIDE R6, R239, 0x4, R126 ;  /* 0x00000004ef067825 */ /* 0x002fc600078e027e */
[----:B------:R-:W-:Y:S04]  /*1ae80*/  STL.64 [R1+0x1450], R8 ;  /* 0x0014500801007387 */ /* 0x000fe80000100a00 */
[----:B------:R1:W-:Y:S01]  /*1ae90*/  STL.64 [R1+0x5c8], R2 ;  /* 0x0005c80201007387 */ /* 0x0003e20000100a00 */
[----:B--2---:R-:W-:-:S03]  /*1aea0*/  IMAD.WIDE R4, R239, 0x4, R122 ;  /* 0x00000004ef047825 */ /* 0x004fc600078e027a */
[----:B------:R2:W-:Y:S01]  /*1aeb0*/  STL.64 [R1+0x5c0], R6 ;  /* 0x0005c00601007387 */ /* 0x0005e20000100a00 */
[----:B-1----:R-:W-:-:S04]  /*1aec0*/  IMAD.WIDE R2, R239, 0x4, R124 ;  /* 0x00000004ef027825 */ /* 0x002fc800078e027c */
[C---:B--2---:R-:W-:Y:S01]  /*1aed0*/  IMAD.WIDE R6, R239.reuse, 0x4, R120 ;  /* 0x00000004ef067825 */ /* 0x044fe200078e0278 */
        /* <DEDUP_REMOVED lines=31> */
[----:B------:R2:W-:Y:S03]  /*1b0d0*/  STL.64 [R1+0x188], R4 ;  /* 0x0001880401007387 */ /* 0x0005e60000100a00 */
[C---:B------:R-:W-:Y:S01]  /*1b0e0*/  IMAD.WIDE R8, R239.reuse, 0x4, R84 ;  /* 0x00000004ef087825 */ /* 0x040fe200078e0254 */
[----:B------:R3:W-:Y:S03]  /*1b0f0*/  STL.64 [R1+0x180], R6 ;  /* 0x0001800601007387 */ /* 0x0007e60000100a00 */
[----:B-1----:R-:W-:-:S04]  /*1b100*/  IMAD.WIDE R2, R239, 0x4, R88 ;  /* 0x00000004ef027825 */ /* 0x002fc800078e0258 */
[C---:B--2---:R-:W-:Y:S01]  /*1b110*/  IMAD.WIDE R4, R239.reuse, 0x4, R86 ;  /* 0x00000004ef047825 */ /* 0x044fe200078e0256 */
[----:B------:R1:W-:Y:S03]  /*1b120*/  STL.64 [R1+0x178], R2 ;  /* 0x0001780201007387 */ /* 0x0003e60000100a00 */
[C---:B---3--:R-:W-:Y:S01]  /*1b130*/  IMAD.WIDE R6, R239.reuse, 0x4, R82 ;  /* 0x00000004ef067825 */ /* 0x048fe200078e0252 */
[----:B------:R2:W-:Y:S04]  /*1b140*/  STL.64 [R1+0x168], R8 ;  /* 0x0001680801007387 */ /* 0x0005e80000100a00 */
[----:B------:R-:W-:Y:S01]  /*1b150*/  STL.64 [R1+0x170], R4 ;  /* 0x0001700401007387 */ /* 0x000fe20000100a00 */
[----:B-1----:R-:W-:-:S03]  /*1b160*/  IMAD.WIDE R2, R239, 0x4, R80 ;  /* 0x00000004ef027825 */ /* 0x002fc600078e0250 */
[----:B------:R-:W-:Y:S04]  /*1b170*/  STL.64 [R1+0x160], R6 ;  /* 0x0001600601007387 */ /* 0x000fe80000100a00 */
[----:B------:R1:W-:Y:S01]  /*1b180*/  STL.64 [R1+0x1458], R4 ;  /* 0x0014580401007387 */ /* 0x0003e20000100a00 */
[----:B------:R-:W-:-:S03]  /*1b190*/  IMAD.WIDE R222, R239, 0x4, R78 ;  /* 0x00000004efde7825 */ /* 0x000fc600078e024e */
[----:B------:R3:W-:Y:S01]  /*1b1a0*/  STL.64 [R1+0x158], R2 ;  /* 0x0001580201007387 */ /* 0x0007e20000100a00 */
[----:B--2---:R-:W-:-:S04]  /*1b1b0*/  IMAD.WIDE R8, R239, 0x4, R72 ;  /* 0x00000004ef087825 */ /* 0x004fc800078e0248 */
[----:B-1----:R-:W-:-:S04]  /*1b1c0*/  IMAD.WIDE R4, R239, 0x4, R76 ;  /* 0x00000004ef047825 */ /* 0x002fc800078e024c */
[C---:B---3--:R-:W-:Y:S01]  /*1b1d0*/  IMAD.WIDE R2, R239.reuse, 0x4, R74 ;  /* 0x00000004ef027825 */ /* 0x048fe200078e024a */
[----:B------:R-:W-:Y:S04]  /*1b1e0*/  STL.64 [R1+0x148], R4 ;  /* 0x0001480401007387 */ /* 0x000fe80000100a00 */
[----:B------:R-:W-:Y:S04]  /*1b1f0*/  STL.64 [R1+0x150], R222 ;  /* 0x000150de01007387 */ /* 0x000fe80000100a00 */
[----:B------:R1:W-:Y:S01]  /*1b200*/  STL.64 [R1+0x140], R2 ;  /* 0x0001400201007387 */ /* 0x0003e20000100a00 */
[----:B------:R-:W-:-:S03]  /*1b210*/  IMAD.WIDE R220, R239, 0x4, R70 ;  /* 0x00000004efdc7825 */ /* 0x000fc600078e0246 */
[----:B------:R-:W-:Y:S04]  /*1b220*/  STL.64 [R1+0x1460], R222 ;  /* 0x001460de01007387 */ /* 0x000fe80000100a00 */
[----:B------:R-:W-:Y:S01]  /*1b230*/  STL.64 [R1+0x138], R8 ;  /* 0x0001380801007387 */ /* 0x000fe20000100a00 */
[----:B-1----:R-:W-:-:S03]  /*1b240*/  IMAD.WIDE R2, R239, 0x4, R68 ;  /* 0x00000004ef027825 */ /* 0x002fc600078e0244 */
[----:B------:R-:W-:Y:S04]  /*1b250*/  STL.64 [R1+0x1468], R8 ;  /* 0x0014680801007387 */ /* 0x000fe80000100a00 */
[----:B------:R1:W-:Y:S01]  /*1b260*/  STL.64 [R1+0x128], R2 ;  /* 0x0001280201007387 */ /* 0x0003e20000100a00 */
[----:B------:R-:W-:-:S03]  /*1b270*/  IMAD.WIDE R4, R239, 0x4, R62 ;  /* 0x00000004ef047825 */ /* 0x000fc600078e023e */
[----:B------:R-:W-:Y:S01]  /*1b280*/  STL.64 [R1+0x130], R220 ;  /* 0x000130dc01007387 */ /* 0x000fe20000100a00 */
[----:B-1----:R-:W-:-:S05]  /*1b290*/  IMAD.WIDE R2, R239, 0x4, R66 ;  /* 0x00000004ef027825 */ /* 0x002fca00078e0242 */
[----:B------:R1:W-:Y:S04]  /*1b2a0*/  STL.64 [R1+0x120], R2 ;  /* 0x0001200201007387 */ /* 0x0003e80000100a00 */
[----:B------:R-:W-:Y:S04]  /*1b2b0*/  STL.64 [R1+0x1470], R220 ;  /* 0x001470dc01007387 */ /* 0x000fe80000100a00 */
[----:B------:R-:W-:Y:S01]  /*1b2c0*/  STL.64 [R1+0x118], R250 ;  /* 0x000118fa01007387 */ /* 0x000fe20000100a00 */
[----:B-1----:R-:W-:-:S03]  /*1b2d0*/  IMAD.WIDE R2, R239, 0x4, R60 ;  /* 0x00000004ef027825 */ /* 0x002fc600078e023c */
[----:B------:R1:W-:Y:S04]  /*1b2e0*/  STL.64 [R1+0x110], R4 ;  /* 0x0001100401007387 */ /* 0x0003e80000100a00 */
[----:B------:R-:W-:Y:S04]  /*1b2f0*/  STL.64 [R1+0x1478], R250 ;  /* 0x001478fa01007387 */ /* 0x000fe80000100a00 */
[----:B------:R2:W-:Y:S01]  /*1b300*/  STL.64 [R1+0x108], R2 ;  /* 0x0001080201007387 */ /* 0x0005e20000100a00 */
[----:B------:R-:W-:-:S04]  /*1b310*/  IMAD.WIDE R6, R239, 0x4, R54 ;  /* 0x00000004ef067825 */ /* 0x000fc800078e0236 */
[----:B-1----:R-:W-:-:S04]  /*1b320*/  IMAD.WIDE R4, R239, 0x4, R56 ;  /* 0x00000004ef047825 */ /* 0x002fc800078e0238 */
[----:B--2---:R-:W-:-:S05]  /*1b330*/  IMAD.WIDE R2, R239, 0x4, R58 ;  /* 0x00000004ef027825 */ /* 0x004fca00078e023a */
        /* <DEDUP_REMOVED lines=16> */
[----:B------:R-:W4:Y:S01]  /*1b440*/  LDL.LU.64 R224, [R1+0x1a8] ;  /* 0x0001a80001e07983 */ /* 0x000f220000300a00 */
[----:B--2---:R-:W-:-:S03]  /*1b450*/  IMAD.WIDE R4, R239, 0x4, R38 ;  /* 0x00000004ef047825 */ /* 0x004fc600078e0226 */
[----:B------:R1:W-:Y:S01]  /*1b460*/  STL.64 [R1+0xb8], R2 ;  /* 0x0000b80201007387 */ /* 0x0003e20000100a00 */
[----:B---3--:R-:W-:-:S03]  /*1b470*/  IMAD.WIDE R6, R239, 0x4, R34 ;  /* 0x00000004ef067825 */ /* 0x008fc600078e0222 */
[----:B------:R2:W-:Y:S01]  /*1b480*/  STL.64 [R1+0xb0], R4 ;  /* 0x0000b00401007387 */ /* 0x0005e20000100a00 */
[----:B-1----:R-:W-:-:S04]  /*1b490*/  IMAD.WIDE R2, R239, 0x4, R36 ;  /* 0x00000004ef027825 */ /* 0x002fc800078e0224 */
[C---:B--2---:R-:W-:Y:S01]  /*1b4a0*/  IMAD.WIDE R4, R239.reuse, 0x4, R32 ;  /* 0x00000004ef047825 */ /* 0x044fe200078e0220 */
[----:B------:R1:W-:Y:S04]  /*1b4b0*/  STL.64 [R1+0xa8], R2 ;  /* 0x0000a80201007387 */ /* 0x0003e80000100a00 */
[----:B------:R2:W-:Y:S04]  /*1b4c0*/  STL.64 [R1+0xa0], R6 ;  /* 0x0000a00601007387 */ /* 0x0005e80000100a00 */
[----:B------:R-:W3:Y:S04]  /*1b4d0*/  LDL.LU.64 R226, [R1+0x1b0] ;  /* 0x0001b00001e27983 */ /* 0x000ee80000300a00 */
[----:B------:R2:W-:Y:S04]  /*1b4e0*/  STL.64 [R1+0x98], R4 ;  /* 0x0000980401007387 */ /* 0x0005e80000100a00 */
[----:B------:R-:W3:Y:S01]  /*1b4f0*/  LDL.LU.64 R240, [R1+0x1b8] ;  /* 0x0001b80001f07983 */ /* 0x000ee20000300a00 */
[----:B-1----:R-:W-:-:S04]  /*1b500*/  IMAD.WIDE R2, R239, 0x4, R30 ;  /* 0x00000004ef027825 */ /* 0x002fc800078e021e */
[C---:B--2---:R-:W-:Y:S01]  /*1b510*/  IMAD.WIDE R6, R239.reuse, 0x4, R28 ;  /* 0x00000004ef067825 */ /* 0x044fe200078e021c */
[----:B------:R1:W-:Y:S03]  /*1b520*/  STL.64 [R1+0x90], R2 ;  /* 0x0000900201007387 */ /* 0x0003e60000100a00 */
[C---:B------:R-:W-:Y:S01]  /*1b530*/  IMAD.WIDE R4, R239.reuse, 0x4, R26 ;  /* 0x00000004ef047825 */ /* 0x040fe200078e021a */
[----:B------:R-:W-:Y:S04]  /*1b540*/  STL.64 [R1+0x88], R6 ;  /* 0x0000880601007387 */ /* 0x000fe80000100a00 */
[----:B------:R-:W2:Y:S01]  /*1b550*/  LDL.LU.64 R230, [R1+0x1c0] ;  /* 0x0001c00001e67983 */ /* 0x000ea20000300a00 */
[----:B-1----:R-:W-:-:S03]  /*1b560*/  IMAD.WIDE R2, R239, 0x4, R24 ;  /* 0x00000004ef027825 */ /* 0x002fc600078e0218 */
[----:B------:R-:W-:Y:S04]  /*1b570*/  STL.64 [R1+0x80], R4 ;  /* 0x0000800401007387 */ /* 0x000fe80000100a00 */
[----:B------:R-:W2:Y:S04]  /*1b580*/  LDL.LU.64 R236, [R1+0x1c8] ;  /* 0x0001c80001ec7983 */ /* 0x000ea80000300a00 */
[----:B------:R1:W-:Y:S04]  /*1b590*/  STL.64 [R1+0x78], R2 ;  /* 0x0000780201007387 */ /* 0x0003e80000100a00 */
[----:B------:R-:W2:Y:S04]  /*1b5a0*/  LDL.LU.64 R234, [R1+0x1d0] ;  /* 0x0001d00001ea7983 */ /* 0x000ea80000300a00 */
[----:B------:R-:W2:Y:S01]  /*1b5b0*/  LDL.LU.64 R232, [R1+0x1d8] ;  /* 0x0001d80001e87983 */ /* 0x000ea20000300a00 */
[----:B-1----:R-:W-:-:S05]  /*1b5c0*/  IMAD.WIDE R2, R239, 0x4, R22 ;  /* 0x00000004ef027825 */ /* 0x002fca00078e0216 */
[----:B------:R-:W-:Y:S04]  /*1b5d0*/  STL.64 [R1+0x70], R2 ;  /* 0x0000700201007387 */ /* 0x000fe80000100a00 */
[----:B------:R-:W2:Y:S04]  /*1b5e0*/  LDL.LU.64 R228, [R1+0x1e0] ;  /* 0x0001e00001e47983 */ /* 0x000ea80000300a00 */
[----:B------:R-:W2:Y:S01]  /*1b5f0*/  LDL.LU.64 R242, [R1+0x1e8] ;  /* 0x0001e80001f27983 */ /* 0x000ea20000300a00 */
[----:B------:R-:W-:-:S04]  /*1b600*/  IMAD.WIDE R248, R239, 0x4, R20 ;  /* 0x00000004eff87825 */ /* 0x000fc800078e0214 */
[C---:B------:R-:W-:Y:S01]  /*1b610*/  IMAD.WIDE R220, R239.reuse, 0x4, R18 ;  /* 0x00000004efdc7825 */ /* 0x040fe200078e0212 */
[----:B------:R-:W-:Y:S03]  /*1b620*/  STL.64 [R1+0x68], R248 ;  /* 0x000068f801007387 */ /* 0x000fe60000100a00 */
[C---:B------:R-:W-:Y:S01]  /*1b630*/  IMAD.WIDE R250, R239.reuse, 0x4, R12 ;  /* 0x00000004effa7825 */ /* 0x040fe200078e020c */
[----:B------:R-:W-:Y:S03]  /*1b640*/  STL.64 [R1+0x14a0], R248 ;  /* 0x0014a0f801007387 */ /* 0x000fe60000100a00 */
[C---:B------:R-:W-:Y:S01]  /*1b650*/  IMAD.WIDE R244, R239.reuse, 0x4, R16 ;  /* 0x00000004eff47825 */ /* 0x040fe200078e0210 */
[----:B------:R-:W-:Y:S03]  /*1b660*/  STL.64 [R1+0x60], R220 ;  /* 0x000060dc01007387 */ /* 0x000fe60000100a00 */
[C---:B------:R-:W-:Y:S01]  /*1b670*/  IMAD.WIDE R218, R239.reuse, 0x4, R14 ;  /* 0x00000004efda7825 */ /* 0x040fe200078e020e */
[----:B------:R3:W-:Y:S03]  /*1b680*/  STL.64 [R1+0x1480], R220 ;  /* 0x001480dc01007387 */ /* 0x0007e60000100a00 */
[C---:B------:R-:W-:Y:S01]  /*1b690*/  IMAD.WIDE R8, R239.reuse, 0x4, R10 ;  /* 0x00000004ef087825 */ /* 0x040fe200078e020a */
[----:B------:R-:W-:Y:S04]  /*1b6a0*/  STL.64 [R1+0x48], R250 ;  /* 0x000048fa01007387 */ /* 0x000fe80000100a00 */
[----:B------:R-:W-:Y:S04]  /*1b6b0*/  STL.64 [R1+0x14a8], R250 ;  /* 0x0014a8fa01007387 */ /* 0x000fe80000100a00 */
[----:B------:R-:W-:Y:S04]  /*1b6c0*/  STL.64 [R1+0x58], R244 ;  /* 0x000058f401007387 */ /* 0x000fe80000100a00 */
[----:B------:R-:W-:Y:S04]  /*1b6d0*/  STL.64 [R1+0x1488], R244 ;  /* 0x001488f401007387 */ /* 0x000fe80000100a00 */
[----:B------:R-:W-:Y:S04]  /*1b6e0*/  STL.64 [R1+0x50], R218 ;  /* 0x000050da01007387 */ /* 0x000fe80000100a00 */
[----:B------:R1:W-:Y:S04]  /*1b6f0*/  STL.64 [R1+0x1490], R218 ;  /* 0x001490da01007387 */ /* 0x0003e80000100a00 */
[----:B------:R-:W-:Y:S04]  /*1b700*/  STL.64 [R1+0x40], R8 ;  /* 0x0000400801007387 */ /* 0x000fe80000100a00 */
[----:B------:R-:W-:Y:S01]  /*1b710*/  STL.64 [R1+0x14b0], R8 ;  /* 0x0014b00801007387 */ /* 0x000fe20000100a00 */
[----:B----4-:R-:W-:-:S04]  /*1b720*/  IMAD.WIDE R6, R239, 0x4, R224 ;  /* 0x00000004ef067825 */ /* 0x010fc800078e02e0 */
[C---:B---3--:R-:W-:Y:S02]  /*1b730*/  IMAD.WIDE R220, R239.reuse, 0x4, R240 ;  /* 0x00000004efdc7825 */ /* 0x048fe400078e02f0 */
[----:B------:R-:W3:Y:S02]  /*1b740*/  LDL.LU.64 R240, [R1+0x1f0] ;  /* 0x0001f00001f07983 */ /* 0x000ee40000300a00 */
[C---:B------:R-:W-:Y:S02]  /*1b750*/  IMAD.WIDE R216, R239.reuse, 0x4, R226 ;  /* 0x00000004efd87825 */ /* 0x040fe400078e02e2 */
[----:B------:R-:W-:Y:S04]  /*1b760*/  STL.64 [R1+0x38], R6 ;  /* 0x0000380601007387 */ /* 0x000fe80000100a00 */
[----:B------:R-:W-:Y:S01]  /*1b770*/  STL.64 [R1+0x14b8], R6 ;  /* 0x0014b80601007387 */ /* 0x000fe20000100a00 */
[----:B--2---:R-:W-:-:S04]  /*1b780*/  IMAD.WIDE R222, R239, 0x4, R230 ;  /* 0x00000004efde7825 */ /* 0x004fc800078e02e6 */
[C---:B------:R-:W-:Y:S02]  /*1b790*/  IMAD.WIDE R2, R239.reuse, 0x4, R236 ;  /* 0x00000004ef027825 */ /* 0x040fe400078e02ec */
[----:B------:R-:W2:Y:S04]  /*1b7a0*/  LDL.LU.64 R236, [R1+0x1f8] ;  /* 0x0001f80001ec7983 */ /* 0x000ea80000300a00 */
[----:B------:R-:W-:Y:S01]  /*1b7b0*/  STL.64 [R1+0x28], R220 ;  /* 0x000028dc01007387 */ /* 0x000fe20000100a00 */
[----:B------:R-:W-:-:S03]  /*1b7c0*/  IMAD.WIDE R214, R239, 0x4, R234 ;  /* 0x00000004efd67825 */ /* 0x000fc600078e02ea */
[----:B------:R-:W-:Y:S04]  /*1b7d0*/  STL.64 [R1+0x14c0], R220 ;  /* 0x0014c0dc01007387 */ /* 0x000fe80000100a00 */
[----:B------:R-:W-:Y:S01]  /*1b7e0*/  STL.64 [R1+0x30], R216 ;  /* 0x000030d801007387 */ /* 0x000fe20000100a00 */
[----:B-1----:R-:W-:-:S03]  /*1b7f0*/  IMAD.WIDE R218, R239, 0x4, R232 ;  /* 0x00000004efda7825 */ /* 0x002fc600078e02e8 */
[----:B------:R-:W-:Y:S04]  /*1b800*/  STL.64 [R1+0x14c8], R216 ;  /* 0x0014c8d801007387 */ /* 0x000fe80000100a00 */
[----:B------:R-:W4:Y:S04]  /*1b810*/  LDL.LU.64 R234, [R1+0x200] ;  /* 0x0002000001ea7983 */ /* 0x000f280000300a00 */
[----:B------:R-:W-:Y:S04]  /*1b820*/  STL.64 [R1+0x20], R222 ;  /* 0x000020de01007387 */ /* 0x000fe80000100a00 */
[----:B------:R-:W-:Y:S01]  /*1b830*/  STL.64 [R1+0x14d0], R222 ;  /* 0x0014d0de01007387 */ /* 0x000fe20000100a00 */
[----:B------:R-:W-:-:S03]  /*1b840*/  IMAD.WIDE R4, R239, 0x4, R228 ;  /* 0x00000004ef047825 */ /* 0x000fc600078e02e4 */
[----:B------:R-:W4:Y:S04]  /*1b850*/  LDL.LU.64 R232, [R1+0x208] ;  /* 0x0002080001e87983 */ /* 0x000f280000300a00 */
[----:B------:R-:W4:Y:S04]  /*1b860*/  LDL.LU.64 R230, [R1+0x210] ;  /* 0x0002100001e67983 */ /* 0x000f280000300a00 */
[----:B------:R-:W-:Y:S01]  /*1b870*/  STL.64 [R1+0x18], R2 ;  /* 0x0000180201007387 */ /* 0x000fe20000100a00 */
[----:B------:R-:W-:-:S03]  /*1b880*/  IMAD.WIDE R242, R239, 0x4, R242 ;  /* 0x00000004eff27825 */ /* 0x000fc600078e02f2 */
[----:B------:R-:W-:Y:S04]  /*1b890*/  STL.64 [R1+0x14d8], R2 ;  /* 0x0014d80201007387 */ /* 0x000fe80000100a00 */
[----:B------:R-:W4:Y:S04]  /*1b8a0*/  LDL.LU.64 R228, [R1+0x218] ;  /* 0x0002180001e47983 */ /* 0x000f280000300a00 */
[----:B------:R-:W4:Y:S04]  /*1b8b0*/  LDL.LU.64 R226, [R1+0x220] ;  /* 0x0002200001e27983 */ /* 0x000f280000300a00 */
[----:B------:R-:W4:Y:S04]  /*1b8c0*/  LDL.LU.64 R224, [R1+0x228] ;  /* 0x0002280001e07983 */ /* 0x000f280000300a00 */
[----:B------:R-:W4:Y:S04]  /*1b8d0*/  LDL.LU.64 R194, [R1+0x230] ;  /* 0x0002300001c27983 */ /* 0x000f280000300a00 */
[----:B------:R-:W4:Y:S04]  /*1b8e0*/  LDL.LU.64 R196, [R1+0x238] ;  /* 0x0002380001c47983 */ /* 0x000f280000300a00 */
[----:B------:R-:W4:Y:S04]  /*1b8f0*/  LDL.LU.64 R198, [R1+0x240] ;  /* 0x0002400001c67983 */ /* 0x000f280000300a00 */
[----:B------:R-:W4:Y:S04]  /*1b900*/  LDL.LU.64 R200, [R1+0x248] ;  /* 0x0002480001c87983 */ /* 0x000f280000300a00 */
[----:B------:R-:W-:Y:S04]  /*1b910*/  STL.64 [R1+0x14e0], R242 ;  /* 0x0014e0f201007387 */ /* 0x000fe80000100a00 */
[----:B------:R-:W-:Y:S04]  /*1b920*/  STL.64 [R1+0x8], R218 ;  /* 0x000008da01007387 */ /* 0x000fe80000100a00 */
[----:B------:R-:W-:Y:S04]  /*1b930*/  STL.64 [R1+0x14e8], R218 ;  /* 0x0014e8da01007387 */ /* 0x000fe80000100a00 */
[----:B------:R-:W-:Y:S04]  /*1b940*/  STL.64 [R1+0x10], R214 ;  /* 0x000010d601007387 */ /* 0x000fe80000100a00 */
[----:B------:R-:W-:Y:S04]  /*1b950*/  STL.64 [R1+0x14f0], R214 ;  /* 0x0014f0d601007387 */ /* 0x000fe80000100a00 */
[----:B------:R-:W4:Y:S04]  /*1b960*/  LDL.LU.64 R210, [R1+0x250] ;  /* 0x0002500001d27983 */ /* 0x000f280000300a00 */
[----:B------:R-:W4:Y:S04]  /*1b970*/  LDL.LU.64 R202, [R1+0x258] ;  /* 0x0002580001ca7983 */ /* 0x000f280000300a00 */
[----:B------:R-:W4:Y:S01]  /*1b980*/  LDL.LU.64 R204, [R1+0x260] ;  /* 0x0002600001cc7983 */ /* 0x000f220000300a00 */
[----:B---3--:R-:W-:-:S05]  /*1b990*/  IMAD.WIDE R240, R239, 0x4, R240 ;  /* 0x00000004eff07825 */ /* 0x008fca00078e02f0 */
[----:B------:R-:W-:Y:S04]  /*1b9a0*/  STL.64 [R1+0x14f8], R240 ;  /* 0x0014f8f001007387 */ /* 0x000fe80000100a00 */
[----:B------:R-:W-:Y:S04]  /*1b9b0*/  STL.64 [R1], R4 ;  /* 0x0000000401007387 */ /* 0x000fe80000100a00 */
[----:B------:R-:W-:Y:S04]  /*1b9c0*/  STL.64 [R1+0x1500], R4 ;  /* 0x0015000401007387 */ /* 0x000fe80000100a00 */
[----:B------:R-:W3:Y:S04]  /*1b9d0*/  LDL.LU.64 R206, [R1+0x268] ;  /* 0x0002680001ce7983 */ /* 0x000ee80000300a00 */
[----:B------:R-:W3:Y:S01]  /*1b9e0*/  LDL.LU.64 R212, [R1+0x270] ;  /* 0x0002700001d47983 */ /* 0x000ee20000300a00 */
[----:B--2---:R-:W-:-:S05]  /*1b9f0*/  IMAD.WIDE R236, R239, 0x4, R236 ;  /* 0x00000004efec7825 */ /* 0x004fca00078e02ec */
[----:B------:R-:W-:Y:S04]  /*1ba00*/  STL.64 [R1+0x1508], R236 ;  /* 0x001508ec01007387 */ /* 0x000fe80000100a00 */
[----:B------:R-:W2:Y:S01]  /*1ba10*/  LDL.LU.64 R208, [R1+0x278] ;  /* 0x0002780001d07983 */ /* 0x000ea20000300a00 */
[----:B----4-:R-:W-:-:S05]  /*1ba20*/  IMAD.WIDE R234, R239, 0x4, R234 ;  /* 0x00000004efea7825 */ /* 0x010fca00078e02ea */
[----:B------:R-:W-:Y:S01]  /*1ba30*/  STL.64 [R1+0x1510], R234 ;  /* 0x001510ea01007387 */ /* 0x000fe20000100a00 */
[----:B------:R-:W-:-:S04]  /*1ba40*/  IMAD.WIDE R232, R239, 0x4, R232 ;  /* 0x00000004efe87825 */ /* 0x000fc800078e02e8 */
[C---:B------:R-:W-:Y:S01]  /*1ba50*/  IMAD.WIDE R230, R239.reuse, 0x4, R230 ;  /* 0x00000004efe67825 */ /* 0x040fe200078e02e6 */
[----:B------:R-:W-:Y:S04]  /*1ba60*/  STL.64 [R1+0x1518], R232 ;  /* 0x001518e801007387 */ /* 0x000fe80000100a00 */
[----:B------:R-:W-:Y:S01]  /*1ba70*/  STL.64 [R1+0x1520], R230 ;  /* 0x001520e601007387 */ /* 0x000fe20000100a00 */
        /* <DEDUP_REMOVED lines=12> */
[----:B------:R-:W-:Y:S04]  /*1bb40*/  STL.64 [R1+0x1550], R14 ;  /* 0x0015500e01007387 */ /* 0x000fe80000100a00 */
[----:B------:R-:W-:Y:S01]  /*1bb50*/  STL.64 [R1+0x1558], R16 ;  /* 0x0015581001007387 */ /* 0x000fe20000100a00 */
[----:B------:R-:W-:-:S03]  /*1bb60*/  IMAD.WIDE R18, R239, 0x4, R210 ;  /* 0x00000004ef127825 */ /* 0x000fc600078e02d2 */
[----:B------:R-:W4:Y:S01]  /*1bb70*/  LDL.LU.64 R210, [R1+0x280] ;  /* 0x0002800001d27983 */ /* 0x000f220000300a00 */
[----:B------:R-:W-:-:S04]  /*1bb80*/  IMAD.WIDE R20, R239, 0x4, R202 ;  /* 0x00000004ef147825 */ /* 0x000fc800078e02ca */
[C---:B------:R-:W-:Y:S01]  /*1bb90*/  IMAD.WIDE R22, R239.reuse, 0x4, R204 ;  /* 0x00000004ef167825 */ /* 0x040fe200078e02cc */
[----:B------:R-:W-:Y:S04]  /*1bba0*/  STL.64 [R1+0x1560], R18 ;  /* 0x0015601201007387 */ /* 0x000fe80000100a00 */
[----:B------:R-:W-:Y:S04]  /*1bbb0*/  STL.64 [R1+0x1568], R20 ;  /* 0x0015681401007387 */ /* 0x000fe80000100a00 */
[----:B------:R-:W-:Y:S01]  /*1bbc0*/  STL.64 [R1+0x1570], R22 ;  /* 0x0015701601007387 */ /* 0x000fe20000100a00 */
[----:B---3--:R-:W-:-:S04]  /*1bbd0*/  IMAD.WIDE R24, R239, 0x4, R206 ;  /* 0x00000004ef187825 */ /* 0x008fc800078e02ce */
[C---:B------:R-:W-:Y:S01]  /*1bbe0*/  IMAD.WIDE R26, R239.reuse, 0x4, R212 ;  /* 0x00000004ef1a7825 */ /* 0x040fe200078e02d4 */
[----:B------:R-:W-:Y:S04]  /*1bbf0*/  STL.64 [R1+0x1578], R24 ;  /* 0x0015781801007387 */ /* 0x000fe80000100a00 */
[----:B------:R-:W3:Y:S04]  /*1bc00*/  LDL.LU.64 R212, [R1+0x288] ;  /* 0x0002880001d47983 */ /* 0x000ee80000300a00 */
[----:B------:R-:W-:Y:S04]  /*1bc10*/  STL.64 [R1+0x1580], R26 ;  /* 0x0015801a01007387 */ /* 0x000fe80000100a00 */
[----:B------:R-:W3:Y:S04]  /*1bc20*/  LDL.LU.64 R156, [R1+0x290] ;  /* 0x00029000019c7983 */ /* 0x000ee80000300a00 */
        /* <DEDUP_REMOVED lines=8> */
[----:B------:R-:W3:Y:S01]  /*1bcb0*/  LDL.LU.64 R174, [R1+0x2d8] ;  /* 0x0002d80001ae7983 */ /* 0x000ee20000300a00 */
[----:B--2---:R-:W-:-:S03]  /*1bcc0*/  IMAD.WIDE R28, R239, 0x4, R208 ;  /* 0x00000004ef1c7825 */ /* 0x004fc600078e02d0 */
[----:B------:R-:W2:Y:S04]  /*1bcd0*/  LDL.LU.64 R176, [R1+0x2e0] ;  /* 0x0002e00001b07983 */ /* 0x000ea80000300a00 */
[----:B------:R-:W2:Y:S04]  /*1bce0*/  LDL.LU.64 R178, [R1+0x2e8] ;  /* 0x0002e80001b27983 */ /* 0x000ea80000300a00 */
[----:B------:R-:W2:Y:S04]  /*1bcf0*/  LDL.LU.64 R180, [R1+0x2f0] ;  /* 0x0002f00001b47983 */ /* 0x000ea80000300a00 */
[----:B------:R-:W2:Y:S04]  /*1bd00*/  LDL.LU.64 R182, [R1+0x2f8] ;  /* 0x0002f80001b67983 */ /* 0x000ea80000300a00 */
[----:B------:R-:W2:Y:S04]  /*1bd10*/  LDL.LU.64 R184, [R1+0x300] ;  /* 0x0003000001b87983 */ /* 0x000ea80000300a00 */
[----:B------:R-:W2:Y:S04]  /*1bd20*/  LDL.LU.64 R186, [R1+0x308] ;  /* 0x0003080001ba7983 */ /* 0x000ea80000300a00 */
[----:B------:R-:W2:Y:S04]  /*1bd30*/  LDL.LU.64 R188, [R1+0x310] ;  /* 0x0003100001bc7983 */ /* 0x000ea80000300a00 */
[----:B------:R-:W2:Y:S04]  /*1bd40*/  LDL.LU.64 R208, [R1+0x318] ;  /* 0x0003180001d07983 */ /* 0x000ea80000300a00 */
[----:B------:R1:W-:Y:S04]  /*1bd50*/  STL.64 [R1+0x1588], R28 ;  /* 0x0015881c01007387 */ /* 0x0003e80000100a00 */
[----:B------:R-:W2:Y:S04]  /*1bd60*/  LDL.LU.64 R190, [R1+0x320] ;  /* 0x0003200001be7983 */ /* 0x000ea80000300a00 */
[----:B------:R-:W2:Y:S04]  /*1bd70*/  LDL.LU.64 R192, [R1+0x328] ;  /* 0x0003280001c07983 */ /* 0x000ea80000300a00 */
[----:B------:R-:W2:Y:S04]  /*1bd80*/  LDL.LU.64 R194, [R1+0x330] ;  /* 0x0003300001c27983 */ /* 0x000ea80000300a00 */
[----:B------:R-:W2:Y:S01]  /*1bd90*/  LDL.LU.64 R196, [R1+0x338] ;  /* 0x0003380001c47983 */ /* 0x000ea20000300a00 */
[----:B----4-:R-:W-:-:S03]  /*1bda0*/  IMAD.WIDE R30, R239, 0x4, R210 ;  /* 0x00000004ef1e7825 */ /* 0x010fc600078e02d2 */
[----:B------:R-:W4:Y:S04]  /*1bdb0*/  LDL.LU.64 R198, [R1+0x340] ;  /* 0x0003400001c67983 */ /* 0x000f280000300a00 */
[----:B------:R-:W4:Y:S04]  /*1bdc0*/  LDL.LU.64 R200, [R1+0x348] ;  /* 0x0003480001c87983 */ /* 0x000f280000300a00 */
[----:B------:R-:W4:Y:S04]  /*1bdd0*/  LDL.LU.64 R202, [R1+0x350] ;  /* 0x0003500001ca7983 */ /* 0x000f280000300a00 */
[----:B------:R-:W4:Y:S04]  /*1bde0*/  LDL.LU.64 R204, [R1+0x358] ;  /* 0x0003580001cc7983 */ /* 0x000f280000300a00 */
[----:B------:R-:W4:Y:S04]  /*1bdf0*/  LDL.LU.64 R210, [R1+0x360] ;  /* 0x0003600001d27983 */ /* 0x000f280000300a00 */
[----:B------:R-:W4:Y:S01]  /*1be00*/  LDL.LU.64 R206, [R1+0x368] ;  /* 0x0003680001ce7983 */ /* 0x000f220000300a00 */
[----:B---3--:R-:W-:-:S03]  /*1be10*/  IMAD.WIDE R32, R239, 0x4, R212 ;  /* 0x00000004ef207825 */ /* 0x008fc600078e02d4 */
[----:B------:R-:W3:Y:S01]  /*1be20*/  LDL.LU.64 R212, [R1+0x370] ;  /* 0x0003700001d47983 */ /* 0x000ee20000300a00 */
[----:B--2---:R-:W-:-:S03]  /*1be30*/  IMAD.WIDE R68, R239, 0x4, R208 ;  /* 0x00000004ef447825 */ /* 0x004fc600078e02d0 */
[----:B------:R-:W2:Y:S01]  /*1be40*/  LDL.LU.64 R208, [R1+0x378] ;  /* 0x0003780001d07983 */ /* 0x000ea20000300a00 */
[----:B----4-:R-:W-:-:S03]  /*1be50*/  IMAD.WIDE R86, R239, 0x4, R210 ;  /* 0x00000004ef567825 */ /* 0x010fc600078e02d2 */
[----:B------:R-:W4:Y:S01]  /*1be60*/  LDL.LU.64 R210, [R1+0x380] ;  /* 0x0003800001d27983 */ /* 0x000f220000300a00 */
[----:B------:R-:W-:-:S03]  /*1be70*/  IMAD.WIDE R34, R239, 0x4, R156 ;  /* 0x00000004ef227825 */ /* 0x000fc600078e029c */
        /* <DEDUP_REMOVED lines=33> */
[----:B------:R-:W-:-:S04]  /*1c090*/  IMAD.WIDE R70, R239, 0x4, R190 ;  /* 0x00000004ef467825 */ /* 0x000fc800078e02be */
        /* <DEDUP_REMOVED lines=8> */
[C---:B---3--:R-:W-:Y:S02]  /*1c120*/  IMAD.WIDE R90, R239.reuse, 0x4, R212 ;  /* 0x00000004ef5a7825 */ /* 0x048fe400078e02d4 */
        /* <DEDUP_REMOVED lines=47> */
[----:B------:R-:W4:Y:S04]  /*1c420*/  LDL.LU.64 R186, [R1+0x4f0] ;  /* 0x0004f00001ba7983 */ /* 0x000f280000300a00 */
[----:B------:R-:W4:Y:S01]  /*1c430*/  LDL.LU.64 R188, [R1+0x4f8] ;  /* 0x0004f80001bc7983 */ /* 0x000f220000300a00 */
[----:B---3--:R-:W-:-:S03]  /*1c440*/  IMAD.WIDE R132, R239, 0x4, R190 ;  /* 0x00000004ef847825 */ /* 0x008fc600078e02be */
[----:B------:R-:W3:Y:S01]  /*1c450*/  LDL.LU.64 R190, [R1+0x500] ;  /* 0x0005000001be7983 */ /* 0x000ee20000300a00 */
[----:B------:R-:W-:-:S03]  /*1c460*/  IMAD.WIDE R134, R239, 0x4, R192 ;  /* 0x00000004ef867825 */ /* 0x000fc600078e02c0 */
        /* <DEDUP_REMOVED lines=15> */
[----:B--2---:R-:W-:-:S03]  /*1c560*/  IMAD.WIDE R150, R239, 0x4, R208 ;  /* 0x00000004ef967825 */ /* 0x004fc600078e02d0 */
[----:B------:R-:W2:Y:S01]  /*1c570*/  LDL.LU.64 R208, [R1+0x550] ;  /* 0x0005500001d07983 */ /* 0x000ea20000300a00 */
[----:B----4-:R-:W-:-:S03]  /*1c580*/  IMAD.WIDE R152, R239, 0x4, R210 ;  /* 0x00000004ef987825 */ /* 0x010fc600078e02d2 */
[----:B------:R-:W4:Y:S04]  /*1c590*/  LDL.LU.64 R210, [R1+0x568] ;  /* 0x0005680001d27983 */ /* 0x000f280000300a00 */
[----:B------:R-:W3:Y:S04]  /*1c5a0*/  LDL.64 R250, [R1+0x838] ;  /* 0x0008380001fa7983 */ /* 0x000ee80000100a00 */
[----:B------:R-:W2:Y:S04]  /*1c5b0*/  LDL.64 R248, [R1+0x818] ;  /* 0x0008180001f87983 */ /* 0x000ea80000100a00 */
[----:B-1----:R-:W4:Y:S04]  /*1c5c0*/  LDL.64 R28, [R1+0x7f8] ;  /* 0x0007f800011c7983 */ /* 0x002f280000100a00 */
        /* <DEDUP_REMOVED lines=28> */
[----:B---3--:R-:W-:Y:S04]  /*1c790*/  LDGSTS.E [R247+0x20000], desc[UR46][R250.64], P6 ;  /* 0x20000000faf77fae */ /* 0x008fe8000b12186e */
[----:B--2---:R-:W-:Y:S04]  /*1c7a0*/  LDGSTS.E [R247+0x20400], desc[UR46][R248.64], P6 ;  /* 0x20400000f8f77fae */ /* 0x004fe8000b12186e */
[----:B----4-:R-:W-:Y:S04]  /*1c7b0*/  LDGSTS.E [R247+0x20800], desc[UR46][R28.64], P6 ;  /* 0x208000001cf77fae */ /* 0x010fe8000b12186e */
[----:B------:R-:W2:Y:S04]  /*1c7c0*/  LDL.64 R250, [R1+0xc8] ;  /* 0x0000c80001fa7983 */ /* 0x000ea80000100a00 */
[----:B------:R-:W3:Y:S04]  /*1c7d0*/  LDL.64 R248, [R1+0xa8] ;  /* 0x0000a80001f87983 */ /* 0x000ee80000100a00 */
        /* <DEDUP_REMOVED lines=55> */
[----:B--2---:R-:W-:Y:S04]  /*1cb50*/  LDGSTS.E [R247+0x27800], desc[UR46][R250.64], P6 ;  /* 0x27800000faf77fae */ /* 0x004fe8000b12186e */
[----:B---3--:R-:W-:Y:S04]  /*1cb60*/  LDGSTS.E [R247+0x27c00], desc[UR46][R248.64], P6 ;  /* 0x27c00000f8f77fae */ /* 0x008fe8000b12186e */
[----:B------:R-:W-:Y:S04]  /*1cb70*/  LDGSTS.E [R247+0x30000], desc[UR46][R244.64], P6 ;  /* 0x30000000f4f77fae */ /* 0x000fe8000b12186e */
[----:B------:R-:W2:Y:S04]  /*1cb80*/  LDL.LU.64 R250, [R1+0x14a8] ;  /* 0x0014a80001fa7983 */ /* 0x000ea80000300a00 */
[----:B------:R-:W3:Y:S01]  /*1cb90*/  LDL.LU.64 R248, [R1+0x14a0] ;  /* 0x0014a00001f87983 */ /* 0x000ee20000300a00 */
[----:B------:R-:W-:-:S04]  /*1cba0*/  IMAD.WIDE R156, R239, 0x4, R156 ;  /* 0x00000004ef9c7825 */ /* 0x000fc800078e029c */
[----:B------:R-:W-:-:S04]  /*1cbb0*/  IMAD.WIDE R164, R239, 0x4, R164 ;  /* 0x00000004efa47825 */ /* 0x000fc800078e02a4 */
[----:B------:R-:W-:-:S04]  /*1cbc0*/  IMAD.WIDE R172, R239, 0x4, R172 ;  /* 0x00000004efac7825 */ /* 0x000fc800078e02ac */
[----:B------:R-:W-:-:S04]  /*1cbd0*/  IMAD.WIDE R180, R239, 0x4, R180 ;  /* 0x00000004efb47825 */ /* 0x000fc800078e02b4 */
[C---:B------:R-:W-:Y:S01]  /*1cbe0*/  IMAD.WIDE R188, R239.reuse, 0x4, R188 ;  /* 0x00000004efbc7825 */ /* 0x040fe200078e02bc */
[----:B---3--:R-:W-:Y:S04]  /*1cbf0*/  LDGSTS.E [R247+0x30400], desc[UR46][R248.64], P6 ;  /* 0x30400000f8f77fae */ /* 0x008fe8000b12186e */
[----:B--2---:R-:W-:Y:S04]  /*1cc00*/  LDGSTS.E [R247+0x30800], desc[UR46][R250.64], P6 ;  /* 0x30800000faf77fae */ /* 0x004fe8000b12186e */
[----:B----4-:R-:W-:Y:S04]  /*1cc10*/  LDGSTS.E [R247+0x30c00], desc[UR46][R220.64], P6 ;  /* 0x30c00000dcf77fae */ /* 0x010fe8000b12186e */
[----:B------:R-:W2:Y:S04]  /*1cc20*/  LDL.LU.64 R248, [R1+0x1498] ;  /* 0x0014980001f87983 */ /* 0x000ea80000300a00 */
[----:B------:R-:W-:Y:S04]  /*1cc30*/  LDGSTS.E [R247+0x31000], desc[UR46][R218.64], P6 ;  /* 0x31000000daf77fae */ /* 0x000fe8000b12186e */
[----:B------:R-:W3:Y:S04]  /*1cc40*/  LDL.64 R244, [R1+0x7d0] ;  /* 0x0007d00001f47983 */ /* 0x000ee80000100a00 */
[----:B------:R-:W4:Y:S04]  /*1cc50*/  LDL.64 R220, [R1+0x7b0] ;  /* 0x0007b00001dc7983 */ /* 0x000f280000100a00 */
[----:B------:R-:W3:Y:S04]  /*1cc60*/  LDL.64 R218, [R1+0x7f0] ;  /* 0x0007f00001da7983 */ /* 0x000ee80000100a00 */
[----:B------:R-:W4:Y:S04]  /*1cc70*/  LDL.64 R250, [R1+0x790] ;  /* 0x0007900001fa7983 */ /* 0x000f280000100a00 */
[----:B------:R-:W-:Y:S04]  /*1cc80*/  LDGSTS.E [R247+0x31400], desc[UR46][R236.64], P6 ;  /* 0x31400000ecf77fae */ /* 0x000fe8000b12186e */
[----:B------:R1:W-:Y:S04]  /*1cc90*/  STL.64 [R1+0x12a8], R236 ;  /* 0x0012a8ec01007387 */ /* 0x0003e80000100a00 */
[----:B------:R-:W-:Y:S04]  /*1cca0*/  LDGSTS.E [R247+0x31800], desc[UR46][R228.64], P6 ;  /* 0x31800000e4f77fae */ /* 0x000fe8000b12186e */
[----:B------:R-:W-:Y:S04]  /*1ccb0*/  LDGSTS.E [R247+0x31c00], desc[UR46][R12.64], P6 ;  /* 0x31c000000cf77fae */ /* 0x000fe8000b12186e */
[----:B-1----:R-:W3:Y:S04]  /*1ccc0*/  LDL.64 R236, [R1+0x810] ;  /* 0x0008100001ec7983 */ /* 0x002ee80000100a00 */
[----:B------:R1:W-:Y:S04]  /*1ccd0*/  STL.64 [R1+0x12b0], R228 ;  /* 0x0012b0e401007387 */ /* 0x0003e80000100a00 */
[----:B------:R-:W-:Y:S04]  /*1cce0*/  LDGSTS.E [R247+0x32000], desc[UR46][R20.64], P6 ;  /* 0x3200000014f77fae */ /* 0x000fe8000b12186e */
[----:B------:R-:W-:Y:S04]  /*1ccf0*/  LDGSTS.E [R247+0x32400], desc[UR46][R28.64], P6 ;  /* 0x324000001cf77fae */ /* 0x000fe8000b12186e */
[----:B-1----:R-:W2:Y:S04]  /*1cd00*/  LDL.64 R228, [R1+0x830] ;  /* 0x0008300001e47983 */ /* 0x002ea80000100a00 */
[----:B------:R1:W-:Y:S04]  /*1cd10*/  STL.64 [R1+0x12b8], R12 ;  /* 0x0012b80c01007387 */ /* 0x0003e80000100a00 */
[----:B------:R-:W-:Y:S04]  /*1cd20*/  LDGSTS.E [R247+0x32800], desc[UR46][R36.64], P6 ;  /* 0x3280000024f77fae */ /* 0x000fe8000b12186e */
[----:B------:R-:W-:Y:S04]  /*1cd30*/  LDGSTS.E [R247+0x32c00], desc[UR46][R44.64], P6 ;  /* 0x32c000002cf77fae */ /* 0x000fe8000b12186e */
[----:B-1----:R-:W4:Y:S04]  /*1cd40*/  LDL.64 R12, [R1+0x160] ;  /* 0x00016000010c7983 */ /* 0x002f280000100a00 */
[----:B------:R1:W-:Y:S04]  /*1cd50*/  STL.64 [R1+0x12c0], R20 ;  /* 0x0012c01401007387 */ /* 0x0003e80000100a00 */
[----:B------:R-:W-:Y:S04]  /*1cd60*/  LDGSTS.E [R247+0x33000], desc[UR46][R52.64], P6 ;  /* 0x3300000034f77fae */ /* 0x000fe8000b12186e */
[----:B------:R-:W-:Y:S04]  /*1cd70*/  LDGSTS.E [R247+0x33400], desc[UR46][R60.64], P6 ;  /* 0x334000003cf77fae */ /* 0x000fe8000b12186e */
[----:B-1----:R-:W4:Y:S04]  /*1cd80*/  LDL.LU.64 R20, [R1+0x80] ;  /* 0x0000800001147983 */ /* 0x002f280000300a00 */
[----:B------:R1:W-:Y:S04]  /*1cd90*/  STL.64 [R1+0x12c8], R28 ;  /* 0x0012c81c01007387 */ /* 0x0003e80000100a00 */
[----:B------:R-:W-:Y:S04]  /*1cda0*/  LDGSTS.E [R247+0x33800], desc[UR46][R68.64], P6 ;  /* 0x3380000044f77fae */ /* 0x000fe8000b12186e */
[----:B------:R-:W-:Y:S04]  /*1cdb0*/  LDGSTS.E [R247+0x33c00], desc[UR46][R76.64], P6 ;  /* 0x33c000004cf77fae */ /* 0x000fe8000b12186e */
[----:B-1----:R-:W4:Y:S04]  /*1cdc0*/  LDL.64 R28, [R1+0x180] ;  /* 0x00018000011c7983 */ /* 0x002f280000100a00 */
        /* <DEDUP_REMOVED lines=29> */
[----:B-1----:R-:W4:Y:S04]  /*1cfa0*/  LDL.LU.64 R92, [R1+0x140] ;  /* 0x00014000015c7983 */ /* 0x002f280000300a00 */
[----:B------:R1:W-:Y:S04]  /*1cfb0*/  STL.64 [R1+0x1310], R100 ;  /* 0x0013106401007387 */ /* 0x0003e80000100a00 */
[----:B-1----:R-:W4:Y:S04]  /*1cfc0*/  LDL.64 R100, [R1+0x650] ;  /* 0x0006500001647983 */ /* 0x002f280000100a00 */
[----:B------:R1:W-:Y:S04]  /*1cfd0*/  STL.64 [R1+0x1318], R108 ;  /* 0x0013186c01007387 */ /* 0x0003e80000100a00 */
[----:B-1----:R-:W4:Y:S04]  /*1cfe0*/  LDL.64 R108, [R1+0x670] ;  /* 0x00067000016c7983 */ /* 0x002f280000100a00 */
[----:B------:R1:W-:Y:S04]  /*1cff0*/  STL.64 [R1+0x1320], R116 ;  /* 0x0013207401007387 */ /* 0x0003e80000100a00 */
[----:B-1----:R-:W4:Y:S04]  /*1d000*/  LDL.LU.64 R116, [R1+0xe0] ;  /* 0x0000e00001747983 */ /* 0x002f280000300a00 */
[----:B------:R1:W-:Y:S04]  /*1d010*/  STL.64 [R1+0x1328], R124 ;  /* 0x0013287c01007387 */ /* 0x0003e80000100a00 */
[----:B-1----:R-:W4:Y:S04]  /*1d020*/  LDL.64 R124, [R1+0x690] ;  /* 0x00069000017c7983 */ /* 0x002f280000100a00 */
        /* <DEDUP_REMOVED lines=8> */
[----:B------:R1:W-:Y:S01]  /*1d0b0*/  STL.64 [R1+0x1350], R164 ;  /* 0x001350a401007387 */ /* 0x0003e20000100a00 */
[----:B------:R-:W-:-:S04]  /*1d0c0*/  IMAD.WIDE R196, R239, 0x4, R196 ;  /* 0x00000004efc47825 */ /* 0x000fc800078e02c4 */
[C---:B------:R-:W-:Y:S01]  /*1d0d0*/  IMAD.WIDE R204, R239.reuse, 0x4, R204 ;  /* 0x00000004efcc7825 */ /* 0x040fe200078e02cc */
[----:B------:R-:W-:Y:S04]  /*1d0e0*/  LDGSTS.E [R247+0x37800], desc[UR46][R196.64], P6 ;  /* 0x37800000c4f77fae */ /* 0x000fe8000b12186e */
[----:B------:R-:W-:Y:S04]  /*1d0f0*/  LDGSTS.E [R247+0x37c00], desc[UR46][R204.64], P6 ;  /* 0x37c00000ccf77fae */ /* 0x000fe8000b12186e */
[----:B-1----:R-:W4:Y:S04]  /*1d100*/  LDL.LU.64 R164, [R1+0x1a0] ;  /* 0x0001a00001a47983 */ /* 0x002f280000300a00 */
[----:B------:R1:W-:Y:S04]  /*1d110*/  STL.64 [R1+0x1358], R172 ;  /* 0x001358ac01007387 */ /* 0x0003e80000100a00 */
[----:B--2---:R-:W-:Y:S04]  /*1d120*/  LDGSTS.E [R248+0x20100], desc[UR46][R228.64], P6 ;  /* 0x20100000e4f87fae */ /* 0x004fe8000b12186e */
[----:B---3--:R-:W-:Y:S04]  /*1d130*/  LDGSTS.E [R248+0x20500], desc[UR46][R236.64], P6 ;  /* 0x20500000ecf87fae */ /* 0x008fe8000b12186e */
[----:B-1----:R-:W2:Y:S04]  /*1d140*/  LDL.64 R172, [R1+0x730] ;  /* 0x0007300001ac7983 */ /* 0x002ea80000100a00 */
[----:B------:R1:W-:Y:S04]  /*1d150*/  STL.64 [R1+0x1360], R180 ;  /* 0x001360b401007387 */ /* 0x0003e80000100a00 */
[----:B------:R-:W-:Y:S04]  /*1d160*/  LDGSTS.E [R248+0x20900], desc[UR46][R218.64], P6 ;  /* 0x20900000daf87fae */ /* 0x000fe8000b12186e */
[----:B------:R-:W-:Y:S04]  /*1d170*/  LDGSTS.E [R248+0x20d00], desc[UR46][R244.64], P6 ;  /* 0x20d00000f4f87fae */ /* 0x000fe8000b12186e */
[----:B-1----:R-:W3:Y:S04]  /*1d180*/  LDL.64 R180, [R1+0x750] ;  /* 0x0007500001b47983 */ /* 0x002ee80000100a00 */
[----:B------:R1:W-:Y:S04]  /*1d190*/  STL.64 [R1+0x1368], R188 ;  /* 0x001368bc01007387 */ /* 0x0003e80000100a00 */
[----:B----4-:R-:W-:Y:S04]  /*1d1a0*/  LDGSTS.E [R248+0x21100], desc[UR46][R220.64], P6 ;  /* 0x21100000dcf87fae */ /* 0x010fe8000b12186e */
[----:B------:R-:W-:Y:S04]  /*1d1b0*/  LDGSTS.E [R248+0x21500], desc[UR46][R250.64], P6 ;  /* 0x21500000faf87fae */ /* 0x000fe8000b12186e */
[----:B-1----:R-:W4:Y:S04]  /*1d1c0*/  LDL.64 R188, [R1+0x770] ;  /* 0x0007700001bc7983 */ /* 0x002f280000100a00 */
[----:B------:R1:W-:Y:S04]  /*1d1d0*/  STL.64 [R1+0x1370], R196 ;  /* 0x001370c401007387 */ /* 0x0003e80000100a00 */
[----:B-1----:R-:W2:Y:S04]  /*1d1e0*/  LDL.LU.64 R196, [R1+0x570] ;  /* 0x0005700001c47983 */ /* 0x002ea80000300a00 */
[----:B------:R1:W-:Y:S04]  /*1d1f0*/  STL.64 [R1+0x1378], R204 ;  /* 0x001378cc01007387 */ /* 0x0003e80000100a00 */
[----:B-1----:R-:W2:Y:S04]  /*1d200*/  LDL.LU.64 R204, [R1+0x5f0] ;  /* 0x0005f00001cc7983 */ /* 0x002ea80000300a00 */
[----:B------:R-:W2:Y:S04]  /*1d210*/  LDL.64 R228, [R1+0x120] ;  /* 0x0001200001e47983 */ /* 0x000ea80000100a00 */
[----:B------:R-:W2:Y:S04]  /*1d220*/  LDL.64 R236, [R1+0x100] ;  /* 0x0001000001ec7983 */ /* 0x000ea80000100a00 */
[----:B------:R-:W2:Y:S04]  /*1d230*/  LDL.LU.64 R218, [R1+0x1490] ;  /* 0x0014900001da7983 */ /* 0x000ea80000300a00 */
[----:B------:R-:W2:Y:S04]  /*1d240*/  LDL.LU.64 R244, [R1+0x1488] ;  /* 0x0014880001f47983 */ /* 0x000ea80000300a00 */
[----:B------:R-:W2:Y:S04]  /*1d250*/  LDL.LU.64 R220, [R1+0x1480] ;  /* 0x0014800001dc7983 */ /* 0x000ea80000300a00 */
[----:B------:R-:W2:Y:S04]  /*1d260*/  LDL.LU.64 R250, [R1+0x1478] ;  /* 0x0014780001fa7983 */ /* 0x000ea80000300a00 */
[----:B----4-:R-:W-:Y:S04]  /*1d270*/  LDGSTS.E [R248+0x21900], desc[UR46][R188.64], P6 ;  /* 0x21900000bcf87fae */ /* 0x010fe8000b12186e */
[----:B---3--:R-:W-:Y:S04]  /*1d280*/  LDGSTS.E [R248+0x21d00], desc[UR46][R180.64], P6 ;  /* 0x21d00000b4f87fae */ /* 0x008fe8000b12186e */
        /* <DEDUP_REMOVED lines=30> */
[----:B------:R-:W-:Y:S04]  /*1d470*/  STL.64 [R1+0x13b0], R52 ;  /* 0x0013b03401007387 */ /* 0x000fe80000100a00 */
[----:B------:R-:W-:Y:S04]  /*1d480*/  LDGSTS.E [R248+0x30100], desc[UR46][R20.64], P6 ;  /* 0x3010000014f87fae */ /* 0x000fe8000b12186e */
[----:B------:R2:W-:Y:S04]  /*1d490*/  STL.64 [R1+0x13b8], R20 ;  /* 0x0013b81401007387 */ /* 0x0005e80000100a00 */
[----:B------:R-:W-:Y:S04]  /*1d4a0*/  LDGSTS.E [R248+0x30500], desc[UR46][R220.64], P6 ;  /* 0x30500000dcf87fae */ /* 0x000fe8000b12186e */
[----:B------:R-:W-:Y:S04]  /*1d4b0*/  LDGSTS.E [R248+0x30900], desc[UR46][R8.64], P6 ;  /* 0x3090000008f87fae */ /* 0x000fe8000b12186e */
[----:B------:R-:W-:Y:S04]  /*1d4c0*/  LDGSTS.E [R248+0x30d00], desc[UR46][R222.64], P6 ;  /* 0x30d00000def87fae */ /* 0x000fe8000b12186e */
[----:B------:R-:W3:Y:S04]  /*1d4d0*/  LDL.LU.64 R220, [R1+0x1470] ;  /* 0x0014700001dc7983 */ /* 0x000ee80000300a00 */
[----:B------:R-:W4:Y:S04]  /*1d4e0*/  LDL.LU.64 R8, [R1+0x1468] ;  /* 0x0014680001087983 */ /* 0x000f280000300a00 */
[----:B------:R-:W3:Y:S04]  /*1d4f0*/  LDL.LU.64 R222, [R1+0x1460] ;  /* 0x0014600001de7983 */ /* 0x000ee80000300a00 */
[----:B------:R-:W-:Y:S04]  /*1d500*/  LDGSTS.E [R248+0x31100], desc[UR46][R4.64], P6 ;  /* 0x3110000004f87fae */ /* 0x000fe8000b12186e */
[----:B------:R-:W-:Y:S04]  /*1d510*/  LDGSTS.E [R248+0x31500], desc[UR46][R234.64], P6 ;  /* 0x31500000eaf87fae */ /* 0x000fe8000b12186e */
[----:B------:R-:W-:Y:S04]  /*1d520*/  LDGSTS.E [R248+0x31900], desc[UR46][R226.64], P6 ;  /* 0x31900000e2f87fae */ /* 0x000fe8000b12186e */
[----:B------:R-:W3:Y:S04]  /*1d530*/  LDL.LU.64 R4, [R1+0x1458] ;  /* 0x0014580001047983 */ /* 0x000ee80000300a00 */
[----:B-1----:R-:W4:Y:S04]  /*1d540*/  LDL.64 R84, [R1+0x7c8] ;  /* 0x0007c80001547983 */ /* 0x002f280000100a00 */
[----:B------:R-:W3:Y:S04]  /*1d550*/  LDL.64 R116, [R1+0x7a8] ;  /* 0x0007a80001747983 */ /* 0x000ee80000100a00 */
        /* <DEDUP_REMOVED lines=13> */
[----:B--2---:R-:W2:Y:S04]  /*1d630*/  LDL.LU.64 R20, [R1+0x6e8] ;  /* 0x0006e80001147983 */ /* 0x004ea80000300a00 */
        /* <DEDUP_REMOVED lines=12> */
[----:B------:R-:W-:Y:S04]  /*1d700*/  LDGSTS.E [R248+0x31d00], desc[UR46][R14.64], P6 ;  /* 0x31d000000ef87fae */ /* 0x000fe8000b12186e */
[----:B------:R-:W-:Y:S04]  /*1d710*/  LDGSTS.E [R248+0x32100], desc[UR46][R22.64], P6 ;  /* 0x3210000016f87fae */ /* 0x000fe8000b12186e */
[----:B-1----:R-:W2:Y:S04]  /*1d720*/  LDL.LU.64 R234, [R1+0x788] ;  /* 0x0007880001ea7983 */ /* 0x002ea80000300a00 */
[----:B------:R1:W-:Y:S04]  /*1d730*/  STL.64 [R1+0x13c8], R226 ;  /* 0x0013c8e201007387 */ /* 0x0003e80000100a00 */
[----:B------:R-:W-:Y:S04]  /*1d740*/  LDGSTS.E [R248+0x32500], desc[UR46][R30.64], P6 ;  /* 0x325000001ef87fae */ /* 0x000fe8000b12186e */
[----:B------:R-:W-:Y:S04]  /*1d750*/  LDGSTS.E [R248+0x32900], desc[UR46][R38.64], P6 ;  /* 0x3290000026f87fae */ /* 0x000fe8000b12186e */
[----:B-1----:R-:W4:Y:S04]  /*1d760*/  LDL.64 R226, [R1+0x7e8] ;  /* 0x0007e80001e27983 */ /* 0x002f280000100a00 */
        /* <DEDUP_REMOVED lines=9> */
[----:B------:R-:W-:Y:S04]  /*1d800*/  LDGSTS.E [R248+0x33500], desc[UR46][R62.64], P6 ;  /* 0x335000003ef87fae */ /* 0x000fe8000b12186e */
[----:B------:R1:W-:Y:S04]  /*1d810*/  STL.64 [R1+0x1400], R62 ;  /* 0x0014003e01007387 */ /* 0x0003e80000100a00 */
[----:B------:R-:W-:Y:S04]  /*1d820*/  LDGSTS.E [R248+0x33900], desc[UR46][R70.64], P6 ;  /* 0x3390000046f87fae */ /* 0x000fe8000b12186e */
[----:B------:R-:W-:Y:S04]  /*1d830*/  LDGSTS.E [R248+0x33d00], desc[UR46][R78.64], P6 ;  /* 0x33d000004ef87fae */ /* 0x000fe8000b12186e */
[----:B-1----:R-:W2:Y:S04]  /*1d840*/  LDL.LU.64 R62, [R1+0x828] ;  /* 0x00082800013e7983 */ /* 0x002ea80000300a00 */
[----:B------:R-:W-:Y:S01]  /*1d850*/  LDGSTS.E [R248+0x34100], desc[UR46][R86.64], P6 ;  /* 0x3410000056f87fae */ /* 0x000fe2000b12186e */
[----:B------:R-:W-:-:S03]  /*1d860*/  IMAD.WIDE R158, R239, 0x4, R158 ;  /* 0x00000004ef9e7825 */ /* 0x000fc600078e029e */
        /* <DEDUP_REMOVED lines=59> */
[----:B------:R-:W4:Y:S04]  /*1dc20*/  LDL.64 R244, [R1+0x7c0] ;  /* 0x0007c00001f47983 */ /* 0x000f280000100a00 */
[----:B------:R-:W2:Y:S04]  /*1dc30*/  LDL.64 R6, [R1+0x7a0] ;  /* 0x0007a00001067983 */ /* 0x000ea80000100a00 */
[----:B------:R-:W4:Y:S04]  /*1dc40*/  LDL.64 R2, [R1+0x800] ;  /* 0x0008000001027983 */ /* 0x000f280000100a00 */
[----:B------:R-:W2:Y:S04]  /*1dc50*/  LDL.64 R46, [R1+0x700] ;  /* 0x00070000012e7983 */ /* 0x000ea80000100a00 */
[----:B------:R-:W2:Y:S04]  /*1dc60*/  LDL.64 R38, [R1+0x6e0] ;  /* 0x0006e00001267983 */ /* 0x000ea80000100a00 */
[----:B------:R-:W2:Y:S04]  /*1dc70*/  LDL.64 R116, [R1+0x6c0] ;  /* 0x0006c00001747983 */ /* 0x000ea80000100a00 */
[----:B------:R-:W2:Y:S04]  /*1dc80*/  LDL.64 R164, [R1+0x6a0] ;  /* 0x0006a00001a47983 */ /* 0x000ea80000100a00 */
[----:B------:R-:W3:Y:S04]  /*1dc90*/  LDL.LU.64 R54, [R1+0x820] ;  /* 0x0008200001367983 */ /* 0x000ee80000300a00 */
[----:B------:R-:W2:Y:S04]  /*1dca0*/  LDL.LU.64 R30, [R1+0x7e0] ;  /* 0x0007e000011e7983 */ /* 0x000ea80000300a00 */
        /* <DEDUP_REMOVED lines=13> */
[----:B------:R-:W2:Y:S04]  /*1dd80*/  LDL.LU.64 R14, [R1+0x740] ;  /* 0x00074000010e7983 */ /* 0x000ea80000300a00 */
[----:B------:R-:W-:Y:S01]  /*1dd90*/  LDGSTS.E [R249+0x34200], desc[UR46][R88.64], P6 ;  /* 0x3420000058f97fae */ /* 0x000fe2000b12186e */
[----:B------:R-:W-:-:S03]  /*1dda0*/  IMAD.WIDE R160, R239, 0x4, R160 ;  /* 0x00000004efa07825 */ /* 0x000fc600078e02a0 */
        /* <DEDUP_REMOVED lines=19> */
[----:B------:R-:W-:Y:S04]  /*1dee0*/  LDGSTS.E [R249+0x35e00], desc[UR46][R144.64], P6 ;  /* 0x35e0000090f97fae */ /* 0x000fe8000b12186e */
        /* <DEDUP_REMOVED lines=14> */
[----:B------:R-:W-:Y:S04]  /*1dfd0*/  LDGSTS.E [R249+0x37e00], desc[UR46][R208.64], P6 ;  /* 0x37e00000d0f97fae */ /* 0x000fe8000b12186e */
[----:B------:R1:W-:Y:S04]  /*1dfe0*/  STL.64 [R1+0x12a0], R248 ;  /* 0x0012a0f801007387 */ /* 0x0003e80000100a00 */
[----:B-1----:R-:W2:Y:S04]  /*1dff0*/  LDL.64 R248, [R1+0x760] ;  /* 0x0007600001f87983 */ /* 0x002ea80000100a00 */
[----:B---3--:R-:W-:Y:S04]  /*1e000*/  LDGSTS.E [R250+0x20300], desc[UR46][R54.64], P6 ;  /* 0x2030000036fa7fae */ /* 0x008fe8000b12186e */
[----:B----4-:R-:W-:Y:S04]  /*1e010*/  LDGSTS.E [R250+0x20700], desc[UR46][R2.64], P6 ;  /* 0x2070000002fa7fae */ /* 0x010fe8000b12186e */
[----:B--2---:R-:W-:Y:S04]  /*1e020*/  LDGSTS.E [R250+0x20b00], desc[UR46][R30.64], P6 ;  /* 0x20b000001efa7fae */ /* 0x004fe8000b12186e */
[----:B------:R-:W-:Y:S04]  /*1e030*/  LDGSTS.E [R250+0x20f00], desc[UR46][R244.64], P6 ;  /* 0x20f00000f4fa7fae */ /* 0x000fe8000b12186e */
[----:B------:R-:W2:Y:S04]  /*1e040*/  LDL.LU.64 R2, [R1+0x1440] ;  /* 0x0014400001027983 */ /* 0x000ea80000300a00 */
[----:B------:R-:W-:Y:S04]  /*1e050*/  LDGSTS.E [R250+0x21300], desc[UR46][R6.64], P6 ;  /* 0x2130000006fa7fae */ /* 0x000fe8000b12186e */
[----:B------:R-:W3:Y:S04]  /*1e060*/  LDL.LU.64 R244, [R1+0x1438] ;  /* 0x0014380001f47983 */ /* 0x000ee80000300a00 */
[----:B------:R-:W4:Y:S04]  /*1e070*/  LDL.LU.64 R6, [R1+0x1430] ;  /* 0x0014300001067983 */ /* 0x000f280000300a00 */
[----:B------:R-:W-:Y:S04]  /*1e080*/  LDGSTS.E [R250+0x21700], desc[UR46][R22.64], P6 ;  /* 0x2170000016fa7fae */ /* 0x000fe8000b12186e */
[----:B------:R-:W-:Y:S04]  /*1e090*/  LDGSTS.E [R250+0x21b00], desc[UR46][R248.64], P6 ;  /* 0x21b00000f8fa7fae */ /* 0x000fe8000b12186e */
[----:B------:R-:W-:Y:S04]  /*1e0a0*/  LDGSTS.E [R250+0x21f00], desc[UR46][R14.64], P6 ;  /* 0x21f000000efa7fae */ /* 0x000fe8000b12186e */
[----:B------:R-:W-:Y:S04]  /*1e0b0*/  LDGSTS.E [R250+0x22300], desc[UR46][R226.64], P6 ;  /* 0x22300000e2fa7fae */ /* 0x000fe8000b12186e */
[----:B------:R-:W-:Y:S04]  /*1e0c0*/  LDGSTS.E [R250+0x22700], desc[UR46][R46.64], P6 ;  /* 0x227000002efa7fae */ /* 0x000fe8000b12186e */
[----:B------:R1:W-:Y:S04]  /*1e0d0*/  LDGSTS.E [R250+0x22b00], desc[UR46][R38.64], P6 ;  /* 0x22b0000026fa7fae */ /* 0x0003e8000b12186e */
[----:B------:R-:W-:Y:S04]  /*1e0e0*/  LDGSTS.E [R250+0x22f00], desc[UR46][R116.64], P6 ;  /* 0x22f0000074fa7fae */ /* 0x000fe8000b12186e */
[----:B------:R-:W-:Y:S04]  /*1e0f0*/  LDGSTS.E [R250+0x23300], desc[UR46][R164.64], P6 ;  /* 0x23300000a4fa7fae */ /* 0x000fe8000b12186e */
[----:B----4-:R-:W-:Y:S04]  /*1e100*/  LDGSTS.E [R250+0x23700], desc[UR46][R6.64], P6 ;  /* 0x2370000006fa7fae */ /* 0x010fe8000b12186e */
[----:B------:R-:W-:Y:S04]  /*1e110*/  LDGSTS.E [R250+0x23b00], desc[UR46][R84.64], P6 ;  /* 0x23b0000054fa7fae */ /* 0x000fe8000b12186e */
[----:B------:R-:W-:Y:S04]  /*1e120*/  LDGSTS.E [R250+0x23f00], desc[UR46][R92.64], P6 ;  /* 0x23f000005cfa7fae */ /* 0x000fe8000b12186e */
[----:B---3--:R-:W-:Y:S04]  /*1e130*/  LDGSTS.E [R250+0x24300], desc[UR46][R244.64], P6 ;  /* 0x24300000f4fa7fae */ /* 0x008fe8000b12186e */
[----:B--2---:R-:W-:Y:S04]  /*1e140*/  LDGSTS.E [R250+0x24700], desc[UR46][R2.64], P6 ;  /* 0x2470000002fa7fae */ /* 0x004fe8000b12186e */
        /* <DEDUP_REMOVED lines=10> */
[----:B------:R-:W2:Y:S04]  /*1e1f0*/  LDL.LU.64 R8, [R1+0x1410] ;  /* 0x0014100001087983 */ /* 0x000ea80000300a00 */
[----:B------:R-:W-:Y:S04]  /*1e200*/  LDGSTS.E [R250+0x26700], desc[UR46][R222.64], P6 ;  /* 0x26700000defa7fae */ /* 0x000fe8000b12186e */
[----:B------:R-:W3:Y:S04]  /*1e210*/  LDL.LU.64 R4, [R1+0x1408] ;  /* 0x0014080001047983 */ /* 0x000ee80000300a00 */
[----:B------:R-:W-:Y:S04]  /*1e220*/  LDGSTS.E [R250+0x26b00], desc[UR46][R220.64], P6 ;  /* 0x26b00000dcfa7fae */ /* 0x000fe8000b12186e */
[----:B------:R-:W-:Y:S04]  /*1e230*/  LDGSTS.E [R250+0x26f00], desc[UR46][R28.64], P6 ;  /* 0x26f000001cfa7fae */ /* 0x000fe8000b12186e */
[----:B------:R-:W-:Y:S04]  /*1e240*/  LDGSTS.E [R250+0x27300], desc[UR46][R132.64], P6 ;  /* 0x2730000084fa7fae */ /* 0x000fe8000b12186e */
[----:B------:R-:W1:Y:S04]  /*1e250*/  LDL.LU.64 R220, [R1+0x938] ;  /* 0x0009380001dc7983 */ /* 0x000e680000300a00 */
[----:B------:R-:W-:Y:S04]  /*1e260*/  LDGSTS.E [R250+0x27700], desc[UR46][R100.64], P6 ;  /* 0x2770000064fa7fae */ /* 0x000fe8000b12186e */
[----:B------:R-:W-:Y:S04]  /*1e270*/  LDGSTS.E [R250+0x27b00], desc[UR46][R68.64], P6 ;  /* 0x27b0000044fa7fae */ /* 0x000fe8000b12186e */
[----:B------:R-:W-:Y:S04]  /*1e280*/  LDGSTS.E [R250+0x27f00], desc[UR46][R36.64], P6 ;  /* 0x27f0000024fa7fae */ /* 0x000fe8000b12186e */
[----:B------:R-:W-:Y:S04]  /*1e290*/  LDGSTS.E [R250+0x30300], desc[UR46][R228.64], P6 ;  /* 0x30300000e4fa7fae */ /* 0x000fe8000b12186e */
[----:B------:R-:W-:Y:S04]  /*1e2a0*/  LDGSTS.E [R250+0x30700], desc[UR46][R218.64], P6 ;  /* 0x30700000dafa7fae */ /* 0x000fe8000b12186e */
[----:B------:R-:W-:Y:S04]  /*1e2b0*/  LDGSTS.E [R250+0x30b00], desc[UR46][R216.64], P6 ;  /* 0x30b00000d8fa7fae */ /* 0x000fe8000b12186e */
[----:B------:R4:W-:Y:S04]  /*1e2c0*/  LDGSTS.E [R250+0x30f00], desc[UR46][R214.64], P6 ;  /* 0x30f00000d6fa7fae */ /* 0x0009e8000b12186e */
[----:B------:R-:W-:Y:S04]  /*1e2d0*/  LDGSTS.E [R250+0x31300], desc[UR46][R240.64], P6 ;  /* 0x31300000f0fa7fae */ /* 0x000fe8000b12186e */
[----:B------:R-:W2:Y:S04]  /*1e2e0*/  LDL.LU.64 R216, [R1+0x930] ;  /* 0x0009300001d87983 */ /* 0x000ea80000300a00 */
[----:B------:R-:W3:Y:S04]  /*1e2f0*/  LDL.LU.64 R222, [R1+0x920] ;  /* 0x0009200001de7983 */ /* 0x000ee80000300a00 */
[----:B------:R-:W3:Y:S04]  /*1e300*/  LDL.LU.64 R164, [R1+0x918] ;  /* 0x0009180001a47983 */ /* 0x000ee80000300a00 */
[----:B------:R-:W3:Y:S04]  /*1e310*/  LDL.LU.64 R218, [R1+0x928] ;  /* 0x0009280001da7983 */ /* 0x000ee80000300a00 */
[----:B------:R-:W-:Y:S04]  /*1e320*/  LDGSTS.E [R250+0x31700], desc[UR46][R230.64], P6 ;  /* 0x31700000e6fa7fae */ /* 0x000fe8000b12186e */
[----:B------:R-:W-:Y:S04]  /*1e330*/  LDGSTS.E [R250+0x31b00], desc[UR46][R10.64], P6 ;  /* 0x31b000000afa7fae */ /* 0x000fe8000b12186e */
[----:B------:R-:W-:Y:S04]  /*1e340*/  LDGSTS.E [R250+0x31f00], desc[UR46][R18.64], P6 ;  /* 0x31f0000012fa7fae */ /* 0x000fe8000b12186e */
[----:B------:R-:W-:Y:S04]  /*1e350*/  LDGSTS.E [R250+0x32300], desc[UR46][R26.64], P6 ;  /* 0x323000001afa7fae */ /* 0x000fe8000b12186e */
[----:B------:R-:W-:Y:S04]  /*1e360*/  LDGSTS.E [R250+0x32700], desc[UR46][R34.64], P6 ;  /* 0x3270000022fa7fae */ /* 0x000fe8000b12186e */
[----:B------:R-:W-:Y:S04]  /*1e370*/  LDGSTS.E [R250+0x32b00], desc[UR46][R42.64], P6 ;  /* 0x32b000002afa7fae */ /* 0x000fe8000b12186e */
[----:B------:R-:W-:Y:S04]  /*1e380*/  LDGSTS.E [R250+0x32f00], desc[UR46][R50.64], P6 ;  /* 0x32f0000032fa7fae */ /* 0x000fe8000b12186e */
[----:B------:R-:W-:Y:S01]  /*1e390*/  LDGSTS.E [R250+0x33300], desc[UR46][R58.64], P6 ;  /* 0x333000003afa7fae */ /* 0x000fe2000b12186e */
[----:B------:R-:W-:-:S03]  /*1e3a0*/  IMAD.WIDE R130, R239, 0x4, R212 ;  /* 0x00000004ef827825 */ /* 0x000fc600078e02d4 */
[----:B------:R-:W-:Y:S04]  /*1e3b0*/  LDGSTS.E [R250+0x33700], desc[UR46][R66.64], P6 ;  /* 0x3370000042fa7fae */ /* 0x000fe8000b12186e */
[----:B------:R-:W-:Y:S04]  /*1e3c0*/  LDGSTS.E [R250+0x33b00], desc[UR46][R74.64], P6 ;  /* 0x33b000004afa7fae */ /* 0x000fe8000b12186e */
        /* <DEDUP_REMOVED lines=25> */
[----:B------:R-:W0:Y:S01]  /*1e560*/  LDGDEPBAR ;  /* 0x00000000000079af */ /* 0x000e220000000000 */
[----:B------:R-:W-:-:S02]  /*1e570*/  ISETP.NE.U32.AND P3, PT, R238, RZ, PT ;  /* 0x000000ffee00720c */ /* 0x000fc40003f65070 */
[----:B------:R-:W-:-:S04]  /*1e580*/  SEL R212, RZ, 0x4, P5 ;  /* 0x00000004ffd47807 */ /* 0x000fc80002800000 */
[----:B------:R-:W-:Y:S01]  /*1e590*/  SEL R212, R212, RZ, P0 ;  /* 0x000000ffd4d47207 */ /* 0x000fe20000000000 */
[----:B-1----:R-:W-:Y:S01]  /*1e5a0*/  IMAD.WIDE R38, R251, 0x4, R220 ;  /* 0x00000004fb267825 */ /* 0x002fe200078e02dc */
[----:B------:R-:W-:Y:S06]  /*1e5b0*/  BAR.SYNC.DEFER_BLOCKING 0x0 ;  /* 0x0000000000007b1d */ /* 0x000fec0000010000 */
[----:B------:R2:W-:Y:S04]  /*1e5c0*/  STL.64 [R1+0x938], R38 ;  /* 0x0009382601007387 */ /* 0x0005e80000100a00 */
[----:B------:R-:W3:Y:S01]  /*1e5d0*/  LDL.LU.64 R220, [R1+0x910] ;  /* 0x0009100001dc7983 */ /* 0x000ee20000300a00 */
[----:B----4-:R-:W-:-:S04]  /*1e5e0*/  LOP3.LUT R238, R3, 0x6, RZ, 0xfc, !PT ;  /* 0x0000000603ee7812 */ /* 0x010fc800078efcff */
[----:B------:R-:W-:Y:S01]  /*1e5f0*/  ISETP.GE.AND P5, PT, R238, UR4, PT ;  /* 0x00000004ee007c0c */ /* 0x000fe2000bfa6270 */
[----:B------:R-:W-:Y:S01]  /*1e600*/  @!PT LDS RZ, [RZ] ;  /* 0x00000000fffff984 */ /* 0x000fe20000000800 */
[----:B------:R-:W-:Y:S01]  /*1e610*/  @!PT LDS RZ, [RZ] ;  /* 0x00000000fffff984 */ /* 0x000fe20000000800 */
[----:B------:R-:W-:Y:S01]  /*1e620*/  @!PT LDS RZ, [RZ] ;  /* 0x00000000fffff984 */ /* 0x000fe20000000800 */
[----:B------:R2:W-:Y:S01]  /*1e630*/  LDGSTS.E [R0+-0x18000], desc[UR46][R38.64], P4 ;  /* 0xe800000026007fae */ /* 0x0005e2000a12186e */
[----:B------:R-:W-:Y:S02]  /*1e640*/  ISETP.NE.U32.AND P4, PT, R212, RZ, PT ;  /* 0x000000ffd400720c */ /* 0x000fe40003f85070 */
[----:B------:R-:W-:-:S04]  /*1e650*/  SEL R212, RZ, 0x4, P5 ;  /* 0x00000004ffd47807 */ /* 0x000fc80002800000 */
[----:B------:R-:W-:Y:S01]  /*1e660*/  SEL R215, R212, RZ, P0 ;  /* 0x000000ffd4d77207 */ /* 0x000fe20000000000 */
[----:B--2---:R-:W-:-:S04]  /*1e670*/  IMAD.WIDE R38, R251, 0x4, R216 ;  /* 0x00000004fb267825 */ /* 0x004fc800078e02d8 */
[----:B---3--:R-:W-:Y:S01]  /*1e680*/  IMAD.WIDE R212, R251, 0x4, R222 ;  /* 0x00000004fbd47825 */ /* 0x008fe200078e02de */
[----:B------:R-:W-:Y:S04]  /*1e690*/  STL.64 [R1+0x930], R38 ;  /* 0x0009302601007387 */ /* 0x000fe80000100a00 */
[----:B------:R-:W2:Y:S04]  /*1e6a0*/  LDL.LU.64 R222, [R1+0x900] ;  /* 0x0009000001de7983 */ /* 0x000ea80000300a00 */
[----:B------:R-:W3:Y:S01]  /*1e6b0*/  LDL.LU.64 R116, [R1+0x8f8] ;  /* 0x0008f80001747983 */ /* 0x000ee20000300a00 */
[----:B------:R-:W-:-:S02]  /*1e6c0*/  LOP3.LUT R252, R3, 0x24, RZ, 0xfc, !PT ;  /* 0x0000002403fc7812 */ /* 0x000fc400078efcff */
[----:B------:R-:W-:Y:S01]  /*1e6d0*/  LOP3.LUT R238, R3, 0x26, RZ, 0xfc, !PT ;  /* 0x0000002603ee7812 */ /* 0x000fe200078efcff */
[----:B------:R-:W-:Y:S01]  /*1e6e0*/  LDGSTS.E [R0+-0x17ff8], desc[UR46][R38.64], P1 ;  /* 0xe800800026007fae */ /* 0x000fe2000892186e */
[----:B------:R-:W-:Y:S02]  /*1e6f0*/  ISETP.GE.AND P6, PT, R252, UR4, PT ;  /* 0x00000004fc007c0c */ /* 0x000fe4000bfc6270 */
[----:B------:R-:W-:Y:S01]  /*1e700*/  ISETP.GE.AND P5, PT, R238, UR4, PT ;  /* 0x00000004ee007c0c */ /* 0x000fe2000bfa6270 */
[----:B------:R1:W-:Y:S01]  /*1e710*/  LDGSTS.E [R0+-0x16000], desc[UR46][R212.64], P2 ;  /* 0xea000000d4007fae */ /* 0x0003e2000912186e */
[----:B------:R-:W-:Y:S02]  /*1e720*/  SEL R214, RZ, 0x4, P6 ;  /* 0x00000004ffd67807 */ /* 0x000fe40003000000 */
[----:B------:R-:W-:Y:S02]  /*1e730*/  SEL R217, RZ, 0x4, P5 ;  /* 0x00000004ffd97807 */ /* 0x000fe40002800000 */
[----:B------:R-:W-:-:S02]  /*1e740*/  SEL R214, R214, RZ, P0 ;  /* 0x000000ffd6d67207 */ /* 0x000fc40000000000 */
[----:B------:R-:W-:Y:S01]  /*1e750*/  ISETP.NE.U32.AND P5, PT, R215, RZ, PT ;  /* 0x000000ffd700720c */ /* 0x000fe20003fa5070 */
[----:B------:R1:W-:Y:S01]  /*1e760*/  STL.64 [R1+0x1130], R212 ;  /* 0x001130d401007387 */ /* 0x0003e20000100a00 */
[----:B------:R-:W-:Y:S01]  /*1e770*/  ISETP.NE.U32.AND P1, PT, R214, RZ, PT ;  /* 0x000000ffd600720c */ /* 0x000fe20003f25070 */
[C---:B------:R-:W-:Y:S02]  /*1e780*/  IMAD.WIDE R214, R251.reuse, 0x4, R164 ;  /* 0x00000004fbd67825 */ /* 0x040fe400078e02a4 */
[----:B------:R-:W4:Y:S04]  /*1e790*/  LDL.LU.64 R46, [R1+0x908] ;  /* 0x00090800012e7983 */ /* 0x000f280000300a00 */
[----:B------:R-:W-:Y:S01]  /*1e7a0*/  STL.64 [R1+0x1138], R214 ;  /* 0x001138d601007387 */ /* 0x000fe20000100a00 */
[----:B-1----:R-:W-:-:S03]  /*1e7b0*/  IMAD.WIDE R212, R251, 0x4, R218 ;  /* 0x00000004fbd47825 */ /* 0x002fc600078e02da */
[----:B------:R-:W-:Y:S04]  /*1e7c0*/  LDGSTS.E [R0+-0x15ff8], desc[UR46][R214.64], P3 ;  /* 0xea008000d6007fae */ /* 0x000fe8000992186e */
[----:B------:R-:W-:Y:S04]  /*1e7d0*/  STL.64 [R1+0x918], R212 ;  /* 0x000918d401007387 */ /* 0x000fe80000100a00 */
[----:B------:R-:W4:Y:S04]  /*1e7e0*/  LDL.LU.64 R38, [R1+0x8f0] ;  /* 0x0008f00001267983 */ /* 0x000f280000300a00 */
[----:B------:R1:W-:Y:S01]  /*1e7f0*/  LDGSTS.E [R4+-0x18000], desc[UR46][R212.64], P4 ;  /* 0xe8000000d4047fae */ /* 0x0003e2000a12186e */
[----:B------:R-:W-:-:S04]  /*1e800*/  LOP3.LUT R252, R3, 0x8, RZ, 0xfc, !PT ;  /* 0x0000000803fc7812 */ /* 0x000fc800078efcff */
[----:B------:R-:W-:Y:S02]  /*1e810*/  ISETP.GE.AND P6, PT, R252, UR4, PT ;  /* 0x00000004fc007c0c */ /* 0x000fe4000bfc6270 */
[----:B------:R-:W-:Y:S02]  /*1e820*/  LOP3.LUT R252, R3, 0xa, RZ, 0xfc, !PT ;  /* 0x0000000a03fc7812 */ /* 0x000fe400078efcff */
[----:B------:R-:W-:Y:S02]  /*1e830*/  SEL R216, RZ, 0x4, P6 ;  /* 0x00000004ffd87807 */ /* 0x000fe40003000000 */
[----:B------:R-:W-:Y:S02]  /*1e840*/  SEL R217, R217, RZ, P0 ;  /* 0x000000ffd9d97207 */ /* 0x000fe40000000000 */
[----:B------:R-:W-:Y:S02]  /*1e850*/  ISETP.GE.AND P6, PT, R252, UR4, PT ;  /* 0x00000004fc007c0c */ /* 0x000fe4000bfc6270 */
[----:B------:R-:W-:-:S02]  /*1e860*/  LOP3.LUT R252, R3, 0x28, RZ, 0xfc, !PT ;  /* 0x0000002803fc7812 */ /* 0x000fc400078efcff */
[----:B------:R-:W-:Y:S02]  /*1e870*/  ISETP.NE.U32.AND P2, PT, R217, RZ, PT ;  /* 0x000000ffd900720c */ /* 0x000fe40003f45070 */
[----:B------:R-:W-:Y:S02]  /*1e880*/  SEL R217, RZ, 0x4, P6 ;  /* 0x00000004ffd97807 */ /* 0x000fe40003000000 */
[----:B------:R-:W-:-:S04]  /*1e890*/  ISETP.GE.AND P6, PT, R252, UR4, PT ;  /* 0x00000004fc007c0c */ /* 0x000fc8000bfc6270 */
[----:B------:R-:W-:Y:S01]  /*1e8a0*/  SEL R218, RZ, 0x4, P6 ;  /* 0x00000004ffda7807 */ /* 0x000fe20003000000 */
[----:B------:R-:W-:-:S05]  /*1e8b0*/  IMAD.WIDE R164, R251, 0x4, R220 ;  /* 0x00000004fba47825 */ /* 0x000fca00078e02dc */
[----:B------:R1:W-:Y:S04]  /*1e8c0*/  STL.64 [R1+0x910], R164 ;  /* 0x000910a401007387 */ /* 0x0003e80000100a00 */
[----:B------:R-:W-:Y:S04]  /*1e8d0*/  LDGSTS.E [R4+-0x17ff8], desc[UR46][R164.64], P5 ;  /* 0xe8008000a4047fae */ /* 0x000fe8000a92186e */
[----:B-1----:R-:W4:Y:S01]  /*1e8e0*/  LDL.LU.64 R164, [R1+0x8e0] ;  /* 0x0008e00001a47983 */ /* 0x002f220000300a00 */
[----:B------:R-:W-:-:S03]  /*1e8f0*/  SEL R221, R218, RZ, P0 ;  /* 0x000000ffdadd7207 */ /* 0x000fc60000000000 */
[----:B------:R-:W4:Y:S01]  /*1e900*/  LDL.LU.64 R248, [R1+0x8d8] ;  /* 0x0008d80001f87983 */ /* 0x000f220000300a00 */
[----:B---3--:R-:W-:-:S03]  /*1e910*/  IMAD.WIDE R218, R251, 0x4, R116 ;  /* 0x00000004fbda7825 */ /* 0x008fc600078e0274 */
[----:B------:R-:W3:Y:S01]  /*1e920*/  LDL.LU.64 R116, [R1+0x8e8] ;  /* 0x0008e80001747983 */ /* 0x000ee20000300a00 */
[----:B------:R-:W-:Y:S02]  /*1e930*/  SEL R216, R216, RZ, P0 ;  /* 0x000000ffd8d87207 */ /* 0x000fe40000000000 */
[----:B------:R-:W-:Y:S02]  /*1e940*/  LOP3.LUT R252, R3, 0x2a, RZ, 0xfc, !PT ;  /* 0x0000002a03fc7812 */ /* 0x000fe400078efcff */
[----:B------:R-:W-:Y:S02]  /*1e950*/  ISETP.NE.U32.AND P3, PT, R216, RZ, PT ;  /* 0x000000ffd800720c */ /* 0x000fe40003f65070 */
[----:B------:R-:W-:Y:S02]  /*1e960*/  ISETP.GE.AND P4, PT, R252, UR4, PT ;  /* 0x00000004fc007c0c */ /* 0x000fe4000bf86270 */
[----:B------:R-:W-:Y:S02]  /*1e970*/  SEL R216, R217, RZ, P0 ;  /* 0x000000ffd9d87207 */ /* 0x000fe40000000000 */
[----:B------:R-:W-:-:S02]  /*1e980*/  SEL R220, RZ, 0x4, P4 ;  /* 0x00000004ffdc7807 */ /* 0x000fc40002000000 */
[----:B------:R-:W-:Y:S02]  /*1e990*/  LOP3.LUT R238, R3, 0xc, RZ, 0xfc, !PT ;  /* 0x0000000c03ee7812 */ /* 0x000fe400078efcff */
[----:B------:R-:W-:Y:S01]  /*1e9a0*/  ISETP.NE.U32.AND P5, PT, R216, RZ, PT ;  /* 0x000000ffd800720c */ /* 0x000fe20003fa5070 */
[----:B--2---:R-:W-:Y:S01]  /*1e9b0*/  IMAD.WIDE R216, R251, 0x4, R222 ;  /* 0x00000004fbd87825 */ /* 0x004fe200078e02de */
[----:B------:R-:W-:Y:S02]  /*1e9c0*/  LOP3.LUT R252, R3, 0xe, RZ, 0xfc, !PT ;  /* 0x0000000e03fc7812 */ /* 0x000fe400078efcff */
[----:B------:R-:W-:Y:S02]  /*1e9d0*/  SEL R220, R220, RZ, P0 ;  /* 0x000000ffdcdc7207 */ /* 0x000fe40000000000 */
[----:B------:R-:W-:Y:S01]  /*1e9e0*/  ISETP.GE.AND P6, PT, R238, UR4, PT ;  /* 0x00000004ee007c0c */ /* 0x000fe2000bfc6270 */
[----:B------:R1:W-:Y:S01]  /*1e9f0*/  LDGSTS.E [R4+-0x16000], desc[UR46][R216.64], P1 ;  /* 0xea000000d8047fae */ /* 0x0003e2000892186e */
[----:B------:R-:W-:-:S02]  /*1ea00*/  ISETP.GE.AND P4, PT, R252, UR4, PT ;  /* 0x00000004fc007c0c */ /* 0x000fc4000bf86270 */
[----:B------:R-:W-:Y:S01]  /*1ea10*/  ISETP.NE.U32.AND P1, PT, R220, RZ, PT ;  /* 0x000000ffdc00720c */ /* 0x000fe20003f25070 */
[----:B----4-:R-:W-:Y:S01]  /*1ea20*/  IMAD.WIDE R46, R251, 0x4, R46 ;  /* 0x00000004fb2e7825 */ /* 0x010fe200078e022e */
[----:B------:R-:W-:Y:S01]  /*1ea30*/  SEL R222, RZ, 0x4, P6 ;  /* 0x00000004ffde7807 */ /* 0x000fe20003000000 */
[----:B------:R-:W-:Y:S01]  /*1ea40*/  STL.64 [R1+0x1140], R216 ;  /* 0x001140d801007387 */ /* 0x000fe20000100a00 */
[----:B------:R-:W-:Y:S02]  /*1ea50*/  SEL R220, RZ, 0x4, P4 ;  /* 0x00000004ffdc7807 */ /* 0x000fe40002000000 */
[----:B------:R-:W-:Y:S01]  /*1ea60*/  ISETP.NE.U32.AND P6, PT, R221, RZ, PT ;  /* 0x000000ffdd00720c */ /* 0x000fe20003fc5070 */
[----:B------:R-:W-:Y:S01]  /*1ea70*/  LDGSTS.E [R4+-0x15ff8], desc[UR46][R218.64], P2 ;  /* 0xea008000da047fae */ /* 0x000fe2000912186e */
[----:B------:R-:W-:Y:S02]  /*1ea80*/  SEL R221, R222, RZ, P0 ;  /* 0x000000ffdedd7207 */ /* 0x000fe40000000000 */
[----:B------:R-:W-:Y:S01]  /*1ea90*/  SEL R220, R220, RZ, P0 ;  /* 0x000000ffdcdc7207 */ /* 0x000fe20000000000 */
[----:B------:R-:W-:Y:S01]  /*1eaa0*/  IMAD.WIDE R38, R251, 0x4, R38 ;  /* 0x00000004fb267825 */ /* 0x000fe200078e0226 */
[----:B------:R-:W-:Y:S01]  /*1eab0*/  STL.64 [R1+0x1148], R218 ;  /* 0x001148da01007387 */ /* 0x000fe20000100a00 */
[----:B------:R-:W-:-:S03]  /*1eac0*/  ISETP.NE.U32.AND P2, PT, R221, RZ, PT ;  /* 0x000000ffdd00720c */ /* 0x000fc60003f45070 */
[----:B------:R2:W-:Y:S04]  /*1ead0*/  STL.64 [R1+0x8f8], R46 ;  /* 0x0008f82e01007387 */ /* 0x0005e80000100a00 */
[----:B------:R-:W-:Y:S01]  /*1eae0*/  LDGSTS.E [R5+-0x18000], desc[UR46][R46.64], P3 ;  /* 0xe80000002e057fae */ /* 0x000fe2000992186e */
[----:B------:R-:W-:-:S03]  /*1eaf0*/  ISETP.NE.U32.AND P3, PT, R220, RZ, PT ;  /* 0x000000ffdc00720c */ /* 0x000fc60003f65070 */
[----:B------:R-:W-:Y:S04]  /*1eb00*/  LDGSTS.E [R5+-0x17ff8], desc[UR46][R38.64], P5 ;  /* 0xe800800026057fae */ /* 0x000fe8000a92186e */
[----:B--2---:R-:W2:Y:S04]  /*1eb10*/  LDL.LU.64 R46, [R1+0x8d0] ;  /* 0x0008d000012e7983 */ /* 0x004ea80000300a00 */
[----:B------:R4:W-:Y:S01]  /*1eb20*/  STL.64 [R1+0x8f0], R38 ;  /* 0x0008f02601007387 */ /* 0x0009e20000100a00 */
[----:B------:R-:W-:-:S03]  /*1eb30*/  IMAD.WIDE R220, R251, 0x4, R164 ;  /* 0x00000004fbdc7825 */ /* 0x000fc600078e02a4 */
[----:B------:R-:W2:Y:S04]  /*1eb40*/  LDL.LU.64 R164, [R1+0x8c8] ;  /* 0x0008c80001a47983 */ /* 0x000ea80000300a00 */
[----:B----4-:R-:W4:Y:S04]  /*1eb50*/  LDL.LU.64 R38, [R1+0x8c0] ;  /* 0x0008c00001267983 */ /* 0x010f280000300a00 */
[----:B------:R-:W-:Y:S01]  /*1eb60*/  STL.64 [R1+0x1150], R220 ;  /* 0x001150dc01007387 */ /* 0x000fe20000100a00 */
[----:B---3--:R-:W-:Y:S01]  /*1eb70*/  IMAD.WIDE R212, R251, 0x4, R116 ;  /* 0x00000004fbd47825 */ /* 0x008fe200078e0274 */
[----:B------:R-:W-:-:S02]  /*1eb80*/  LOP3.LUT R252, R3, 0x2c, RZ, 0xfc, !PT ;  /* 0x0000002c03fc7812 */ /* 0x000fc400078efcff */
[----:B------:R-:W3:Y:S01]  /*1eb90*/  LDL.LU.64 R116, [R1+0x8b8] ;  /* 0x0008b80001747983 */ /* 0x000ee20000300a00 */
[C---:B------:R-:W-:Y:S02]  /*1eba0*/  LOP3.LUT R238, R3.reuse, 0x2e, RZ, 0xfc, !PT ;  /* 0x0000002e03ee7812 */ /* 0x040fe400078efcff */
[----:B------:R-:W-:Y:S01]  /*1ebb0*/  ISETP.GE.AND P4, PT, R252, UR4, PT ;  /* 0x00000004fc007c0c */ /* 0x000fe2000bf86270 */
[----:B------:R-:W-:Y:S01]  /*1ebc0*/  LDGSTS.E [R5+-0x16000], desc[UR46][R220.64], P6 ;  /* 0xea000000dc057fae */ /* 0x000fe2000b12186e */
[C---:B------:R-:W-:Y:S02]  /*1ebd0*/  LOP3.LUT R252, R3.reuse, 0x10, RZ, 0xfc, !PT ;  /* 0x0000001003fc7812 */ /* 0x040fe400078efcff */
[----:B------:R-:W-:Y:S01]  /*1ebe0*/  SEL R222, RZ, 0x4, P4 ;  /* 0x00000004ffde7807 */ /* 0x000fe20002000000 */
[----:B------:R-:W3:Y:S01]  /*1ebf0*/  LDL.LU.64 R214, [R1+0x8b0] ;  /* 0x0008b00001d67983 */ /* 0x000ee20000300a00 */
[----:B------:R-:W-:Y:S02]  /*1ec00*/  ISETP.GE.AND P4, PT, R238, UR4, PT ;  /* 0x00000004ee007c0c */ /* 0x000fe4000bf86270 */
[----:B------:R-:W-:-:S02]  /*1ec10*/  LOP3.LUT R238, R3, 0x12, RZ, 0xfc, !PT ;  /* 0x0000001203ee7812 */ /* 0x000fc400078efcff */
[----:B------:R-:W-:Y:S02]  /*1ec20*/  ISETP.GE.AND P5, PT, R252, UR4, PT ;  /* 0x00000004fc007c0c */ /* 0x000fe4000bfa6270 */
[----:B------:R-:W-:Y:S02]  /*1ec30*/  SEL R222, R222, RZ, P0 ;  /* 0x000000ffdede7207 */ /* 0x000fe40000000000 */
[----:B------:R-:W-:Y:S02]  /*1ec40*/  LOP3.LUT R223, R3, 0x30, RZ, 0xfc, !PT ;  /* 0x0000003003df7812 */ /* 0x000fe400078efcff */
[----:B------:R-:W-:Y:S02]  /*1ec50*/  SEL R252, RZ, 0x4, P4 ;  /* 0x00000004fffc7807 */ /* 0x000fe40002000000 */
[----:B------:R-:W-:Y:S02]  /*1ec60*/  ISETP.GE.AND P4, PT, R238, UR4, PT ;  /* 0x00000004ee007c0c */ /* 0x000fe4000bf86270 */
[----:B------:R-:W-:-:S02]  /*1ec70*/  SEL R238, RZ, 0x4, P5 ;  /* 0x00000004ffee7807 */ /* 0x000fc40002800000 */
[----:B------:R-:W-:Y:S02]  /*1ec80*/  ISETP.NE.U32.AND P6, PT, R222, RZ, PT ;  /* 0x000000ffde00720c */ /* 0x000fe40003fc5070 */
[----:B------:R-:W-:Y:S01]  /*1ec90*/  ISETP.GE.AND P5, PT, R223, UR4, PT ;  /* 0x00000004df007c0c */ /* 0x000fe2000bfa6270 */
[----:B------:R-:W-:Y:S01]  /*1eca0*/  IMAD.WIDE R222, R251, 0x4, R248 ;  /* 0x00000004fbde7825 */ /* 0x000fe200078e02f8 */
[----:B------:R-:W-:Y:S02]  /*1ecb0*/  SEL R252, R252, RZ, P0 ;  /* 0x000000fffcfc7207 */ /* 0x000fe40000000000 */
[----:B------:R-:W-:Y:S02]  /*1ecc0*/  SEL R238, R238, RZ, P0 ;  /* 0x000000ffeeee7207 */ /* 0x000fe40000000000 */
[----:B-1----:R-:W-:Y:S01]  /*1ecd0*/  SEL R216, RZ, 0x4, P4 ;  /* 0x00000004ffd87807 */ /* 0x002fe20002000000 */
[----:B------:R2:W-:Y:S01]  /*1ece0*/  LDGSTS.E [R5+-0x15ff8], desc[UR46][R222.64], P1 ;  /* 0xea008000de057fae */ /* 0x0005e2000892186e */
[----:B------:R-:W-:-:S02]  /*1ecf0*/  LOP3.LUT R249, R3, 0x32, RZ, 0xfc, !PT ;  /* 0x0000003203f97812 */ /* 0x000fc400078efcff */
[----:B------:R-:W-:Y:S01]  /*1ed00*/  ISETP.NE.U32.AND P4, PT, R252, RZ, PT ;  /* 0x000000fffc00720c */ /* 0x000fe20003f85070 */
[----:B------:R-:W-:Y:S01]  /*1ed10*/  STL.64 [R1+0x8d8], R212 ;  /* 0x0008d8d401007387 */ /* 0x000fe20000100a00 */
[----:B------:R-:W-:Y:S02]  /*1ed20*/  ISETP.NE.U32.AND P1, PT, R238, RZ, PT ;  /* 0x000000ffee00720c */ /* 0x000fe40003f25070 */
[----:B------:R-:W-:Y:S01]  /*1ed30*/  SEL R238, RZ, 0x4, P5 ;  /* 0x00000004ffee7807 */ /* 0x000fe20002800000 */
[----:B------:R2:W-:Y:S01]  /*1ed40*/  STL.64 [R1+0x1160], R4 ;  /* 0x0011600401007387 */ /* 0x0005e20000100a00 */
[----:B------:R-:W-:-:S03]  /*1ed50*/  SEL R252, R216, RZ, P0 ;  /* 0x000000ffd8fc7207 */ /* 0x000fc60000000000 */
[----:B------:R1:W-:Y:S01]  /*1ed60*/  LDGSTS.E [R8+-0x18000], desc[UR46][R212.64], P2 ;  /* 0xe8000000d4087fae */ /* 0x0003e2000912186e */
[----:B------:R-:W-:Y:S02]  /*1ed70*/  ISETP.GE.AND P5, PT, R249, UR4, PT ;  /* 0x00000004f9007c0c */ /* 0x000fe4000bfa6270 */
[----:B------:R-:W-:Y:S01]  /*1ed80*/  ISETP.NE.U32.AND P2, PT, R252, RZ, PT ;  /* 0x000000fffc00720c */ /* 0x000fe20003f45070 */
[----:B------:R-:W-:Y:S01]  /*1ed90*/  STL.64 [R1+0x1158], R222 ;  /* 0x001158de01007387 */ /* 0x000fe20000100a00 */
[----:B--2---:R-:W-:Y:S01]  /*1eda0*/  IMAD.WIDE R4, R251, 0x4, R46 ;  /* 0x00000004fb047825 */ /* 0x004fe200078e022e */
[----:B------:R-:W-:Y:S02]  /*1edb0*/  SEL R252, RZ, 0x4, P5 ;  /* 0x00000004fffc7807 */ /* 0x000fe40002800000 */
[----:B------:R-:W2:Y:S04]  /*1edc0*/  LDL.LU.64 R46, [R1+0x8a8] ;  /* 0x0008a800012e7983 */ /* 0x000ea80000300a00 */
[----:B------:R4:W-:Y:S01]  /*1edd0*/  STL.64 [R1+0x8d0], R4 ;  /* 0x0008d00401007387 */ /* 0x0009e20000100a00 */
[----:B------:R-:W-:-:S03]  /*1ede0*/  SEL R238, R238, RZ, P0 ;  /* 0x000000ffeeee7207 */ /* 0x000fc60000000000 */
[----:B------:R4:W-:Y:S01]  /*1edf0*/  LDGSTS.E [R8+-0x17ff8], desc[UR46][R4.64], P3 ;  /* 0xe800800004087fae */ /* 0x0009e2000992186e */
[----:B------:R-:W-:Y:S02]  /*1ee00*/  ISETP.NE.U32.AND P3, PT, R238, RZ, PT ;  /* 0x000000ffee00720c */ /* 0x000fe40003f65070 */
[----:B------:R-:W-:Y:S01]  /*1ee10*/  SEL R238, R252, RZ, P0 ;  /* 0x000000fffcee7207 */ /* 0x000fe20000000000 */
[----:B-1----:R-:W-:Y:S01]  /*1ee20*/  IMAD.WIDE R212, R251, 0x4, R164 ;  /* 0x00000004fbd47825 */ /* 0x002fe200078e02a4 */
[----:B------:R-:W-:-:S04]  /*1ee30*/  LOP3.LUT R165, R3, 0x14, RZ, 0xfc, !PT ;  /* 0x0000001403a57812 */ /* 0x000fc800078efcff */
[----:B------:R-:W-:Y:S01]  /*1ee40*/  STL.64 [R1+0x8c8], R212 ;  /* 0x0008c8d401007387 */ /* 0x000fe20000100a00 */
[----:B------:R-:W-:-:S03]  /*1ee50*/  ISETP.GE.AND P5, PT, R165, UR4, PT ;  /* 0x00000004a5007c0c */ /* 0x000fc6000bfa6270 */
[----:B------:R-:W2:Y:S01]  /*1ee60*/  LDL.LU.64 R164, [R1+0x8a0] ;  /* 0x0008a00001a47983 */ /* 0x000ea20000300a00 */
[----:B----4-:R-:W-:Y:S01]  /*1ee70*/  IMAD.WIDE R4, R251, 0x4, R38 ;  /* 0x00000004fb047825 */ /* 0x010fe200078e0226 */
[C---:B------:R-:W-:Y:S02]  /*1ee80*/  LOP3.LUT R39, R3.reuse, 0x16, RZ, 0xfc, !PT ;  /* 0x0000001603277812 */ /* 0x040fe400078efcff */
[----:B------:R-:W-:Y:S01]  /*1ee90*/  LDGSTS.E [R8+-0x16000], desc[UR46][R212.64], P6 ;  /* 0xea000000d4087fae */ /* 0x000fe2000b12186e */
[----:B------:R-:W-:Y:S02]  /*1eea0*/  LOP3.LUT R38, R3, 0x34, RZ, 0xfc, !PT ;  /* 0x0000003403267812 */ /* 0x000fe400078efcff */
[----:B------:R-:W-:Y:S01]  /*1eeb0*/  ISETP.GE.AND P6, PT, R39, UR4, PT ;  /* 0x0000000427007c0c */ /* 0x000fe2000bfc6270 */
[----:B------:R-:W-:Y:S01]  /*1eec0*/  STL.64 [R1+0x8c0], R4 ;  /* 0x0008c00401007387 */ /* 0x000fe20000100a00 */
[----:B------:R-:W-:-:S03]  /*1eed0*/  LOP3.LUT R39, R3, 0x36, RZ, 0xfc, !PT ;  /* 0x0000003603277812 */ /* 0x000fc600078efcff */
[----:B------:R-:W4:Y:S01]  /*1eee0*/  LDL.LU.64 R248, [R1+0x898] ;  /* 0x0008980001f87983 */ /* 0x000f220000300a00 */
[----:B------:R-:W-:-:S03]  /*1eef0*/  SEL R252, RZ, 0x4, P5 ;  /* 0x00000004fffc7807 */ /* 0x000fc60002800000 */
[----:B------:R1:W-:Y:S01]  /*1ef00*/  LDGSTS.E [R8+-0x15ff8], desc[UR46][R4.64], P4 ;  /* 0xea00800004087fae */ /* 0x0003e2000a12186e */
[----:B------:R-:W-:Y:S01]  /*1ef10*/  ISETP.NE.U32.AND P4, PT, R238, RZ, PT ;  /* 0x000000ffee00720c */ /* 0x000fe20003f85070 */
[----:B---3--:R-:W-:Y:S01]  /*1ef20*/  IMAD.WIDE R116, R251, 0x4, R116 ;  /* 0x00000004fb747825 */ /* 0x008fe200078e0274 */
[----:B------:R-:W-:Y:S02]  /*1ef30*/  SEL R238, RZ, 0x4, P6 ;  /* 0x00000004ffee7807 */ /* 0x000fe40003000000 */
[----:B------:R-:W-:Y:S02]  /*1ef40*/  ISETP.GE.AND P5, PT, R38, UR4, PT ;  /* 0x0000000426007c0c */ /* 0x000fe4000bfa6270 */
[----:B------:R-:W-:Y:S01]  /*1ef50*/  ISETP.GE.AND P6, PT, R39, UR4, PT ;  /* 0x0000000427007c0c */ /* 0x000fe2000bfc6270 */
[----:B------:R-:W-:Y:S04]  /*1ef60*/  LDGSTS.E [R9+-0x18000], desc[UR46][R116.64], P1 ;  /* 0xe800000074097fae */ /* 0x000fe8000892186e */
[----:B------:R-:W3:Y:S04]  /*1ef70*/  LDL.LU.64 R38, [R1+0x890] ;  /* 0x0008900001267983 */ /* 0x000ee80000300a00 */
[----:B------:R1:W-:Y:S04]  /*1ef80*/  STL.64 [R1+0x8b8], R116 ;  /* 0x0008b87401007387 */ /* 0x0003e80000100a00 */
[----:B-1----:R-:W3:Y:S01]  /*1ef90*/  LDL.LU.64 R116, [R1+0x888] ;  /* 0x0008880001747983 */ /* 0x002ee20000300a00 */
[----:B------:R-:W-:Y:S01]  /*1efa0*/  SEL R238, R238, RZ, P0 ;  /* 0x000000ffeeee7207 */ /* 0x000fe20000000000 */
[----:B------:R-:W-:Y:S01]  /*1efb0*/  IMAD.WIDE R4, R251, 0x4, R214 ;  /* 0x00000004fb047825 */ /* 0x000fe200078e02d6 */
[----:B------:R-:W-:-:S02]  /*1efc0*/  SEL R252, R252, RZ, P0 ;  /* 0x000000fffcfc7207 */ /* 0x000fc40000000000 */
[----:B------:R-:W-:Y:S02]  /*1efd0*/  SEL R212, RZ, 0x4, P5 ;  /* 0x00000004ffd47807 */ /* 0x000fe40002800000 */
[----:B------:R-:W-:Y:S02]  /*1efe0*/  LOP3.LUT R213, R3, 0x18, RZ, 0xfc, !PT ;  /* 0x0000001803d57812 */ /* 0x000fe400078efcff */
[----:B------:R-:W-:Y:S01]  /*1eff0*/  ISETP.NE.U32.AND P1, PT, R238, RZ, PT ;  /* 0x000000ffee00720c */ /* 0x000fe20003f25070 */
[----:B------:R2:W-:Y:S01]  /*1f000*/  STL.64 [R1+0x8b0], R4 ;  /* 0x0008b00401007387 */ /* 0x0005e20000100a00 */
[----:B------:R-:W-:Y:S02]  /*1f010*/  ISETP.NE.U32.AND P5, PT, R252, RZ, PT ;  /* 0x000000fffc00720c */ /* 0x000fe40003fa5070 */
[----:B------:R-:W-:Y:S01]  /*1f020*/  SEL R238, RZ, 0x4, P6 ;  /* 0x00000004ffee7807 */ /* 0x000fe20003000000 */
[----:B------:R2:W-:Y:S01]  /*1f030*/  LDGSTS.E [R9+-0x17ff8], desc[UR46][R4.64], P2 ;  /* 0xe800800004097fae */ /* 0x0005e2000912186e */
[----:B------:R-:W-:-:S02]  /*1f040*/  SEL R252, R212, RZ, P0 ;  /* 0x000000ffd4fc7207 */ /* 0x000fc40000000000 */
[----:B------:R-:W-:Y:S02]  /*1f050*/  ISETP.GE.AND P6, PT, R213, UR4, PT ;  /* 0x00000004d5007c0c */ /* 0x000fe4000bfc6270 */
[----:B------:R-:W-:Y:S02]  /*1f060*/  ISETP.NE.U32.AND P2, PT, R252, RZ, PT ;  /* 0x000000fffc00720c */ /* 0x000fe40003f45070 */
[----:B------:R-:W-:Y:S01]  /*1f070*/  SEL R252, RZ, 0x4, P6 ;  /* 0x00000004fffc7807 */ /* 0x000fe20003000000 */
[C---:B--2---:R-:W-:Y:S02]  /*1f080*/  IMAD.WIDE R4, R251.reuse, 0x4, R46 ;  /* 0x00000004fb047825 */ /* 0x044fe400078e022e */
[----:B------:R-:W2:Y:S04]  /*1f090*/  LDL.LU.64 R46, [R1+0x880] ;  /* 0x00088000012e7983 */ /* 0x000ea80000300a00 */
[----:B------:R4:W-:Y:S04]  /*1f0a0*/  STL.64 [R1+0x8a8], R4 ;  /* 0x0008a80401007387 */ /* 0x0009e80000100a00 */
[----:B------:R4:W-:Y:S01]  /*1f0b0*/  LDGSTS.E [R9+-0x16000], desc[UR46][R4.64], P3 ;  /* 0xea00000004097fae */ /* 0x0009e2000992186e */
[----:B------:R-:W-:Y:S01]  /*1f0c0*/  IMAD.WIDE R212, R251, 0x4, R164 ;  /* 0x00000004fbd47825 */ /* 0x000fe200078e02a4 */
[----:B------:R-:W-:-:S04]  /*1f0d0*/  LOP3.LUT R165, R3, 0x1a, RZ, 0xfc, !PT ;  /* 0x0000001a03a57812 */ /* 0x000fc800078efcff */
[----:B------:R3:W-:Y:S01]  /*1f0e0*/  STL.64 [R1+0x8a0], R212 ;  /* 0x0008a0d401007387 */ /* 0x0007e20000100a00 */
[----:B------:R-:W-:-:S03]  /*1f0f0*/  ISETP.GE.AND P6, PT, R165, UR4, PT ;  /* 0x00000004a5007c0c */ /* 0x000fc6000bfc6270 */
[----:B------:R-:W2:Y:S01]  /*1f100*/  LDL.LU.64 R164, [R1+0x878] ;  /* 0x0008780001a47983 */ /* 0x000ea20000300a00 */
[----:B----4-:R-:W-:-:S03]  /*1f110*/  IMAD.WIDE R4, R251, 0x4, R248 ;  /* 0x00000004fb047825 */ /* 0x010fc600078e02f8 */
[----:B------:R3:W-:Y:S04]  /*1f120*/  LDGSTS.E [R9+-0x15ff8], desc[UR46][R212.64], P4 ;  /* 0xea008000d4097fae */ /* 0x0007e8000a12186e */
[----:B------:R1:W-:Y:S04]  /*1f130*/  STL.64 [R1+0x898], R4 ;  /* 0x0008980401007387 */ /* 0x0003e80000100a00 */
[----:B------:R4:W-:Y:S04]  /*1f140*/  STL.64 [R1+0x1168], R8 ;  /* 0x0011680801007387 */ /* 0x0009e80000100a00 */
[----:B------:R1:W-:Y:S01]  /*1f150*/  LDGSTS.E [R244+-0x18000], desc[UR46][R4.64], P5 ;  /* 0xe800000004f47fae */ /* 0x0003e2000a92186e */
[----:B---3--:R-:W-:-:S03]  /*1f160*/  IMAD.WIDE R212, R251, 0x4, R38 ;  /* 0x00000004fbd47825 */ /* 0x008fc600078e0226 */
[----:B------:R-:W3:Y:S04]  /*1f170*/  LDL.LU.64 R38, [R1+0x870] ;  /* 0x0008700001267983 */ /* 0x000ee80000300a00 */
[----:B------:R-:W-:Y:S01]  /*1f180*/  STL.64 [R1+0x890], R212 ;  /* 0x000890d401007387 */ /* 0x000fe20000100a00 */
[----:B------:R-:W-:Y:S02]  /*1f190*/  SEL R238, R238, RZ, P0 ;  /* 0x000000ffeeee7207 */ /* 0x000fe40000000000 */
[----:B------:R-:W-:Y:S01]  /*1f1a0*/  LOP3.LUT R248, R3, 0x3a, RZ, 0xfc, !PT ;  /* 0x0000003a03f87812 */ /* 0x000fe200078efcff */
[----:B------:R-:W-:Y:S01]  /*1f1b0*/  LDGSTS.E [R244+-0x17ff8], desc[UR46][R212.64], P1 ;  /* 0xe8008000d4f47fae */ /* 0x000fe2000892186e */
[----:B-1----:R-:W-:-:S03]  /*1f1c0*/  IMAD.WIDE R4, R251, 0x4, R116 ;  /* 0x00000004fb047825 */ /* 0x002fc600078e0274 */
[----:B------:R-:W3:Y:S01]  /*1f1d0*/  LDL.LU.64 R116, [R1+0x868] ;  /* 0x0008680001747983 */ /* 0x000ee20000300a00 */
[----:B------:R-:W-:Y:S02]  /*1f1e0*/  ISETP.NE.U32.AND P3, PT, R238, RZ, PT ;  /* 0x000000ffee00720c */ /* 0x000fe40003f65070 */
[----:B------:R-:W-:Y:S01]  /*1f1f0*/  SEL R238, R252, RZ, P0 ;  /* 0x000000fffcee7207 */ /* 0x000fe20000000000 */
[----:B------:R1:W-:Y:S01]  /*1f200*/  LDGSTS.E [R244+-0x16000], desc[UR46][R4.64], P2 ;  /* 0xea00000004f47fae */ /* 0x0003e2000912186e */
[----:B------:R-:W-:Y:S02]  /*1f210*/  SEL R252, RZ, 0x4, P6 ;  /* 0x00000004fffc7807 */ /* 0x000fe40003000000 */
[----:B------:R-:W-:Y:S02]  /*1f220*/  ISETP.GE.AND P6, PT, R248, UR4, PT ;  /* 0x00000004f8007c0c */ /* 0x000fe4000bfc6270 */
[----:B------:R-:W-:Y:S02]  /*1f230*/  ISETP.NE.U32.AND P5, PT, R238, RZ, PT ;  /* 0x000000ffee00720c */ /* 0x000fe40003fa5070 */
[----:B------:R-:W-:-:S02]  /*1f240*/  SEL R252, R252, RZ, P0 ;  /* 0x000000fffcfc7207 */ /* 0x000fc40000000000 */
[----:B----4-:R-:W-:Y:S02]  /*1f250*/  SEL R8, RZ, 0x4, P6 ;  /* 0x00000004ff087807 */ /* 0x010fe40003000000 */
[----:B------:R-:W-:Y:S01]  /*1f260*/  ISETP.NE.U32.AND P6, PT, R252, RZ, PT ;  /* 0x000000fffc00720c */ /* 0x000fe20003fc5070 */
[----:B------:R1:W-:Y:S01]  /*1f270*/  STL.64 [R1+0x888], R4 ;  /* 0x0008880401007387 */ /* 0x0003e20000100a00 */
[----:B------:R-:W-:Y:S02]  /*1f280*/  SEL R252, R8, RZ, P0 ;  /* 0x000000ff08fc7207 */ /* 0x000fe40000000000 */
[----:B------:R-:W-:Y:S01]  /*1f290*/  LOP3.LUT R249, R3, 0x38, RZ, 0xfc, !PT ;  /* 0x0000003803f97812 */ /* 0x000fe200078efcff */
[----:B--2---:R-:W-:-:S03]  /*1f2a0*/  IMAD.WIDE R8, R251, 0x4, R46 ;  /* 0x00000004fb087825 */ /* 0x004fc600078e022e */
[----:B------:R-:W-:Y:S01]  /*1f2b0*/  ISETP.GE.AND P4, PT, R249, UR4, PT ;  /* 0x00000004f9007c0c */ /* 0x000fe2000bf86270 */
[----:B------:R-:W2:Y:S01]  /*1f2c0*/  LDC R47, c[0x0][0x230] ;  /* 0x00008c00ff2f7b82 */ /* 0x000ea20000000800 */
[----:B------:R3:W-:Y:S01]  /*1f2d0*/  LDGSTS.E [R244+-0x15ff8], desc[UR46][R8.64], P3 ;  /* 0xea00800008f47fae */ /* 0x0007e2000992186e */
[----:B------:R-:W-:Y:S02]  /*1f2e0*/  LOP3.LUT R249, R3, 0x1c, RZ, 0xfc, !PT ;  /* 0x0000001c03f97812 */ /* 0x000fe400078efcff */
[----:B------:R-:W-:Y:S02]  /*1f2f0*/  SEL R238, RZ, 0x4, P4 ;  /* 0x00000004ffee7807 */ /* 0x000fe40002000000 */
[----:B------:R-:W-:Y:S02]  /*1f300*/  ISETP.GE.AND P4, PT, R249, UR4, PT ;  /* 0x00000004f9007c0c */ /* 0x000fe4000bf86270 */
[----:B------:R-:W-:Y:S02]  /*1f310*/  SEL R238, R238, RZ, P0 ;  /* 0x000000ffeeee7207 */ /* 0x000fe40000000000 */
[----:B------:R-:W-:-:S02]  /*1f320*/  LOP3.LUT R249, R3, 0x1e, RZ, 0xfc, !PT ;  /* 0x0000001e03f97812 */ /* 0x000fc400078efcff */
[----:B------:R-:W-:Y:S02]  /*1f330*/  ISETP.NE.U32.AND P1, PT, R238, RZ, PT ;  /* 0x000000ffee00720c */ /* 0x000fe40003f25070 */
[----:B------:R-:W-:Y:S02]  /*1f340*/  SEL R238, RZ, 0x4, P4 ;  /* 0x00000004ffee7807 */ /* 0x000fe40002000000 */
[----:B------:R-:W-:Y:S02]  /*1f350*/  ISETP.GE.AND P4, PT, R249, UR4, PT ;  /* 0x00000004f9007c0c */ /* 0x000fe4000bf86270 */
[----:B------:R-:W4:Y:S01]  /*1f360*/  LDL.LU.64 R248, [R1+0x860] ;  /* 0x0008600001f87983 */ /* 0x000f220000300a00 */
[----:B------:R-:W-:Y:S02]  /*1f370*/  ISETP.NE.U32.AND P2, PT, R252, RZ, PT ;  /* 0x000000fffc00720c */ /* 0x000fe40003f45070 */
[----:B------:R-:W-:Y:S01]  /*1f380*/  SEL R252, R238, RZ, P0 ;  /* 0x000000ffeefc7207 */ /* 0x000fe20000000000 */
[----:B------:R3:W-:Y:S01]  /*1f390*/  STL.64 [R1+0x880], R8 ;  /* 0x0008800801007387 */ /* 0x0007e20000100a00 */
[----:B------:R-:W-:Y:S01]  /*1f3a0*/  SEL R238, RZ, 0x4, P4 ;  /* 0x00000004ffee7807 */ /* 0x000fe20002000000 */
[----:B-1----:R-:W-:Y:S01]  /*1f3b0*/  IMAD.WIDE R4, R251, 0x4, R164 ;  /* 0x00000004fb047825 */ /* 0x002fe200078e02a4 */
[----:B------:R-:W-:-:S04]  /*1f3c0*/  LOP3.LUT R165, R3, 0x3e, RZ, 0xfc, !PT ;  /* 0x0000003e03a57812 */ /* 0x000fc800078efcff */
[----:B------:R1:W-:Y:S01]  /*1f3d0*/  LDGSTS.E [R245+-0x18000], desc[UR46][R4.64], P5 ;  /* 0xe800000004f57fae */ /* 0x0003e2000a92186e */
[----:B------:R-:W-:Y:S02]  /*1f3e0*/  ISETP.GE.AND P5, PT, R165, UR4, PT ;  /* 0x00000004a5007c0c */ /* 0x000fe4000bfa6270 */
[----:B------:R-:W2:Y:S01]  /*1f3f0*/  S2R R165, SR_TID.X ;  /* 0x0000000000a57919 */ /* 0x000ea20000002100 */
[----:B------:R-:W-:Y:S02]  /*1f400*/  LOP3.LUT R164, R3, 0x3c, RZ, 0xfc, !PT ;  /* 0x0000003c03a47812 */ /* 0x000fe400078efcff */
[----:B------:R-:W-:Y:S01]  /*1f410*/  SEL R46, RZ, 0x4, P5 ;  /* 0x00000004ff2e7807 */ /* 0x000fe20002800000 */
[----:B------:R1:W-:Y:S01]  /*1f420*/  STL.64 [R1+0x878], R4 ;  /* 0x0008780401007387 */ /* 0x0003e20000100a00 */
[----:B------:R-:W-:Y:S01]  /*1f430*/  ISETP.GE.AND P4, PT, R164, UR4, PT ;  /* 0x00000004a4007c0c */ /* 0x000fe2000bf86270 */
[----:B---3--:R-:W-:Y:S02]  /*1f440*/  IMAD.WIDE R8, R251, 0x4, R38 ;  /* 0x00000004fb087825 */ /* 0x008fe400078e0226 */
[----:B------:R-:W3:Y:S01]  /*1f450*/  LDL.LU.64 R38, [R1+0x850] ;  /* 0x0008500001267983 */ /* 0x000ee20000300a00 */
[----:B------:R-:W-:-:S02]  /*1f460*/  ISETP.NE.U32.AND P3, PT, R252, RZ, PT ;  /* 0x000000fffc00720c */ /* 0x000fc40003f65070 */
[----:B--2---:R-:W-:Y:S01]  /*1f470*/  LOP3.LUT R165, R165, 0x3f, RZ, 0xc0, !PT ;  /* 0x0000003fa5a57812 */ /* 0x004fe200078ec0ff */
[----:B-1----:R-:W-:Y:S01]  /*1f480*/  IMAD.WIDE R4, R251, 0x4, R116 ;  /* 0x00000004fb047825 */ /* 0x002fe200078e0274 */
[----:B------:R-:W-:Y:S01]  /*1f490*/  SEL R238, R238, RZ, P0 ;  /* 0x000000ffeeee7207 */ /* 0x000fe20000000000 */
[----:B------:R-:W-:Y:S01]  /*1f4a0*/  LDGSTS.E [R245+-0x17ff8], desc[UR46][R8.64], P6 ;  /* 0xe800800008f57fae */ /* 0x000fe2000b12186e */
[----:B------:R-:W-:Y:S01]  /*1f4b0*/  ISETP.GE.AND P5, PT, R165, UR4, PT ;  /* 0x00000004a5007c0c */ /* 0x000fe2000bfa6270 */
[----:B------:R-:W-:Y:S02]  /*1f4c0*/  UIADD3 UR6, UR6, -0xc0, URZ ;  /* 0xffffff4006067890 */ /* 0x000fe4000fffe03f */
[----:B------:R-:W2:Y:S01]  /*1f4d0*/  LDL.LU.64 R164, [R1+0x848] ;  /* 0x0008480001a47983 */ /* 0x000ea20000300a00 */
[----:B------:R-:W-:Y:S01]  /*1f4e0*/  SEL R252, RZ, 0x4, P4 ;  /* 0x00000004fffc7807 */ /* 0x000fe20002000000 */
[----:B------:R-:W-:Y:S01]  /*1f4f0*/  VIADD R47, R47, 0x3f ;  /* 0x0000003f2f2f7836 */ /* 0x000fe20000000000 */
[----:B------:R-:W-:Y:S01]  /*1f500*/  ULDC UR4, c[0x0][0x230] ;  /* 0x00008c0000047ab9 */ /* 0x000fe20000000800 */
[----:B------:R-:W-:Y:S04]  /*1f510*/  STL.64 [R1+0x870], R8 ;  /* 0x0008700801007387 */ /* 0x000fe80000100a00 */
[----:B------:R-:W2:Y:S01]  /*1f520*/  LDL.LU.64 R116, [R1+0x840] ;  /* 0x0008400001747983 */ /* 0x000ea20000300a00 */
[----:B------:R-:W-:-:S02]  /*1f530*/  ISETP.NE.U32.AND P4, PT, R238, RZ, PT ;  /* 0x000000ffee00720c */ /* 0x000fc40003f85070 */
[----:B------:R-:W-:Y:S01]  /*1f540*/  SEL R238, R252, RZ, P0 ;  /* 0x000000fffcee7207 */ /* 0x000fe20000000000 */
[----:B------:R1:W-:Y:S01]  /*1f550*/  LDGSTS.E [R245+-0x16000], desc[UR46][R4.64], P1 ;  /* 0xea00000004f57fae */ /* 0x0003e2000892186e */
[----:B------:R-:W-:Y:S02]  /*1f560*/  SEL R252, R46, RZ, P0 ;  /* 0x000000ff2efc7207 */ /* 0x000fe40000000000 */
[----:B------:R-:W-:Y:S02]  /*1f570*/  ISETP.NE.U32.AND P6, PT, R238, RZ, PT ;  /* 0x000000ffee00720c */ /* 0x000fe40003fc5070 */
[----:B------:R-:W-:Y:S02]  /*1f580*/  SEL R238, RZ, 0x4, P5 ;  /* 0x00000004ffee7807 */ /* 0x000fe40002800000 */
[----:B------:R-:W-:Y:S01]  /*1f590*/  LOP3.LUT R46, R3, 0x2, RZ, 0xfc, !PT ;  /* 0x00000002032e7812 */ /* 0x000fe200078efcff */
[----:B------:R1:W-:Y:S01]  /*1f5a0*/  STL.64 [R1+0x868], R4 ;  /* 0x0008680401007387 */ /* 0x0003e20000100a00 */
[----:B------:R-:W-:-:S02]  /*1f5b0*/  ISETP.NE.U32.AND P1, PT, R252, RZ, PT ;  /* 0x000000fffc00720c */ /* 0x000fc40003f25070 */
[----:B-1----:R-:W-:Y:S02]  /*1f5c0*/  SEL R4, R238, RZ, P0 ;  /* 0x000000ffee047207 */ /* 0x002fe40000000000 */
[----:B------:R-:W-:Y:S01]  /*1f5d0*/  ISETP.GE.AND P0, PT, R46, UR6, PT ;  /* 0x000000062e007c0c */ /* 0x000fe2000bf06270 */
[----:B----4-:R-:W-:-:S03]  /*1f5e0*/  IMAD.WIDE R8, R251, 0x4, R248 ;  /* 0x00000004fb087825 */ /* 0x010fc600078e02f8 */
[----:B------:R-:W-:Y:S02]  /*1f5f0*/  SEL R252, RZ, 0x4, P0 ;  /* 0x00000004fffc7807 */ /* 0x000fe40000000000 */
[----:B------:R-:W-:Y:S01]  /*1f600*/  ISETP.NE.U32.AND P0, PT, R4, RZ, PT ;  /* 0x000000ff0400720c */ /* 0x000fe20003f05070 */
[----:B------:R1:W-:Y:S04]  /*1f610*/  STL.64 [R1+0x860], R8 ;  /* 0x0008600801007387 */ /* 0x0003e80000100a00 */
[----:B------:R-:W-:Y:S04]  /*1f620*/  STL.64 [R1+0x1170], R244 ;  /* 0x001170f401007387 */ /* 0x000fe80000100a00 */
[----:B------:R-:W4:Y:S01]  /*1f630*/  LDL.LU.64 R4, [R1+0x838] ;  /* 0x0008380001047983 */ /* 0x000f220000300a00 */
[----:B------:R-:W-:Y:S01]  /*1f640*/  ISETP.GE.AND P5, PT, R3, UR6, PT ;  /* 0x0000000603007c0c */ /* 0x000fe2000bfa6270 */
[----:B------:R-:W-:-:S02]  /*1f650*/  IMAD.WIDE R6, R251, 0x4, R6 ;  /* 0x00000004fb067825 */ /* 0x000fc400078e0206 */
[----:B------:R1:W-:Y:S01]  /*1f660*/  LDGSTS.E [R245+-0x15ff8], desc[UR46][R8.64], P2 ;  /* 0xea00800008f57fae */ /* 0x0003e2000912186e */
[----:B------:R-:W-:Y:S02]  /*1f670*/  SEL R238, RZ, 0x4, P5 ;  /* 0x00000004ffee7807 */ /* 0x000fe40002800000 */
[----:B------:R-:W-:Y:S01]  /*1f680*/  ISETP.GT.AND P5, PT, R47, 0xff, PT ;  /* 0x000000ff2f00780c */ /* 0x000fe20003fa4270 */
[----:B------:R1:W-:Y:S01]  /*1f690*/  STL.64 [R1+0x1178], R6 ;  /* 0x0011780601007387 */ /* 0x0003e20000100a00 */
[----:B------:R-:W-:-:S03]  /*1f6a0*/  LOP3.LUT R47, R3, 0x20, RZ, 0xfc, !PT ;  /* 0x00000020032f7812 */ /* 0x000fc600078efcff */
[----:B------:R-:W4:Y:S01]  /*1f6b0*/  LDL.LU.64 R220, [R1+0x830] ;  /* 0x0008300001dc7983 */ /* 0x000f220000300a00 */
[----:B------:R-:W-:-:S03]  /*1f6c0*/  ISETP.GE.AND P2, PT, R47, UR6, PT ;  /* 0x000000062f007c0c */ /* 0x000fc6000bf46270 */
[----:B------:R4:W-:Y:S01]  /*1f6d0*/  LDGSTS.E [R246+-0x18000], desc[UR46][R6.64], P3 ;  /* 0xe800000006f67fae */ /* 0x0009e2000992186e */
[----:B------:R-:W-:Y:S02]  /*1f6e0*/  SEL R238, R238, RZ, P5 ;  /* 0x000000ffeeee7207 */ /* 0x000fe40002800000 */
[----:B------:R-:W-:Y:S02]  /*1f6f0*/  SEL R252, R252, RZ, P5 ;  /* 0x000000fffcfc7207 */ /* 0x000fe40002800000 */
[----:B------:R-:W-:Y:S02]  /*1f700*/  LOP3.LUT R249, R3, 0x22, RZ, 0xfc, !PT ;  /* 0x0000002203f97812 */ /* 0x000fe400078efcff */
[----:B------:R-:W-:Y:S02]  /*1f710*/  ISETP.NE.U32.AND P3, PT, R238, RZ, PT ;  /* 0x000000ffee00720c */ /* 0x000fe40003f65070 */
[----:B------:R-:W-:Y:S02]  /*1f720*/  SEL R238, RZ, 0x4, P2 ;  /* 0x00000004ffee7807 */ /* 0x000fe40001000000 */
[----:B------:R-:W-:-:S02]  /*1f730*/  ISETP.NE.U32.AND P2, PT, R252, RZ, PT ;  /* 0x000000fffc00720c */ /* 0x000fc40003f45070 */
[----:B------:R-:W-:Y:S01]  /*1f740*/  LOP3.LUT R252, R3, 0x6, RZ, 0xfc, !PT ;  /* 0x0000000603fc7812 */ /* 0x000fe200078efcff */
[----:B---3--:R-:W-:-:S05]  /*1f750*/  IMAD.WIDE R212, R251, 0x4, R38 ;  /* 0x00000004fbd47825 */ /* 0x008fca00078e0226 */
[----:B------:R-:W-:Y:S04]  /*1f760*/  STL.64 [R1+0x850], R212 ;  /* 0x000850d401007387 */ /* 0x000fe80000100a00 */
[----:B------:R-:W3:Y:S04]  /*1f770*/  LDL.LU.64 R46, [R1+0x818] ;  /* 0x00081800012e7983 */ /* 0x000ee80000300a00 */
[----:B------:R-:W-:Y:S01]  /*1f780*/  LDGSTS.E [R246+-0x17ff8], desc[UR46][R212.64], P4 ;  /* 0xe8008000d4f67fae */ /* 0x000fe2000a12186e */
[----:B--2---:R-:W-:-:S05]  /*1f790*/  IMAD.WIDE R164, R251, 0x4, R164 ;  /* 0x00000004fba47825 */ /* 0x004fca00078e02a4 */
[----:B------:R2:W-:Y:S01]  /*1f7a0*/  STL.64 [R1+0x848], R164 ;  /* 0x000848a401007387 */ /* 0x0005e20000100a00 */
[----:B-1----:R-:W-:-:S03]  /*1f7b0*/  IMAD.WIDE R8, R251, 0x4, R116 ;  /* 0x00000004fb087825 */ /* 0x002fc600078e0274 */
[----:B------:R-:W3:Y:S04]  /*1f7c0*/  LDL.LU.64 R38, [R1+0x810] ;  /* 0x0008100001267983 */ /* 0x000ee80000300a00 */
[----:B------:R-:W3:Y:S04]  /*1f7d0*/  LDL.LU.64 R6, [R1+0x808] ;  /* 0x0008080001067983 */ /* 0x000ee80000300a00 */
[----:B------:R-:W-:Y:S04]  /*1f7e0*/  STL.64 [R1+0x840], R8 ;  /* 0x0008400801007387 */ /* 0x000fe80000100a00 */
[----:B------:R-:W3:Y:S04]  /*1f7f0*/  LDL.LU.64 R218, [R1+0x800] ;  /* 0x0008000001da7983 */ /* 0x000ee80000300a00 */
[----:B------:R-:W3:Y:S04]  /*1f800*/  LDL.LU.64 R116, [R1+0x7f8] ;  /* 0x0007f80001747983 */ /* 0x000ee80000300a00 */
[----:B------:R-:W-:Y:S04]  /*1f810*/  STL.64 [R1+0x1280], R250 ;  /* 0x001280fa01007387 */ /* 0x000fe80000100a00 */
[----:B------:R-:W3:Y:S01]  /*1f820*/  LDL.LU.64 R216, [R1+0x7f0] ;  /* 0x0007f00001d87983 */ /* 0x000ee20000300a00 */
[----:B------:R-:W-:-:S03]  /*1f830*/  ISETP.GE.AND P4, PT, R249, UR6, PT ;  /* 0x00000006f9007c0c */ /* 0x000fc6000bf86270 */
[----:B------:R-:W3:Y:S04]  /*1f840*/  LDL.LU.64 R214, [R1+0x7e8] ;  /* 0x0007e80001d67983 */ /* 0x000ee80000300a00 */
[----:B------:R1:W-:Y:S01]  /*1f850*/  LDGSTS.E [R246+-0x16000], desc[UR46][R164.64], P6 ;  /* 0xea000000a4f67fae */ /* 0x0003e2000b12186e */
[----:B------:R-:W1:Y:S03]  /*1f860*/  S2R R249, SR_TID.X ;  /* 0x0000000000f97919 */ /* 0x000e660000002100 */
[----:B------:R3:W-:Y:S04]  /*1f870*/  LDGSTS.E [R246+-0x15ff8], desc[UR46][R8.64], P1 ;  /* 0xea00800008f67fae */ /* 0x0007e8000892186e */
[----:B--2---:R-:W2:Y:S04]  /*1f880*/  LDL.LU.64 R164, [R1+0x7d0] ;  /* 0x0007d00001a47983 */ /* 0x004ea80000300a00 */
[----:B------:R1:W-:Y:S01]  /*1f890*/  STL.64 [R1+0x1180], R2 ;  /* 0x0011800201007387 */ /* 0x0003e20000100a00 */
[----:B----4-:R-:W-:-:S04]  /*1f8a0*/  IMAD.WIDE R4, R239, 0x4, R4 ;  /* 0x00000004ef047825 */ /* 0x010fc800078e0204 */
[----:B------:R-:W-:-:S04]  /*1f8b0*/  IMAD.WIDE R220, R239, 0x4, R220 ;  /* 0x00000004efdc7825 */ /* 0x000fc800078e02dc */
[----:B------:R-:W-:-:S04]  /*1f8c0*/  IMAD.WIDE R62, R239, 0x4, R62 ;  /* 0x00000004ef3e7825 */ /* 0x000fc800078e023e */
[----:B------:R-:W-:Y:S01]  /*1f8d0*/  IMAD.WIDE R54, R239, 0x4, R54 ;  /* 0x00000004ef367825 */ /* 0x000fe200078e0236 */
[----:B-1----:R-:W4:Y:S04]  /*1f8e0*/  LDL.LU.64 R2, [R1+0x7d8] ;  /* 0x0007d80001027983 */ /* 0x002f280000300a00 */
[----:B------:R-:W2:Y:S01]  /*1f8f0*/  LDL.LU.64 R212, [R1+0x7c8] ;  /* 0x0007c80001d47983 */ /* 0x000ea20000300a00 */
[----:B------:R-:W-:-:S03]  /*1f900*/  SHF.R.U32.HI R249, RZ, 0x6, R249 ;  /* 0x00000006fff97819 */ /* 0x000fc600000116f9 */
[----:B------:R-:W2:Y:S01]  /*1f910*/  LDL.LU.64 R244, [R1+0x7c0] ;  /* 0x0007c00001f47983 */ /* 0x000ea20000300a00 */
[----:B------:R-:W-:Y:S01]  /*1f920*/  SGXT.U32 R249, R249, 0x1 ;  /* 0x00000001f9f9781a */ /* 0x000fe20000000000 */
[----:B------:R-:W-:-:S04]  /*1f930*/  IMAD.WIDE R30, R239, 0x4, R30 ;  /* 0x00000004ef1e7825 */ /* 0x000fc800078e021e */
[----:B------:R-:W-:Y:S01]  /*1f940*/  IMAD.WIDE R234, R239, 0x4, R234 ;  /* 0x00000004efea7825 */ /* 0x000fe200078e02ea */
[----:B------:R-:W-:Y:S01]  /*1f950*/  LOP3.LUT R249, R249, 0x4, RZ, 0xfc, !PT ;  /* 0x00000004f9f97812 */ /* 0x000fe200078efcff */
[----:B------:R-:W0:Y:S03]  /*1f960*/  LDGDEPBAR ;  /* 0x00000000000079af */ /* 0x000e260000000000 */
[----:B------:R-:W-:Y:S02]  /*1f970*/  ISETP.GE.AND P1, PT, R249, UR6, PT ;  /* 0x00000006f9007c0c */ /* 0x000fe4000bf26270 */
[----:B------:R-:W2:Y:S04]  /*1f980*/  LDL.LU.64 R248, [R1+0x7b8] ;  /* 0x0007b80001f87983 */ /* 0x000ea80000300a00 */
[----:B------:R-:W2:Y:S04]  /*1f990*/  LDL.LU.64 R8, [R1+0x7b0] ;  /* 0x0007b00001087983 */ /* 0x000ea80000300a00 */
[----:B------:R-:W2:Y:S04]  /*1f9a0*/  LDL.LU.64 R250, [R1+0x7a8] ;  /* 0x0007a80001fa7983 */ /* 0x000ea80000300a00 */
[----:B------:R-:W2:Y:S04]  /*1f9b0*/  LDL.LU.64 R222, [R1+0x7a0] ;  /* 0x0007a00001de7983 */ /* 0x000ea80000300a00 */
[----:B------:R1:W-:Y:S04]  /*1f9c0*/  STL.64 [R1+0x838], R4 ;  /* 0x0008380401007387 */ /* 0x0003e80000100a00 */
[----:B-1----:R-:W2:Y:S04]  /*1f9d0*/  LDL.LU.64 R4, [R1+0x798] ;  /* 0x0007980001047983 */ /* 0x002ea80000300a00 */
[----:B------:R1:W-:Y:S04]  /*1f9e0*/  STL.64 [R1+0x830], R220 ;  /* 0x000830dc01007387 */ /* 0x0003e80000100a00 */
[----:B-1----:R-:W2:Y:S04]  /*1f9f0*/  LDL.LU.64 R220, [R1+0x790] ;  /* 0x0007900001dc7983 */ /* 0x002ea80000300a00 */
[----:B------:R1:W-:Y:S04]  /*1fa00*/  STL.64 [R1+0x828], R62 ;  /* 0x0008283e01007387 */ /* 0x0003e80000100a00 */
[----:B-1----:R-:W2:Y:S04]  /*1fa10*/  LDL.LU.64 R62, [R1+0x1400] ;  /* 0x00140000013e7983 */ /* 0x002ea80000300a00 */
[----:B------:R1:W-:Y:S04]  /*1fa20*/  STL.64 [R1+0x820], R54 ;  /* 0x0008203601007387 */ /* 0x0003e80000100a00 */
[----:B-1----:R-:W2:Y:S01]  /*1fa30*/  LDL.LU.64 R54, [R1+0x13f8] ;  /* 0x0013f80001367983 */ /* 0x002ea20000300a00 */
[----:B---3--:R-:W-:-:S05]  /*1fa40*/  IMAD.WIDE R46, R239, 0x4, R46 ;  /* 0x00000004ef2e7825 */ /* 0x008fca00078e022e */
[----:B------:R1:W-:Y:S04]  /*1fa50*/  STL.64 [R1+0x818], R46 ;  /* 0x0008182e01007387 */ /* 0x0003e80000100a00 */
[----:B-1----:R-:W3:Y:S01]  /*1fa60*/  LDL.LU.64 R46, [R1+0x13f0] ;  /* 0x0013f000012e7983 */ /* 0x002ee20000300a00 */
[----:B------:R-:W-:-:S04]  /*1fa70*/  IMAD.WIDE R38, R239, 0x4, R38 ;  /* 0x00000004ef267825 */ /* 0x000fc800078e0226 */
[C---:B------:R-:W-:Y:S01]  /*1fa80*/  IMAD.WIDE R6, R239.reuse, 0x4, R6 ;  /* 0x00000004ef067825 */ /* 0x040fe200078e0206 */
[----:B------:R1:W-:Y:S03]  /*1fa90*/  STL.64 [R1+0x810], R38 ;  /* 0x0008102601007387 */ /* 0x0003e60000100a00 */
[C---:B------:R-:W-:Y:S01]  /*1faa0*/  IMAD.WIDE R218, R239.reuse, 0x4, R218 ;  /* 0x00000004efda7825 */ /* 0x040fe200078e02da */
[----:B-1----:R-:W3:Y:S04]  /*1fab0*/  LDL.LU.64 R38, [R1+0x13e8] ;  /* 0x0013e80001267983 */ /* 0x002ee80000300a00 */
[----:B------:R1:W-:Y:S04]  /*1fac0*/  STL.64 [R1+0x808], R6 ;  /* 0x0008080601007387 */ /* 0x0003e80000100a00 */
[----:B------:R1:W-:Y:S01]  /*1fad0*/  STL.64 [R1+0x800], R218 ;  /* 0x000800da01007387 */ /* 0x0003e20000100a00 */
[----:B------:R-:W-:-:S04]  /*1fae0*/  IMAD.WIDE R216, R239, 0x4, R216 ;  /* 0x00000004efd87825 */ /* 0x000fc800078e02d8 */
[C---:B-1----:R-:W-:Y:S01]  /*1faf0*/  IMAD.WIDE R6, R239.reuse, 0x4, R116 ;  /* 0x00000004ef067825 */ /* 0x042fe200078e0274 */
[----:B------:R-:W3:Y:S03]  /*1fb00*/  LDL.LU.64 R218, [R1+0x778] ;  /* 0x0007780001da7983 */ /* 0x000ee60000300a00 */
[C---:B------:R-:W-:Y:S01]  /*1fb10*/  IMAD.WIDE R214, R239.reuse, 0x4, R214 ;  /* 0x00000004efd67825 */ /* 0x040fe200078e02d6 */
[----:B------:R-:W3:Y:S04]  /*1fb20*/  LDL.LU.64 R116, [R1+0x770] ;  /* 0x0007700001747983 */ /* 0x000ee80000300a00 */
[----:B------:R1:W-:Y:S04]  /*1fb30*/  STL.64 [R1+0x7f8], R6 ;  /* 0x0007f80601007387 */ /* 0x0003e80000100a00 */
[----:B-1----:R-:W3:Y:S04]  /*1fb40*/  LDL.LU.64 R6, [R1+0x768] ;  /* 0x0007680001067983 */ /* 0x002ee80000300a00 */
[----:B------:R1:W-:Y:S01]  /*1fb50*/  STL.64 [R1+0x7f0], R216 ;  /* 0x0007f0d801007387 */ /* 0x0003e20000100a00 */
[----:B----4-:R-:W-:-:S03]  /*1fb60*/  IMAD.WIDE R2, R239, 0x4, R2 ;  /* 0x00000004ef027825 */ /* 0x010fc600078e0202 */
[----:B-1----:R-:W4:Y:S04]  /*1fb70*/  LDL.LU.64 R216, [R1+0x760] ;  /* 0x0007600001d87983 */ /* 0x002f280000300a00 */
[----:B------:R1:W-:Y:S04]  /*1fb80*/  STL.64 [R1+0x7e8], R214 ;  /* 0x0007e8d601007387 */ /* 0x0003e80000100a00 */
[----:B-1----:R-:W4:Y:S04]  /*1fb90*/  LDL.LU.64 R214, [R1+0x758] ;  /* 0x0007580001d67983 */ /* 0x002f280000300a00 */
[----:B------:R1:W-:Y:S04]  /*1fba0*/  STL.64 [R1+0x7e0], R30 ;  /* 0x0007e01e01007387 */ /* 0x0003e80000100a00 */
[----:B-1----:R-:W4:Y:S04]  /*1fbb0*/  LDL.LU.64 R30, [R1+0x13e0] ;  /* 0x0013e000011e7983 */ /* 0x002f280000300a00 */
[----:B------:R2:W-:Y:S02]  /*1fbc0*/  STL.64 [R1+0x7d8], R2 ;  /* 0x0007d80201007387 */ /* 0x0005e40000100a00 */
[----:B--2---:R-:W-:-:S02]  /*1fbd0*/  IMAD.WIDE R2, R239, 0x4, R164 ;  /* 0x00000004ef027825 */ /* 0x004fc400078e02a4 */
[----:B------:R-:W2:Y:S04]  /*1fbe0*/  LDL.LU.64 R164, [R1+0x750] ;  /* 0x0007500001a47983 */ /* 0x000ea80000300a00 */
[----:B------:R1:W-:Y:S02]  /*1fbf0*/  STL.64 [R1+0x7d0], R2 ;  /* 0x0007d00201007387 */ /* 0x0003e40000100a00 */
[C---:B-1----:R-:W-:Y:S02]  /*1fc00*/  IMAD.WIDE R2, R239.reuse, 0x4, R212 ;  /* 0x00000004ef027825 */ /* 0x042fe400078e02d4 */
[----:B------:R-:W2:Y:S04]  /*1fc10*/  LDL.LU.64 R212, [R1+0x748] ;  /* 0x0007480001d47983 */ /* 0x000ea80000300a00 */
[----:B------:R1:W-:Y:S02]  /*1fc20*/  STL.64 [R1+0x7c8], R2 ;  /* 0x0007c80201007387 */ /* 0x0003e40000100a00 */
[----:B-1----:R-:W-:-:S04]  /*1fc30*/  IMAD.WIDE R2, R239, 0x4, R244 ;  /* 0x00000004ef027825 */ /* 0x002fc800078e02f4 */
[C---:B------:R-:W-:Y:S02]  /*1fc40*/  IMAD.WIDE R244, R239.reuse, 0x4, R248 ;  /* 0x00000004eff47825 */ /* 0x040fe400078e02f8 */
[----:B------:R-:W2:Y:S04]  /*1fc50*/  LDL.LU.64 R248, [R1+0x738] ;  /* 0x0007380001f87983 */ /* 0x000ea80000300a00 */
[----:B------:R1:W-:Y:S04]  /*1fc60*/  STL.64 [R1+0x7c0], R2 ;  /* 0x0007c00201007387 */ /* 0x0003e80000100a00 */
[----:B------:R1:W-:Y:S02]  /*1fc70*/  STL.64 [R1+0x7b8], R244 ;  /* 0x0007b8f401007387 */ /* 0x0003e40000100a00 */
[----:B-1----:R-:W-:-:S02]  /*1fc80*/  IMAD.WIDE R2, R239, 0x4, R8 ;  /* 0x00000004ef027825 */ /* 0x002fc400078e0208 */
[----:B------:R-:W2:Y:S04]  /*1fc90*/  LDL.LU.64 R244, [R1+0x730] ;  /* 0x0007300001f47983 */ /* 0x000ea80000300a00 */
[----:B------:R-:W2:Y:S04]  /*1fca0*/  LDL.LU.64 R8, [R1+0x728] ;  /* 0x0007280001087983 */ /* 0x000ea80000300a00 */
[----:B------:R1:W-:Y:S02]  /*1fcb0*/  STL.64 [R1+0x7b0], R2 ;  /* 0x0007b00201007387 */ /* 0x0003e40000100a00 */
[----:B-1----:R-:W-:-:S04]  /*1fcc0*/  IMAD.WIDE R2, R239, 0x4, R250 ;  /* 0x00000004ef027825 */ /* 0x002fc800078e02fa */
[C---:B------:R-:W-:Y:S01]  /*1fcd0*/  IMAD.WIDE R250, R239.reuse, 0x4, R222 ;  /* 0x00000004effa7825 */ /* 0x040fe200078e02de */
[----:B------:R1:W-:Y:S04]  /*1fce0*/  STL.64 [R1+0x7a8], R2 ;  /* 0x0007a80201007387 */ /* 0x0003e80000100a00 */
[----:B------:R-:W2:Y:S04]  /*1fcf0*/  LDL.LU.64 R222, [R1+0x718] ;  /* 0x0007180001de7983 */ /* 0x000ea80000300a00 */
[----:B------:R-:W-:Y:S01]  /*1fd00*/  STL.64 [R1+0x7a0], R250 ;  /* 0x0007a0fa01007387 */ /* 0x000fe20000100a00 */
[----:B-1----:R-:W-:-:S05]  /*1fd10*/  IMAD.WIDE R2, R239, 0x4, R4 ;  /* 0x00000004ef027825 */ /* 0x002fca00078e0204 */
[----:B------:R1:W-:Y:S01]  /*1fd20*/  STL.64 [R1+0x798], R2 ;  /* 0x0007980201007387 */ /* 0x0003e20000100a00 */
[----:B------:R-:W-:-:S03]  /*1fd30*/  IMAD.WIDE R4, R239, 0x4, R220 ;  /* 0x00000004ef047825 */ /* 0x000fc600078e02dc */
[----:B-1----:R-:W2:Y:S04]  /*1fd40*/  LDL.LU.64 R2, [R1+0x710] ;  /* 0x0007100001027983 */ /* 0x002ea80000300a00 */
[----:B------:R-:W2:Y:S04]  /*1fd50*/  LDL.LU.64 R250, [R1+0x708] ;  /* 0x0007080001fa7983 */ /* 0x000ea80000300a00 */
[----:B------:R1:W-:Y:S01]  /*1fd60*/  STL.64 [R1+0x790], R4 ;  /* 0x0007900401007387 */ /* 0x0003e20000100a00 */
[----:B------:R-:W-:-:S03]  /*1fd70*/  IMAD.WIDE R22, R239, 0x4, R22 ;  /* 0x00000004ef167825 */ /* 0x000fc600078e0216 */
[----:B-1----:R-:W2:Y:S04]  /*1fd80*/  LDL.LU.64 R4, [R1+0x700] ;  /* 0x0007000001047983 */ /* 0x002ea80000300a00 */
[----:B------:R-:W2:Y:S04]  /*1fd90*/  LDL.LU.64 R220, [R1+0x6f8] ;  /* 0x0006f80001dc7983 */ /* 0x000ea80000300a00 */
[----:B------:R1:W-:Y:S04]  /*1fda0*/  STL.64 [R1+0x788], R234 ;  /* 0x000788ea01007387 */ /* 0x0003e80000100a00 */
[----:B-1----:R-:W2:Y:S04]  /*1fdb0*/  LDL.LU.64 R234, [R1+0x6f0] ;  /* 0x0006f00001ea7983 */ /* 0x002ea80000300a00 */
[----:B------:R1:W-:Y:S04]  /*1fdc0*/  STL.64 [R1+0x780], R22 ;  /* 0x0007801601007387 */ /* 0x0003e80000100a00 */
[----:B-1----:R-:W2:Y:S01]  /*1fdd0*/  LDL.LU.64 R22, [R1+0x13d8] ;  /* 0x0013d80001167983 */ /* 0x002ea20000300a00 */
[----:B---3--:R-:W-:-:S04]  /*1fde0*/  IMAD.WIDE R218, R239, 0x4, R218 ;  /* 0x00000004efda7825 */ /* 0x008fc800078e02da */
[C---:B------:R-:W-:Y:S01]  /*1fdf0*/  IMAD.WIDE R116, R239.reuse, 0x4, R116 ;  /* 0x00000004ef747825 */ /* 0x040fe200078e0274 */
[----:B------:R1:W-:Y:S04]  /*1fe00*/  STL.64 [R1+0x778], R218 ;  /* 0x000778da01007387 */ /* 0x0003e80000100a00 */
[----:B-1----:R-:W3:Y:S01]  /*1fe10*/  LDL.LU.64 R218, [R1+0x6e0] ;  /* 0x0006e00001da7983 */ /* 0x002ee20000300a00 */
[----:B------:R-:W-:-:S03]  /*1fe20*/  IMAD.WIDE R6, R239, 0x4, R6 ;  /* 0x00000004ef067825 */ /* 0x000fc600078e0206 */
[----:B------:R1:W-:Y:S04]  /*1fe30*/  STL.64 [R1+0x770], R116 ;  /* 0x0007707401007387 */ /* 0x0003e80000100a00 */
[----:B-1----:R-:W3:Y:S01]  /*1fe40*/  LDL.LU.64 R116, [R1+0x6d8] ;  /* 0x0006d80001747983 */ /* 0x002ee20000300a00 */
[----:B----4-:R-:W-:-:S03]  /*1fe50*/  IMAD.WIDE R216, R239, 0x4, R216 ;  /* 0x00000004efd87825 */ /* 0x010fc600078e02d8 */
[----:B------:R1:W-:Y:S04]  /*1fe60*/  STL.64 [R1+0x768], R6 ;  /* 0x0007680601007387 */ /* 0x0003e80000100a00 */
[----:B-1----:R-:W4:Y:S01]  /*1fe70*/  LDL.LU.64 R6, [R1+0x6d0] ;  /* 0x0006d00001067983 */ /* 0x002f220000300a00 */
[----:B------:R-:W-:-:S03]  /*1fe80*/  IMAD.WIDE R214, R239, 0x4, R214 ;  /* 0x00000004efd67825 */ /* 0x000fc600078e02d6 */
[----:B------:R1:W-:Y:S04]  /*1fe90*/  STL.64 [R1+0x760], R216 ;  /* 0x000760d801007387 */ /* 0x0003e80000100a00 */
[----:B-1----:R-:W4:Y:S04]  /*1fea0*/  LDL.LU.64 R216, [R1+0x6c8] ;  /* 0x0006c80001d87983 */ /* 0x002f280000300a00 */
[----:B------:R1:W-:Y:S04]  /*1feb0*/  STL.64 [R1+0x758], R214 ;  /* 0x000758d601007387 */ /* 0x0003e80000100a00 */
[----:B-1----:R-:W4:Y:S01]  /*1fec0*/  LDL.LU.64 R214, [R1+0x6c0] ;  /* 0x0006c00001d67983 */ /* 0x002f220000300a00 */
[----:B--2---:R-:W-:-:S05]  /*1fed0*/  IMAD.WIDE R164, R239, 0x4, R164 ;  /* 0x00000004efa47825 */ /* 0x004fca00078e02a4 */
[----:B------:R1:W-:Y:S04]  /*1fee0*/  STL.64 [R1+0x750], R164 ;  /* 0x000750a401007387 */ /* 0x0003e80000100a00 */
[----:B-1----:R-:W2:Y:S01]  /*1fef0*/  LDL.LU.64 R164, [R1+0x6b8] ;  /* 0x0006b80001a47983 */ /* 0x002ea20000300a00 */
[----:B------:R-:W-:-:S05]  /*1ff00*/  IMAD.WIDE R212, R239, 0x4, R212 ;  /* 0x00000004efd47825 */ /* 0x000fca00078e02d4 */
[----:B------:R1:W-:Y:S01]  /*1ff10*/  STL.64 [R1+0x748], R212 ;  /* 0x000748d401007387 */ /* 0x0003e20000100a00 */
[----:B------:R-:W-:-:S03]  /*1ff20*/  IMAD.WIDE R14, R239, 0x4, R14 ;  /* 0x00000004ef0e7825 */ /* 0x000fc600078e020e */
[----:B-1----:R-:W2:Y:S01]  /*1ff30*/  LDL.LU.64 R212, [R1+0x6b0] ;  /* 0x0006b00001d47983 */ /* 0x002ea20000300a00 */
[----:B------:R-:W-:-:S03]  /*1ff40*/  IMAD.WIDE R248, R239, 0x4, R248 ;  /* 0x00000004eff87825 */ /* 0x000fc600078e02f8 */
[----:B------:R1:W-:Y:S04]  /*1ff50*/  STL.64 [R1+0x740], R14 ;  /* 0x0007400e01007387 */ /* 0x0003e80000100a00 */
[----:B-1----:R-:W2:Y:S04]  /*1ff60*/  LDL.LU.64 R14, [R1+0x13d0] ;  /* 0x0013d000010e7983 */ /* 0x002ea80000300a00 */
[----:B------:R1:W-:Y:S04]  /*1ff70*/  STL.64 [R1+0x738], R248 ;  /* 0x000738f801007387 */ /* 0x0003e80000100a00 */
[----:B-1----:R-:W2:Y:S01]  /*1ff80*/  LDL.LU.64 R248, [R1+0x6a8] ;  /* 0x0006a80001f87983 */ /* 0x002ea20000300a00 */
[----:B------:R-:W-:-:S04]  /*1ff90*/  IMAD.WIDE R244, R239, 0x4, R244 ;  /* 0x00000004eff47825 */ /* 0x000fc800078e02f4 */
[C---:B------:R-:W-:Y:S01]  /*1ffa0*/  IMAD.WIDE R8, R239.reuse, 0x4, R8 ;  /* 0x00000004ef087825 */ /* 0x040fe200078e0208 */
[----:B------:R1:W-:Y:S03]  /*1ffb0*/  STL.64 [R1+0x730], R244 ;  /* 0x000730f401007387 */ /* 0x0003e60000100a00 */
[C---:B------:R-:W-:Y:S01]  /*1ffc0*/  IMAD.WIDE R226, R239.reuse, 0x4, R226 ;  /* 0x00000004efe27825 */ /* 0x040fe200078e02e2 */
[----:B-1----:R-:W2:Y:S03]  /*1ffd0*/  LDL.LU.64 R244, [R1+0x6a0] ;  /* 0x0006a00001f47983 */ /* 0x002ea60000300a00 */
[C---:B------:R-:W-:Y:S01]  /*1ffe0*/  IMAD.WIDE R222, R239.reuse, 0x4, R222 ;  /* 0x00000004efde7825 */ /* 0x040fe200078e02de */
[----:B------:R1:W-:Y:S04]  /*1fff0*/  STL.64 [R1+0x728], R8 ;  /* 0x0007280801007387 */ /* 0x0003e80000100a00 */
[----:B-1----:R-:W2:Y:S04]  /*20000*/  LDL.LU.64 R8, [R1+0x698] ;  /* 0x0006980001087983 */ /* 0x002ea80000300a00 */
[----:B------:R1:W-:Y:S01]  /*20010*/  STL.64 [R1+0x720], R226 ;  /* 0x000720e201007387 */ /* 0x0003e20000100a00 */
[----:B------:R-:W-:-:S03]  /*20020*/  IMAD.WIDE R2, R239, 0x4, R2 ;  /* 0x00000004ef027825 */ /* 0x000fc600078e0202 */
[----:B-1----:R-:W2:Y:S04]  /*20030*/  LDL.LU.64 R226, [R1+0x13c8] ;  /* 0x0013c80001e27983 */ /* 0x002ea80000300a00 */
[----:B------:R1:W-:Y:S04]  /*20040*/  STL.64 [R1+0x718], R222 ;  /* 0x000718de01007387 */ /* 0x0003e80000100a00 */
[----:B-1----:R-:W2:Y:S04]  /*20050*/  LDL.LU.64 R222, [R1+0x690] ;  /* 0x0006900001de7983 */ /* 0x002ea80000300a00 */
[----:B------:R1:W-:Y:S02]  /*20060*/  STL.64 [R1+0x710], R2 ;  /* 0x0007100201007387 */ /* 0x0003e40000100a00 */
[----:B-1----:R-:W-:-:S04]  /*20070*/  IMAD.WIDE R2, R239, 0x4, R250 ;  /* 0x00000004ef027825 */ /* 0x002fc800078e02fa */
[C---:B------:R-:W-:Y:S01]  /*20080*/  IMAD.WIDE R250, R239.reuse, 0x4, R4 ;  /* 0x00000004effa7825 */ /* 0x040fe200078e0204 */
[----:B------:R1:W-:Y:S04]  /*20090*/  STL.64 [R1+0x708], R2 ;  /* 0x0007080201007387 */ /* 0x0003e80000100a00 */
[----:B------:R-:W2:Y:S04]  /*200a0*/  LDL.LU.64 R4, [R1+0x680] ;  /* 0x0006800001047983 */ /* 0x000ea80000300a00 */
[----:B------:R-:W-:Y:S01]  /*200b0*/  STL.64 [R1+0x700], R250 ;  /* 0x000700fa01007387 */ /* 0x000fe20000100a00 */
[----:B-1----:R-:W-:-:S04]  /*200c0*/  IMAD.WIDE R2, R239, 0x4, R220 ;  /* 0x00000004ef027825 */ /* 0x002fc800078e02dc */
[C---:B------:R-:W-:Y:S01]  /*200d0*/  IMAD.WIDE R220, R239.reuse, 0x4, R234 ;  /* 0x00000004efdc7825 */ /* 0x040fe200078e02ea */
[----:B------:R1:W-:Y:S04]  /*200e0*/  STL.64 [R1+0x6f8], R2 ;  /* 0x0006f80201007387 */ /* 0x0003e80000100a00 */
[----:B------:R-:W2:Y:S04]  /*200f0*/  LDL.LU.64 R234, [R1+0x678] ;  /* 0x0006780001ea7983 */ /* 0x000ea80000300a00 */
[----:B------:R-:W-:Y:S01]  /*20100*/  STL.64 [R1+0x6f0], R220 ;  /* 0x0006f0dc01007387 */ /* 0x000fe20000100a00 */
[----:B-1----:R-:W-:-:S03]  /*20110*/  IMAD.WIDE R2, R239, 0x4, R20 ;  /* 0x00000004ef027825 */ /* 0x002fc600078e0214 */
[----:B------:R-:W2:Y:S04]  /*20120*/  LDL.LU.64 R20, [R1+0x670] ;  /* 0x0006700001147983 */ /* 0x000ea80000300a00 */
[----:B------:R1:W-:Y:S01]  /*20130*/  STL.64 [R1+0x6e8], R2 ;  /* 0x0006e80201007387 */ /* 0x0003e20000100a00 */
[----:B---3--:R-:W-:-:S04]  /*20140*/  IMAD.WIDE R218, R239, 0x4, R218 ;  /* 0x00000004efda7825 */ /* 0x008fc800078e02da */
[C---:B-1----:R-:W-:Y:S02]  /*20150*/  IMAD.WIDE R2, R239.reuse, 0x4, R116 ;  /* 0x00000004ef027825 */ /* 0x042fe400078e0274 */
[----:B------:R-:W3:Y:S04]  /*20160*/  LDL.LU.64 R116, [R1+0x658] ;  /* 0x0006580001747983 */ /* 0x000ee80000300a00 */
[----:B------:R1:W-:Y:S04]  /*20170*/  STL.64 [R1+0x6e0], R218 ;  /* 0x0006e0da01007387 */ /* 0x0003e80000100a00 */
[----:B------:R-:W3:Y:S04]  /*20180*/  LDL.LU.64 R220, [R1+0x650] ;  /* 0x0006500001dc7983 */ /* 0x000ee80000300a00 */
[----:B------:R1:W-:Y:S01]  /*20190*/  STL.64 [R1+0x6d8], R2 ;  /* 0x0006d80201007387 */ /* 0x0003e20000100a00 */
[----:B----4-:R-:W-:-:S03]  /*201a0*/  IMAD.WIDE R250, R239, 0x4, R6 ;  /* 0x00000004effa7825 */ /* 0x010fc600078e0206 */
[----:B-1----:R-:W4:Y:S04]  /*201b0*/  LDL.LU.64 R218, [R1+0x648] ;  /* 0x0006480001da7983 */ /* 0x002f280000300a00 */
[----:B------:R-:W-:Y:S01]  /*201c0*/  STL.64 [R1+0x6d0], R250 ;  /* 0x0006d0fa01007387 */ /* 0x000fe20000100a00 */
[----:B------:R-:W-:-:S03]  /*201d0*/  IMAD.WIDE R2, R239, 0x4, R216 ;  /* 0x00000004ef027825 */ /* 0x000fc600078e02d8 */
[----:B------:R-:W4:Y:S04]  /*201e0*/  LDL.LU.64 R216, [R1+0x638] ;  /* 0x0006380001d87983 */ /* 0x000f280000300a00 */
[----:B------:R2:W-:Y:S01]  /*201f0*/  STL.64 [R1+0x6c8], R2 ;  /* 0x0006c80201007387 */ /* 0x0005e20000100a00 */
[----:B------:R-:W-:-:S05]  /*20200*/  IMAD.WIDE R6, R239, 0x4, R214 ;  /* 0x00000004ef067825 */ /* 0x000fca00078e02d6 */
[----:B------:R-:W-:Y:S01]  /*20210*/  STL.64 [R1+0x6c0], R6 ;  /* 0x0006c00601007387 */ /* 0x000fe20000100a00 */
[----:B--2---:R-:W-:-:S03]  /*20220*/  IMAD.WIDE R2, R239, 0x4, R164 ;  /* 0x00000004ef027825 */ /* 0x004fc600078e02a4 */
[----:B------:R-:W2:Y:S04]  /*20230*/  LDL.LU.64 R164, [R1+0x630] ;  /* 0x0006300001a47983 */ /* 0x000ea80000300a00 */
[----:B------:R1:W-:Y:S04]  /*20240*/  STL.64 [R1+0x6b8], R2 ;  /* 0x0006b80201007387 */ /* 0x0003e80000100a00 */
[----:B-1----:R-:W2:Y:S01]  /*20250*/  LDL.LU.64 R2, [R1+0x620] ;  /* 0x0006200001027983 */ /* 0x002ea20000300a00 */
[----:B------:R-:W-:-:S03]  /*20260*/  IMAD.WIDE R6, R239, 0x4, R212 ;  /* 0x00000004ef067825 */ /* 0x000fc600078e02d4 */
[----:B------:R-:W2:Y:S04]  /*20270*/  LDL.LU.64 R214, [R1+0x618] ;  /* 0x0006180001d67983 */ /* 0x000ea80000300a00 */
[----:B------:R1:W-:Y:S04]  /*20280*/  STL.64 [R1+0x6b0], R6 ;  /* 0x0006b00601007387 */ /* 0x0003e80000100a00 */
[----:B------:R-:W2:Y:S01]  /*20290*/  LDL.LU.64 R212, [R1+0x610] ;  /* 0x0006100001d47983 */ /* 0x000ea20000300a00 */
[----:B-1----:R-:W-:-:S03]  /*202a0*/  IMAD.WIDE R6, R239, 0x4, R248 ;  /* 0x00000004ef067825 */ /* 0x002fc600078e02f8 */
[----:B------:R-:W2:Y:S04]  /*202b0*/  LDL.LU.64 R248, [R1+0x608] ;  /* 0x0006080001f87983 */ /* 0x000ea80000300a00 */
[----:B------:R1:W-:Y:S04]  /*202c0*/  STL.64 [R1+0x6a8], R6 ;  /* 0x0006a80601007387 */ /* 0x0003e80000100a00 */
[----:B------:R-:W2:Y:S01]  /*202d0*/  LDL.LU.64 R250, [R1+0x600] ;  /* 0x0006000001fa7983 */ /* 0x000ea20000300a00 */
[----:B-1----:R-:W-:-:S05]  /*202e0*/  IMAD.WIDE R6, R239, 0x4, R244 ;  /* 0x00000004ef067825 */ /* 0x002fca00078e02f4 */
[----:B------:R1:W-:Y:S01]  /*202f0*/  STL.64 [R1+0x6a0], R6 ;  /* 0x0006a00601007387 */ /* 0x0003e20000100a00 */
[----:B------:R-:W-:-:S04]  /*20300*/  IMAD.WIDE R172, R239, 0x4, R172 ;  /* 0x00000004efac7825 */ /* 0x000fc800078e02ac */
[C---:B------:R-:W-:Y:S01]  /*20310*/  IMAD.WIDE R8, R239.reuse, 0x4, R8 ;  /* 0x00000004ef087825 */ /* 0x040fe200078e0208 */
[----:B-1----:R-:W2:Y:S04]  /*20320*/  LDL.LU.64 R6, [R1+0x5f8] ;  /* 0x0005f80001067983 */ /* 0x002ea80000300a00 */
[----:B------:R1:W-:Y:S04]  /*20330*/  STL.64 [R1+0x698], R8 ;  /* 0x0006980801007387 */ /* 0x0003e80000100a00 */
[----:B------:R-:W2:Y:S01]  /*20340*/  LDL.LU.64 R244, [R1+0x5e8] ;  /* 0x0005e80001f47983 */ /* 0x000ea20000300a00 */
[----:B------:R-:W-:-:S04]  /*20350*/  IMAD.WIDE R52, R239, 0x4, R52 ;  /* 0x00000004ef347825 */ /* 0x000fc800078e0234 */
[----:B------:R-:W-:-:S04]  /*20360*/  IMAD.WIDE R84, R239, 0x4, R84 ;  /* 0x00000004ef547825 */ /* 0x000fc800078e0254 */
[----:B-1----:R-:W-:-:S05]  /*20370*/  IMAD.WIDE R8, R239, 0x4, R222 ;  /* 0x00000004ef087825 */ /* 0x002fca00078e02de */
[----:B------:R1:W-:Y:S04]  /*20380*/  STL.64 [R1+0x690], R8 ;  /* 0x0006900801007387 */ /* 0x0003e80000100a00 */
[----:B-1----:R-:W2:Y:S04]  /*20390*/  LDL.LU.64 R8, [R1+0x5e0] ;  /* 0x0005e00001087983 */ /* 0x002ea80000300a00 */
[----:B------:R1:W-:Y:S01]  /*203a0*/  STL.64 [R1+0x688], R172 ;  /* 0x000688ac01007387 */ /* 0x0003e20000100a00 */
[----:B------:R-:W-:-:S03]  /*203b0*/  IMAD.WIDE R4, R239, 0x4, R4 ;  /* 0x00000004ef047825 */ /* 0x000fc600078e0204 */
[----:B-1----:R-:W2:Y:S04]  /*203c0*/  LDL.LU.64 R172, [R1+0x5d8] ;  /* 0x0005d80001ac7983 */ /* 0x002ea80000300a00 */
[----:B------:R-:W2:Y:S01]  /*203d0*/  LDL.LU.64 R222, [R1+0x5d0] ;  /* 0x0005d00001de7983 */ /* 0x000ea20000300a00 */
[----:B------:R-:W-:-:S03]  /*203e0*/  IMAD.WIDE R234, R239, 0x4, R234 ;  /* 0x00000004efea7825 */ /* 0x000fc600078e02ea */
[----:B------:R1:W-:Y:S01]  /*203f0*/  STL.64 [R1+0x680], R4 ;  /* 0x0006800401007387 */ /* 0x0003e20000100a00 */
[----:B------:R-:W-:-:S03]  /*20400*/  IMAD.WIDE R20, R239, 0x4, R20 ;  /* 0x00000004ef147825 */ /* 0x000fc600078e0214 */
[----:B-1----:R-:W2:Y:S04]  /*20410*/  LDL.LU.64 R4, [R1+0x5c8] ;  /* 0x0005c80001047983 */ /* 0x002ea80000300a00 */
[----:B------:R1:W-:Y:S01]  /*20420*/  STL.64 [R1+0x678], R234 ;  /* 0x000678ea01007387 */ /* 0x0003e20000100a00 */
[----:B------:R-:W-:-:S03]  /*20430*/  IMAD.WIDE R92, R239, 0x4, R92 ;  /* 0x00000004ef5c7825 */ /* 0x000fc600078e025c */
[----:B-1----:R-:W2:Y:S04]  /*20440*/  LDL.LU.64 R234, [R1+0x13c0] ;  /* 0x0013c00001ea7983 */ /* 0x002ea80000300a00 */
[----:B------:R1:W-:Y:S04]  /*20450*/  STL.64 [R1+0x670], R20 ;  /* 0x0006701401007387 */ /* 0x0003e80000100a00 */
[----:B-1----:R-:W2:Y:S04]  /*20460*/  LDL.LU.64 R20, [R1+0x13b8] ;  /* 0x0013b80001147983 */ /* 0x002ea80000300a00 */
[----:B------:R1:W-:Y:S01]  /*20470*/  STL.64 [R1+0x668], R52 ;  /* 0x0006683401007387 */ /* 0x0003e20000100a00 */
[----:B------:R-:W-:-:S03]  /*20480*/  IMAD.WIDE R204, R239, 0x4, R204 ;  /* 0x00000004efcc7825 */ /* 0x000fc600078e02cc */
[----:B-1----:R-:W2:Y:S04]  /*20490*/  LDL.LU.64 R52, [R1+0x13b0] ;  /* 0x0013b00001347983 */ /* 0x002ea80000300a00 */
[----:B------:R1:W-:Y:S01]  /*204a0*/  STL.64 [R1+0x660], R84 ;  /* 0x0006605401007387 */ /* 0x0003e20000100a00 */
[----:B---3--:R-:W-:-:S03]  /*204b0*/  IMAD.WIDE R116, R239, 0x4, R116 ;  /* 0x00000004ef747825 */ /* 0x008fc600078e0274 */
[----:B-1----:R-:W3:Y:S01]  /*204c0*/  LDL.LU.64 R84, [R1+0x13a8] ;  /* 0x0013a80001547983 */ /* 0x002ee20000300a00 */
[----:B------:R-:W-:-:S03]  /*204d0*/  IMAD.WIDE R220, R239, 0x4, R220 ;  /* 0x00000004efdc7825 */ /* 0x000fc600078e02dc */
[----:B------:R1:W-:Y:S01]  /*204e0*/  STL.64 [R1+0x658], R116 ;  /* 0x0006587401007387 */ /* 0x0003e20000100a00 */
[----:B----4-:R-:W-:-:S03]  /*204f0*/  IMAD.WIDE R218, R239, 0x4, R218 ;  /* 0x00000004efda7825 */ /* 0x010fc600078e02da */
[----:B-1----:R-:W4:Y:S04]  /*20500*/  LDL.LU.64 R116, [R1+0x13a0] ;  /* 0x0013a00001747983 */ /* 0x002f280000300a00 */
[----:B------:R1:W-:Y:S01]  /*20510*/  STL.64 [R1+0x650], R220 ;  /* 0x000650dc01007387 */ /* 0x0003e20000100a00 */
[----:B------:R-:W-:-:S03]  /*20520*/  IMAD.WIDE R216, R239, 0x4, R216 ;  /* 0x00000004efd87825 */ /* 0x000fc600078e02d8 */
[----:B-1----:R-:W3:Y:S04]  /*20530*/  LDL.LU.64 R220, [R1+0x5b8] ;  /* 0x0005b80001dc7983 */ /* 0x002ee80000300a00 */
[----:B------:R1:W-:Y:S04]  /*20540*/  STL.64 [R1+0x648], R218 ;  /* 0x000648da01007387 */ /* 0x0003e80000100a00 */
[----:B-1----:R-:W4:Y:S04]  /*20550*/  LDL.LU.64 R218, [R1+0x5b0] ;  /* 0x0005b00001da7983 */ /* 0x002f280000300a00 */
[----:B------:R1:W-:Y:S04]  /*20560*/  STL.64 [R1+0x640], R92 ;  /* 0x0006405c01007387 */ /* 0x0003e80000100a00 */
[----:B-1----:R-:W3:Y:S01]  /*20570*/  LDL.LU.64 R92, [R1+0x1398] ;  /* 0x00139800015c7983 */ /* 0x002ee20000300a00 */
[----:B--2---:R-:W-:-:S03]  /*20580*/  IMAD.WIDE R164, R239, 0x4, R164 ;  /* 0x00000004efa47825 */ /* 0x004fc600078e02a4 */
[----:B------:R1:W-:Y:S04]  /*20590*/  STL.64 [R1+0x638], R216 ;  /* 0x000638d801007387 */ /* 0x0003e80000100a00 */
[----:B-1----:R-:W2:Y:S04]  /*205a0*/  LDL.LU.64 R216, [R1+0x5a8] ;  /* 0x0005a80001d87983 */ /* 0x002ea80000300a00 */
[----:B------:R1:W-:Y:S04]  /*205b0*/  STL.64 [R1+0x630], R164 ;  /* 0x000630a401007387 */ /* 0x0003e80000100a00 */
[----:B-1----:R-:W3:Y:S04]  /*205c0*/  LDL.LU.64 R164, [R1+0x1390] ;  /* 0x0013900001a47983 */ /* 0x002ee80000300a00 */
[----:B------:R1:W-:Y:S04]  /*205d0*/  STL.64 [R1+0x628], R204 ;  /* 0x000628cc01007387 */ /* 0x0003e80000100a00 */
[----:B-1----:R-:W3:Y:S01]  /*205e0*/  LDL.LU.64 R204, [R1+0x1388] ;  /* 0x0013880001cc7983 */ /* 0x002ee20000300a00 */
[----:B------:R-:W-:-:S05]  /*205f0*/  IMAD.WIDE R2, R239, 0x4, R2 ;  /* 0x00000004ef027825 */ /* 0x000fca00078e0202 */
[----:B------:R1:W-:Y:S01]  /*20600*/  STL.64 [R1+0x620], R2 ;  /* 0x0006200201007387 */ /* 0x0003e20000100a00 */
[----:B------:R-:W-:-:S04]  /*20610*/  IMAD.WIDE R212, R239, 0x4, R212 ;  /* 0x00000004efd47825 */ /* 0x000fc800078e02d4 */
[C---:B-1----:R-:W-:Y:S02]  /*20620*/  IMAD.WIDE R2, R239.reuse, 0x4, R214 ;  /* 0x00000004ef027825 */ /* 0x042fe400078e02d6 */
[----:B------:R-:W3:Y:S04]  /*20630*/  LDL.LU.64 R214, [R1+0x598] ;  /* 0x0005980001d67983 */ /* 0x000ee80000300a00 */
[----:B------:R1:W-:Y:S04]  /*20640*/  STL.64 [R1+0x618], R2 ;  /* 0x0006180201007387 */ /* 0x0003e80000100a00 */
[----:B------:R1:W-:Y:S02]  /*20650*/  STL.64 [R1+0x610], R212 ;  /* 0x000610d401007387 */ /* 0x0003e40000100a00 */
[----:B-1----:R-:W-:-:S02]  /*20660*/  IMAD.WIDE R2, R239, 0x4, R248 ;  /* 0x00000004ef027825 */ /* 0x002fc400078e02f8 */
[----:B------:R-:W3:Y:S04]  /*20670*/  LDL.LU.64 R212, [R1+0x590] ;  /* 0x0005900001d47983 */ /* 0x000ee80000300a00 */
[----:B------:R-:W3:Y:S01]  /*20680*/  LDL.LU.64 R248, [R1+0x588] ;  /* 0x0005880001f87983 */ /* 0x000ee20000300a00 */
[----:B------:R-:W-:-:S03]  /*20690*/  IMAD.WIDE R250, R239, 0x4, R250 ;  /* 0x00000004effa7825 */ /* 0x000fc600078e02fa */
[----:B------:R3:W-:Y:S01]  /*206a0*/  STL.64 [R1+0x608], R2 ;  /* 0x0006080201007387 */ /* 0x0007e20000100a00 */
[----:B------:R-:W-:-:S03]  /*206b0*/  IMAD.WIDE R6, R239, 0x4, R6 ;  /* 0x00000004ef067825 */ /* 0x000fc600078e0206 */
[----:B------:R-:W-:Y:S01]  /*206c0*/  STL.64 [R1+0x600], R250 ;  /* 0x000600fa01007387 */ /* 0x000fe20000100a00 */
[----:B------:R-:W-:-:S04]  /*206d0*/  IMAD.WIDE R244, R239, 0x4, R244 ;  /* 0x00000004eff47825 */ /* 0x000fc800078e02f4 */
[----:B------:R-:W-:-:S04]  /*206e0*/  IMAD.WIDE R60, R239, 0x4, R60 ;  /* 0x00000004ef3c7825 */ /* 0x000fc800078e023c */
[----:B------:R-:W-:-:S04]  /*206f0*/  IMAD.WIDE R196, R239, 0x4, R196 ;  /* 0x00000004efc47825 */ /* 0x000fc800078e02c4 */
[----:B----4-:R-:W-:-:S04]  /*20700*/  IMAD.WIDE R218, R239, 0x4, R218 ;  /* 0x00000004efda7825 */ /* 0x010fc800078e02da */
[----:B--2---:R-:W-:-:S04]  /*20710*/  IMAD.WIDE R216, R239, 0x4, R216 ;  /* 0x00000004efd87825 */ /* 0x004fc800078e02d8 */
[C---:B---3--:R-:W-:Y:S02]  /*20720*/  IMAD.WIDE R2, R239.reuse, 0x4, R204 ;  /* 0x00000004ef027825 */ /* 0x048fe400078e02cc */
[----:B------:R-:W2:Y:S04]  /*20730*/  LDL.LU.64 R204, [R1+0x578] ;  /* 0x0005780001cc7983 */ /* 0x000ea80000300a00 */
[----:B------:R1:W-:Y:S04]  /*20740*/  STL.64 [R1+0x5f8], R6 ;  /* 0x0005f80601007387 */ /* 0x0003e80000100a00 */
[----:B------:R3:W-:Y:S04]  /*20750*/  STL.64 [R1+0x5f0], R2 ;  /* 0x0005f00201007387 */ /* 0x0007e80000100a00 */
[----:B------:R-:W-:Y:S01]  /*20760*/  STL.64 [R1+0x5e8], R244 ;  /* 0x0005e8f401007387 */ /* 0x000fe20000100a00 */
[----:B-1----:R-:W-:-:S04]  /*20770*/  IMAD.WIDE R6, R239, 0x4, R8 ;  /* 0x00000004ef067825 */ /* 0x002fc800078e0208 */
[C---:B---3--:R-:W-:Y:S02]  /*20780*/  IMAD.WIDE R2, R239.reuse, 0x4, R172 ;  /* 0x00000004ef027825 */ /* 0x048fe400078e02ac */
[----:B------:R-:W3:Y:S04]  /*20790*/  LDL.LU.64 R172, [R1+0x520] ;  /* 0x0005200001ac7983 */ /* 0x000ee80000300a00 */
[----:B------:R1:W-:Y:S04]  /*207a0*/  STL.64 [R1+0x5e0], R6 ;  /* 0x0005e00601007387 */ /* 0x0003e80000100a00 */
[----:B------:R4:W-:Y:S01]  /*207b0*/  STL.64 [R1+0x5d8], R2 ;  /* 0x0005d80201007387 */ /* 0x0009e20000100a00 */
[----:B-1----:R-:W-:-:S04]  /*207c0*/  IMAD.WIDE R6, R239, 0x4, R222 ;  /* 0x00000004ef067825 */ /* 0x002fc800078e02de */
[C---:B----4-:R-:W-:Y:S01]  /*207d0*/  IMAD.WIDE R2, R239.reuse, 0x4, R4 ;  /* 0x00000004ef027825 */ /* 0x050fe200078e0204 */
[----:B------:R-:W-:Y:S03]  /*207e0*/  STL.64 [R1+0x5d0], R6 ;  /* 0x0005d00601007387 */ /* 0x000fe60000100a00 */
[C---:B------:R-:W-:Y:S02]  /*207f0*/  IMAD.WIDE R4, R239.reuse, 0x4, R140 ;  /* 0x00000004ef047825 */ /* 0x040fe400078e028c */
[----:B------:R-:W4:Y:S04]  /*20800*/  LDL.LU.64 R140, [R1+0x188] ;  /* 0x00018800018c7983 */ /* 0x000f280000300a00 */
[----:B------:R1:W-:Y:S01]  /*20810*/  STL.64 [R1+0x5c8], R2 ;  /* 0x0005c80201007387 */ /* 0x0003e20000100a00 */
[----:B------:R-:W-:-:S03]  /*20820*/  IMAD.WIDE R214, R239, 0x4, R214 ;  /* 0x00000004efd67825 */ /* 0x000fc600078e02d6 */
[----:B-1----:R-:W4:Y:S04]  /*20830*/  LDL.LU.64 R2, [R1+0x180] ;  /* 0x0001800001027983 */ /* 0x002f280000300a00 */
[----:B------:R1:W-:Y:S04]  /*20840*/  STL.64 [R1+0x5c0], R4 ;  /* 0x0005c00401007387 */ /* 0x0003e80000100a00 */
[----:B------:R-:W4:Y:S04]  /*20850*/  LDL.LU.64 R250, [R1+0x178] ;  /* 0x0001780001fa7983 */ /* 0x000f280000300a00 */
[----:B------:R-:W4:Y:S01]  /*20860*/  LDL.LU.64 R6, [R1+0x170] ;  /* 0x0001700001067983 */ /* 0x000f220000300a00 */
[----:B-1----:R-:W-:-:S03]  /*20870*/  IMAD.WIDE R4, R239, 0x4, R220 ;  /* 0x00000004ef047825 */ /* 0x002fc600078e02dc */
[----:B------:R-:W4:Y:S04]  /*20880*/  LDL.LU.64 R244, [R1+0x168] ;  /* 0x0001680001f47983 */ /* 0x000f280000300a00 */
[----:B------:R-:W4:Y:S04]  /*20890*/  LDL.LU.64 R8, [R1+0x160] ;  /* 0x0001600001087983 */ /* 0x000f280000300a00 */
[----:B------:R-:W4:Y:S04]  /*208a0*/  LDL.LU.64 R222, [R1+0x150] ;  /* 0x0001500001de7983 */ /* 0x000f280000300a00 */
[----:B------:R1:W-:Y:S01]  /*208b0*/  STL.64 [R1+0x5b8], R4 ;  /* 0x0005b80401007387 */ /* 0x0003e20000100a00 */
[----:B------:R-:W-:-:S04]  /*208c0*/  IMAD.WIDE R212, R239, 0x4, R212 ;  /* 0x00000004efd47825 */ /* 0x000fc800078e02d4 */
[C---:B------:R-:W-:Y:S01]  /*208d0*/  IMAD.WIDE R248, R239.reuse, 0x4, R248 ;  /* 0x00000004eff87825 */ /* 0x040fe200078e02f8 */
[----:B-1----:R-:W4:Y:S04]  /*208e0*/  LDL.LU.64 R4, [R1+0x148] ;  /* 0x0001480001047983 */ /* 0x002f280000300a00 */
[----:B------:R1:W-:Y:S04]  /*208f0*/  STL.64 [R1+0x5b0], R218 ;  /* 0x0005b0da01007387 */ /* 0x0003e80000100a00 */
[----:B------:R-:W4:Y:S04]  /*20900*/  LDL.LU.64 R220, [R1+0x138] ;  /* 0x0001380001dc7983 */ /* 0x000f280000300a00 */
[----:B------:R-:W-:Y:S04]  /*20910*/  STL.64 [R1+0x5a8], R216 ;  /* 0x0005a8d801007387 */ /* 0x000fe80000100a00 */
[----:B-1----:R-:W4:Y:S04]  /*20920*/  LDL.LU.64 R218, [R1+0x130] ;  /* 0x0001300001da7983 */ /* 0x002f280000300a00 */
[----:B------:R1:W-:Y:S04]  /*20930*/  STL.64 [R1+0x5a0], R60 ;  /* 0x0005a03c01007387 */ /* 0x0003e80000100a00 */
[----:B-1----:R-:W4:Y:S04]  /*20940*/  LDL.LU.64 R60, [R1+0x128] ;  /* 0x00012800013c7983 */ /* 0x002f280000300a00 */
[----:B------:R-:W4:Y:S04]  /*20950*/  LDL.LU.64 R216, [R1+0x120] ;  /* 0x0001200001d87983 */ /* 0x000f280000300a00 */
[----:B------:R1:W-:Y:S04]  /*20960*/  STL.64 [R1+0x598], R214 ;  /* 0x000598d601007387 */ /* 0x0003e80000100a00 */
[----:B-1----:R-:W4:Y:S04]  /*20970*/  LDL.LU.64 R214, [R1+0x118] ;  /* 0x0001180001d67983 */ /* 0x002f280000300a00 */
[----:B------:R1:W-:Y:S04]  /*20980*/  STL.64 [R1+0x568], R212 ;  /* 0x000568d401007387 */ /* 0x0003e80000100a00 */
[----:B-1----:R-:W4:Y:S04]  /*20990*/  LDL.LU.64 R212, [R1+0x108] ;  /* 0x0001080001d47983 */ /* 0x002f280000300a00 */
[----:B------:R1:W-:Y:S04]  /*209a0*/  STL.64 [R1+0x558], R248 ;  /* 0x000558f801007387 */ /* 0x0003e80000100a00 */
[----:B-1----:R-:W4:Y:S04]  /*209b0*/  LDL.LU.64 R248, [R1+0x100] ;  /* 0x0001000001f87983 */ /* 0x002f280000300a00 */
[----:B------:R1:W-:Y:S04]  /*209c0*/  STL.64 [R1+0x550], R196 ;  /* 0x000550c401007387 */ /* 0x0003e80000100a00 */
[----:B-1----:R-:W4:Y:S01]  /*209d0*/  LDL.LU.64 R196, [R1+0x1380] ;  /* 0x0013800001c47983 */ /* 0x002f220000300a00 */
[----:B------:R-:W-:-:S04]  /*209e0*/  IMAD.WIDE R188, R239, 0x4, R188 ;  /* 0x00000004efbc7825 */ /* 0x000fc800078e02bc */
[----:B------:R-:W-:-:S04]  /*209f0*/  IMAD.WIDE R180, R239, 0x4, R180 ;  /* 0x00000004efb47825 */ /* 0x000fc800078e02b4 */
[----:B------:R-:W-:-:S04]  /*20a00*/  IMAD.WIDE R164, R239, 0x4, R164 ;  /* 0x00000004efa47825 */ /* 0x000fc800078e02a4 */
[----:B------:R-:W-:-:S04]  /*20a10*/  IMAD.WIDE R156, R239, 0x4, R156 ;  /* 0x00000004ef9c7825 */ /* 0x000fc800078e029c */
[----:B------:R-:W-:-:S04]  /*20a20*/  IMAD.WIDE R148, R239, 0x4, R148 ;  /* 0x00000004ef947825 */ /* 0x000fc800078e0294 */
[----:B--2---:R-:W-:-:S05]  /*20a30*/  IMAD.WIDE R204, R239, 0x4, R204 ;  /* 0x00000004efcc7825 */ /* 0x004fca00078e02cc */
[----:B------:R1:W-:Y:S04]  /*20a40*/  STL.64 [R1+0x548], R204 ;  /* 0x000548cc01007387 */ /* 0x0003e80000100a00 */
[----:B-1----:R-:W2:Y:S01]  /*20a50*/  LDL.LU.64 R204, [R1+0x1378] ;  /* 0x0013780001cc7983 */ /* 0x002ea20000300a00 */
[----:B---3--:R-:W-:-:S04]  /*20a60*/  IMAD.WIDE R172, R239, 0x4, R172 ;  /* 0x00000004efac7825 */ /* 0x008fc800078e02ac */
[----:B----4-:R-:W-:-:S04]  /*20a70*/  IMAD.WIDE R140, R239, 0x4, R140 ;  /* 0x00000004ef8c7825 */ /* 0x010fc800078e028c */
[----:B------:R-:W-:-:S04]  /*20a80*/  IMAD.WIDE R2, R239, 0x4, R2 ;  /* 0x00000004ef027825 */ /* 0x000fc800078e0202 */
[----:B------:R-:W-:-:S04]  /*20a90*/  IMAD.WIDE R250, R239, 0x4, R250 ;  /* 0x00000004effa7825 */ /* 0x000fc800078e02fa */
[----:B------:R-:W-:-:S04]  /*20aa0*/  IMAD.WIDE R244, R239, 0x4, R244 ;  /* 0x00000004eff47825 */ /* 0x000fc800078e02f4 */
[----:B------:R-:W-:-:S04]  /*20ab0*/  IMAD.WIDE R4, R239, 0x4, R4 ;  /* 0x00000004ef047825 */ /* 0x000fc800078e0204 */
[----:B------:R-:W-:-:S05]  /*20ac0*/  IMAD.WIDE R196, R239, 0x4, R196 ;  /* 0x00000004efc47825 */ /* 0x000fca00078e02c4 */
[----:B------:R1:W-:Y:S04]  /*20ad0*/  STL.64 [R1+0x538], R196 ;  /* 0x000538c401007387 */ /* 0x0003e80000100a00 */
[----:B-1----:R-:W3:Y:S04]  /*20ae0*/  LDL.LU.64 R196, [R1+0x1370] ;  /* 0x0013700001c47983 */ /* 0x002ee80000300a00 */
[----:B------:R1:W-:Y:S04]  /*20af0*/  STL.64 [R1+0x530], R188 ;  /* 0x000530bc01007387 */ /* 0x0003e80000100a00 */
[----:B-1----:R-:W4:Y:S04]  /*20b00*/  LDL.LU.64 R188, [R1+0x1368] ;  /* 0x0013680001bc7983 */ /* 0x002f280000300a00 */
[----:B------:R1:W-:Y:S04]  /*20b10*/  STL.64 [R1+0x528], R180 ;  /* 0x000528b401007387 */ /* 0x0003e80000100a00 */
[----:B-1----:R-:W2:Y:S04]  /*20b20*/  LDL.LU.64 R180, [R1+0x1360] ;  /* 0x0013600001b47983 */ /* 0x002ea80000300a00 */
        /* <DEDUP_REMOVED lines=11> */
[----:B------:R-:W-:Y:S01]  /*20be0*/  STL.64 [R1+0x4e8], R250 ;  /* 0x0004e8fa01007387 */ /* 0x000fe20000100a00 */
[----:B-1----:R-:W-:-:S04]  /*20bf0*/  IMAD.WIDE R2, R239, 0x4, R6 ;  /* 0x00000004ef027825 */ /* 0x002fc800078e0206 */
[C---:B------:R-:W-:Y:S01]  /*20c00*/  IMAD.WIDE R6, R239.reuse, 0x4, R8 ;  /* 0x00000004ef067825 */ /* 0x040fe200078e0208 */
[----:B------:R1:W-:Y:S04]  /*20c10*/  STL.64 [R1+0x4e0], R2 ;  /* 0x0004e00201007387 */ /* 0x0003e80000100a00 */
[----:B------:R-:W-:Y:S01]  /*20c20*/  STL.64 [R1+0x4d8], R244 ;  /* 0x0004d8f401007387 */ /* 0x000fe20000100a00 */
[----:B-1----:R-:W-:-:S03]  /*20c30*/  IMAD.WIDE R2, R239, 0x4, R124 ;  /* 0x00000004ef027825 */ /* 0x002fc600078e027c */
[----:B------:R-:W2:Y:S04]  /*20c40*/  LDL.LU.64 R124, [R1+0xe8] ;  /* 0x0000e800017c7983 */ /* 0x000ea80000300a00 */
[----:B------:R1:W-:Y:S04]  /*20c50*/  STL.64 [R1+0x4d0], R6 ;  /* 0x0004d00601007387 */ /* 0x0003e80000100a00 */
[----:B------:R1:W-:Y:S02]  /*20c60*/  STL.64 [R1+0x4c8], R2 ;  /* 0x0004c80201007387 */ /* 0x0003e40000100a00 */
[----:B-1----:R-:W-:-:S04]  /*20c70*/  IMAD.WIDE R6, R239, 0x4, R222 ;  /* 0x00000004ef067825 */ /* 0x002fc800078e02de */
[C---:B------:R-:W-:Y:S01]  /*20c80*/  IMAD.WIDE R2, R239.reuse, 0x4, R92 ;  /* 0x00000004ef027825 */ /* 0x040fe200078e025c */
[----:B------:R1:W-:Y:S04]  /*20c90*/  STL.64 [R1+0x4c0], R6 ;  /* 0x0004c00601007387 */ /* 0x0003e80000100a00 */
[----:B------:R-:W3:Y:S04]  /*20ca0*/  LDL.LU.64 R92, [R1+0xc8] ;  /* 0x0000c800015c7983 */ /* 0x000ee80000300a00 */
[----:B------:R1:W-:Y:S02]  /*20cb0*/  STL.64 [R1+0x4b8], R4 ;  /* 0x0004b80401007387 */ /* 0x0003e40000100a00 */
[----:B-1----:R-:W-:-:S02]  /*20cc0*/  IMAD.WIDE R6, R239, 0x4, R220 ;  /* 0x00000004ef067825 */ /* 0x002fc400078e02dc */
[----:B------:R1:W-:Y:S04]  /*20cd0*/  STL.64 [R1+0x4b0], R2 ;  /* 0x0004b00201007387 */ /* 0x0003e80000100a00 */
[----:B------:R1:W-:Y:S01]  /*20ce0*/  STL.64 [R1+0x4a8], R6 ;  /* 0x0004a80601007387 */ /* 0x0003e20000100a00 */
[----:B------:R-:W-:-:S04]  /*20cf0*/  IMAD.WIDE R4, R239, 0x4, R218 ;  /* 0x00000004ef047825 */ /* 0x000fc800078e02da */
[C---:B-1----:R-:W-:Y:S02]  /*20d00*/  IMAD.WIDE R2, R239.reuse, 0x4, R60 ;  /* 0x00000004ef027825 */ /* 0x042fe400078e023c */
[----:B------:R-:W4:Y:S02]  /*20d10*/  LDL.LU.64 R60, [R1+0xa8] ;  /* 0x0000a800013c7983 */ /* 0x000f240000300a00 */
[C---:B------:R-:W-:Y:S02]  /*20d20*/  IMAD.WIDE R6, R239.reuse, 0x4, R216 ;  /* 0x00000004ef067825 */ /* 0x040fe400078e02d8 */
[----:B------:R1:W-:Y:S04]  /*20d30*/  STL.64 [R1+0x4a0], R4 ;  /* 0x0004a00401007387 */ /* 0x0003e80000100a00 */
[----:B------:R1:W-:Y:S04]  /*20d40*/  STL.64 [R1+0x498], R2 ;  /* 0x0004980201007387 */ /* 0x0003e80000100a00 */
[----:B------:R1:W-:Y:S02]  /*20d50*/  STL.64 [R1+0x490], R6 ;  /* 0x0004900601007387 */ /* 0x0003e40000100a00 */
[----:B-1----:R-:W-:-:S04]  /*20d60*/  IMAD.WIDE R4, R239, 0x4, R214 ;  /* 0x00000004ef047825 */ /* 0x002fc800078e02d6 */
[C---:B------:R-:W-:Y:S02]  /*20d70*/  IMAD.WIDE R2, R239.reuse, 0x4, R28 ;  /* 0x00000004ef027825 */ /* 0x040fe400078e021c */
[----:B------:R-:W4:Y:S02]  /*20d80*/  LDL.LU.64 R28, [R1+0x88] ;  /* 0x00008800011c7983 */ /* 0x000f240000300a00 */
[C---:B------:R-:W-:Y:S02]  /*20d90*/  IMAD.WIDE R6, R239.reuse, 0x4, R212 ;  /* 0x00000004ef067825 */ /* 0x040fe400078e02d4 */
[----:B------:R1:W-:Y:S04]  /*20da0*/  STL.64 [R1+0x488], R4 ;  /* 0x0004880401007387 */ /* 0x0003e80000100a00 */
[----:B------:R1:W-:Y:S04]  /*20db0*/  STL.64 [R1+0x480], R2 ;  /* 0x0004800201007387 */ /* 0x0003e80000100a00 */
[----:B------:R-:W-:Y:S01]  /*20dc0*/  STL.64 [R1+0x478], R6 ;  /* 0x0004780601007387 */ /* 0x000fe20000100a00 */
[----:B-1----:R-:W-:-:S03]  /*20dd0*/  IMAD.WIDE R4, R239, 0x4, R236 ;  /* 0x00000004ef047825 */ /* 0x002fc600078e02ec */
[----:B------:R-:W4:Y:S01]  /*20de0*/  LDL.LU.64 R236, [R1+0x68] ;  /* 0x0000680001ec7983 */ /* 0x000f220000300a00 */
[----:B------:R-:W-:-:S05]  /*20df0*/  IMAD.WIDE R2, R239, 0x4, R248 ;  /* 0x00000004ef027825 */ /* 0x000fca00078e02f8 */
[----:B------:R1:W-:Y:S01]  /*20e00*/  STL.64 [R1+0x470], R2 ;  /* 0x0004700201007387 */ /* 0x0003e20000100a00 */
[----:B------:R-:W-:-:S03]  /*20e10*/  IMAD.WIDE R132, R239, 0x4, R132 ;  /* 0x00000004ef847825 */ /* 0x000fc600078e0284 */
[----:B-1----:R-:W4:Y:S04]  /*20e20*/  LDL.LU.64 R2, [R1+0x60] ;  /* 0x0000600001027983 */ /* 0x002f280000300a00 */
[----:B------:R1:W-:Y:S04]  /*20e30*/  STL.64 [R1+0x468], R4 ;  /* 0x0004680401007387 */ /* 0x0003e80000100a00 */
[----:B------:R-:W4:Y:S04]  /*20e40*/  LDL.LU.64 R250, [R1+0x58] ;  /* 0x0000580001fa7983 */ /* 0x000f280000300a00 */
[----:B------:R-:W4:Y:S04]  /*20e50*/  LDL.LU.64 R6, [R1+0x50] ;  /* 0x0000500001067983 */ /* 0x000f280000300a00 */
[----:B------:R-:W4:Y:S04]  /*20e60*/  LDL.LU.64 R244, [R1+0x48] ;  /* 0x0000480001f47983 */ /* 0x000f280000300a00 */
[----:B------:R-:W4:Y:S04]  /*20e70*/  LDL.LU.64 R8, [R1+0x40] ;  /* 0x0000400001087983 */ /* 0x000f280000300a00 */
[----:B------:R-:W4:Y:S04]  /*20e80*/  LDL.LU.64 R222, [R1+0x38] ;  /* 0x0000380001de7983 */ /* 0x000f280000300a00 */
[----:B-1----:R-:W4:Y:S04]  /*20e90*/  LDL.LU.64 R4, [R1+0x30] ;  /* 0x0000300001047983 */ /* 0x002f280000300a00 */
[----:B------:R-:W4:Y:S04]  /*20ea0*/  LDL.LU.64 R220, [R1+0x28] ;  /* 0x0000280001dc7983 */ /* 0x000f280000300a00 */
[----:B------:R-:W4:Y:S01]  /*20eb0*/  LDL.LU.64 R218, [R1+0x20] ;  /* 0x0000200001da7983 */ /* 0x000f220000300a00 */
[----:B------:R-:W-:-:S03]  /*20ec0*/  IMAD.WIDE R116, R239, 0x4, R116 ;  /* 0x00000004ef747825 */ /* 0x000fc600078e0274 */
[----:B------:R-:W4:Y:S04]  /*20ed0*/  LDL.LU.64 R216, [R1+0x18] ;  /* 0x0000180001d87983 */ /* 0x000f280000300a00 */
[----:B------:R-:W4:Y:S01]  /*20ee0*/  LDL.LU.64 R214, [R1+0x10] ;  /* 0x0000100001d67983 */ /* 0x000f220000300a00 */
[----:B------:R-:W-:-:S03]  /*20ef0*/  IMAD.WIDE R108, R239, 0x4, R108 ;  /* 0x00000004ef6c7825 */ /* 0x000fc600078e026c */
[----:B------:R-:W4:Y:S04]  /*20f00*/  LDL.LU.64 R212, [R1+0x8] ;  /* 0x0000080001d47983 */ /* 0x000f280000300a00 */
[----:B------:R-:W4:Y:S01]  /*20f10*/  LDL.LU.64 R248, [R1] ;  /* 0x0000000001f87983 */ /* 0x000f220000300a00 */
[----:B------:R-:W-:-:S03]  /*20f20*/  IMAD.WIDE R100, R239, 0x4, R100 ;  /* 0x00000004ef647825 */ /* 0x000fc600078e0264 */
[----:B------:R1:W-:Y:S01]  /*20f30*/  STL.64 [R1+0x460], R132 ;  /* 0x0004608401007387 */ /* 0x0003e20000100a00 */
[----:B------:R-:W-:-:S03]  /*20f40*/  IMAD.WIDE R84, R239, 0x4, R84 ;  /* 0x00000004ef547825 */ /* 0x000fc600078e0254 */
[----:B-1----:R-:W4:Y:S01]  /*20f50*/  LDL.LU.64 R132, [R1+0x1330] ;  /* 0x0013300001847983 */ /* 0x002f220000300a00 */
        /* <DEDUP_REMOVED lines=8> */
[----:B--2---:R-:W-:-:S05]  /*20fe0*/  IMAD.WIDE R124, R239, 0x4, R124 ;  /* 0x00000004ef7c7825 */ /* 0x004fca00078e027c */
[----:B------:R1:W-:Y:S04]  /*20ff0*/  STL.64 [R1+0x458], R124 ;  /* 0x0004587c01007387 */ /* 0x0003e80000100a00 */
[----:B-1----:R-:W2:Y:S04]  /*21000*/  LDL.LU.64 R124, [R1+0x1328] ;  /* 0x00132800017c7983 */ /* 0x002ea80000300a00 */
[----:B------:R1:W-:Y:S01]  /*21010*/  STL.64 [R1+0x450], R116 ;  /* 0x0004507401007387 */ /* 0x0003e20000100a00 */
[----:B---3--:R-:W-:-:S03]  /*21020*/  IMAD.WIDE R92, R239, 0x4, R92 ;  /* 0x00000004ef5c7825 */ /* 0x008fc600078e025c */
[----:B-1----:R-:W3:Y:S04]  /*21030*/  LDL.LU.64 R116, [R1+0x1320] ;  /* 0x0013200001747983 */ /* 0x002ee80000300a00 */
[----:B------:R1:W-:Y:S04]  /*21040*/  STL.64 [R1+0x448], R108 ;  /* 0x0004486c01007387 */ /* 0x0003e80000100a00 */
[----:B-1----:R-:W2:Y:S04]  /*21050*/  LDL.LU.64 R108, [R1+0x1318] ;  /* 0x00131800016c7983 */ /* 0x002ea80000300a00 */
[----:B------:R1:W-:Y:S01]  /*21060*/  STL.64 [R1+0x440], R100 ;  /* 0x0004406401007387 */ /* 0x0003e20000100a00 */
[----:B----4-:R-:W-:-:S03]  /*21070*/  IMAD.WIDE R60, R239, 0x4, R60 ;  /* 0x00000004ef3c7825 */ /* 0x010fc600078e023c */
[----:B-1----:R-:W4:Y:S04]  /*21080*/  LDL.LU.64 R100, [R1+0x1310] ;  /* 0x0013100001647983 */ /* 0x002f280000300a00 */
[----:B------:R1:W-:Y:S01]  /*21090*/  STL.64 [R1+0x438], R92 ;  /* 0x0004385c01007387 */ /* 0x0003e20000100a00 */
[----:B------:R-:W-:-:S03]  /*210a0*/  IMAD.WIDE R28, R239, 0x4, R28 ;  /* 0x00000004ef1c7825 */ /* 0x000fc600078e021c */
[----:B-1----:R-:W3:Y:S04]  /*210b0*/  LDL.LU.64 R92, [R1+0x1308] ;  /* 0x00130800015c7983 */ /* 0x002ee80000300a00 */
[----:B------:R1:W-:Y:S04]  /*210c0*/  STL.64 [R1+0x430], R84 ;  /* 0x0004305401007387 */ /* 0x0003e80000100a00 */
[----:B-1----:R-:W2:Y:S04]  /*210d0*/  LDL.LU.64 R84, [R1+0x1300] ;  /* 0x0013000001547983 */ /* 0x002ea80000300a00 */
[----:B------:R1:W-:Y:S04]  /*210e0*/  STL.64 [R1+0x428], R76 ;  /* 0x0004284c01007387 */ /* 0x0003e80000100a00 */
[----:B-1----:R-:W4:Y:S04]  /*210f0*/  LDL.LU.64 R76, [R1+0x12f8] ;  /* 0x0012f800014c7983 */ /* 0x002f280000300a00 */
[----:B------:R1:W-:Y:S04]  /*21100*/  STL.64 [R1+0x420], R68 ;  /* 0x0004204401007387 */ /* 0x0003e80000100a00 */
[----:B-1----:R-:W3:Y:S04]  /*21110*/  LDL.LU.64 R68, [R1+0x12f0] ;  /* 0x0012f00001447983 */ /* 0x002ee80000300a00 */
[----:B------:R1:W-:Y:S01]  /*21120*/  STL.64 [R1+0x418], R60 ;  /* 0x0004183c01007387 */ /* 0x0003e20000100a00 */
[----:B------:R-:W-:-:S03]  /*21130*/  IMAD.WIDE R236, R239, 0x4, R236 ;  /* 0x00000004efec7825 */ /* 0x000fc600078e02ec */
[----:B-1----:R-:W2:Y:S04]  /*21140*/  LDL.LU.64 R60, [R1+0x12e8] ;  /* 0x0012e800013c7983 */ /* 0x002ea80000300a00 */
[----:B------:R1:W-:Y:S04]  /*21150*/  STL.64 [R1+0x410], R52 ;  /* 0x0004103401007387 */ /* 0x0003e80000100a00 */
[----:B-1----:R-:W4:Y:S04]  /*21160*/  LDL.LU.64 R52, [R1+0x12e0] ;  /* 0x0012e00001347983 */ /* 0x002f280000300a00 */
[----:B------:R1:W-:Y:S04]  /*21170*/  STL.64 [R1+0x408], R44 ;  /* 0x0004082c01007387 */ /* 0x0003e80000100a00 */
[----:B-1----:R-:W3:Y:S04]  /*21180*/  LDL.LU.64 R44, [R1+0x12d8] ;  /* 0x0012d800012c7983 */ /* 0x002ee80000300a00 */
[----:B------:R1:W-:Y:S04]  /*21190*/  STL.64 [R1+0x400], R36 ;  /* 0x0004002401007387 */ /* 0x0003e80000100a00 */
[----:B-1----:R-:W2:Y:S04]  /*211a0*/  LDL.LU.64 R36, [R1+0x12d0] ;  /* 0x0012d00001247983 */ /* 0x002ea80000300a00 */
[----:B------:R1:W-:Y:S04]  /*211b0*/  STL.64 [R1+0x3f8], R28 ;  /* 0x0003f81c01007387 */ /* 0x0003e80000100a00 */
[----:B-1----:R-:W4:Y:S04]  /*211c0*/  LDL.LU.64 R28, [R1+0x12c8] ;  /* 0x0012c800011c7983 */ /* 0x002f280000300a00 */
[----:B------:R1:W-:Y:S04]  /*211d0*/  STL.64 [R1+0x3f0], R20 ;  /* 0x0003f01401007387 */ /* 0x0003e80000100a00 */
[----:B-1----:R-:W2:Y:S04]  /*211e0*/  LDL.LU.64 R20, [R1+0x12c0] ;  /* 0x0012c00001147983 */ /* 0x002ea80000300a00 */
[----:B------:R1:W-:Y:S04]  /*211f0*/  STL.64 [R1+0x3e8], R12 ;  /* 0x0003e80c01007387 */ /* 0x0003e80000100a00 */
[----:B-1----:R-:W4:Y:S04]  /*21200*/  LDL.LU.64 R12, [R1+0x12b8] ;  /* 0x0012b800010c7983 */ /* 0x002f280000300a00 */
[----:B------:R1:W-:Y:S04]  /*21210*/  STL.64 [R1+0x3e0], R228 ;  /* 0x0003e0e401007387 */ /* 0x0003e80000100a00 */
[----:B-1----:R-:W2:Y:S04]  /*21220*/  LDL.LU.64 R228, [R1+0x12b0] ;  /* 0x0012b00001e47983 */ /* 0x002ea80000300a00 */
[----:B------:R1:W-:Y:S04]  /*21230*/  STL.64 [R1+0x3d8], R236 ;  /* 0x0003d8ec01007387 */ /* 0x0003e80000100a00 */
[----:B-1----:R-:W4:Y:S01]  /*21240*/  LDL.LU.64 R236, [R1+0x12a8] ;  /* 0x0012a80001ec7983 */ /* 0x002f220000300a00 */
[----:B------:R-:W-:-:S04]  /*21250*/  IMAD.WIDE R2, R239, 0x4, R2 ;  /* 0x00000004ef027825 */ /* 0x000fc800078e0202 */
[C---:B------:R-:W-:Y:S01]  /*21260*/  IMAD.WIDE R250, R239.reuse, 0x4, R250 ;  /* 0x00000004effa7825 */ /* 0x040fe200078e02fa */
[----:B------:R1:W-:Y:S03]  /*21270*/  STL.64 [R1+0x3d0], R2 ;  /* 0x0003d00201007387 */ /* 0x0003e60000100a00 */
[C---:B------:R-:W-:Y:S01]  /*21280*/  IMAD.WIDE R8, R239.reuse, 0x4, R8 ;  /* 0x00000004ef087825 */ /* 0x040fe200078e0208 */
[----:B------:R-:W-:Y:S03]  /*21290*/  STL.64 [R1+0x3c8], R250 ;  /* 0x0003c8fa01007387 */ /* 0x000fe60000100a00 */
[----:B-1----:R-:W-:-:S04]  /*212a0*/  IMAD.WIDE R2, R239, 0x4, R6 ;  /* 0x00000004ef027825 */ /* 0x002fc800078e0206 */
[C---:B------:R-:W-:Y:S01]  /*212b0*/  IMAD.WIDE R6, R239.reuse, 0x4, R244 ;  /* 0x00000004ef067825 */ /* 0x040fe200078e02f4 */
[----:B------:R1:W-:Y:S04]  /*212c0*/  STL.64 [R1+0x3c0], R2 ;  /* 0x0003c00201007387 */ /* 0x0003e80000100a00 */
[----:B------:R1:W-:Y:S04]  /*212d0*/  STL.64 [R1+0x3b8], R6 ;  /* 0x0003b80601007387 */ /* 0x0003e80000100a00 */
[----:B------:R-:W-:Y:S01]  /*212e0*/  STL.64 [R1+0x3b0], R8 ;  /* 0x0003b00801007387 */ /* 0x000fe20000100a00 */
[----:B-1----:R-:W-:-:S04]  /*212f0*/  IMAD.WIDE R2, R239, 0x4, R222 ;  /* 0x00000004ef027825 */ /* 0x002fc800078e02de */
[C---:B------:R-:W-:Y:S01]  /*21300*/  IMAD.WIDE R6, R239.reuse, 0x4, R4 ;  /* 0x00000004ef067825 */ /* 0x040fe200078e0204 */
[----:B------:R1:W-:Y:S03]  /*21310*/  STL.64 [R1+0x3a8], R2 ;  /* 0x0003a80201007387 */ /* 0x0003e60000100a00 */
[C---:B------:R-:W-:Y:S01]  /*21320*/  IMAD.WIDE R4, R239.reuse, 0x4, R220 ;  /* 0x00000004ef047825 */ /* 0x040fe200078e02dc */
[----:B------:R1:W-:Y:S04]  /*21330*/  STL.64 [R1+0x3a0], R6 ;  /* 0x0003a00601007387 */ /* 0x0003e80000100a00 */
[----:B------:R1:W-:Y:S02]  /*21340*/  STL.64 [R1+0x398], R4 ;  /* 0x0003980401007387 */ /* 0x0003e40000100a00 */
        /* <DEDUP_REMOVED lines=10> */
[----:B------:R-:W-:Y:S04]  /*213f0*/  STL.64 [R1+0x370], R6 ;  /* 0x0003700601007387 */ /* 0x000fe80000100a00 */
[----:B------:R1:W-:Y:S02]  /*21400*/  STL.64 [R1+0x368], R4 ;  /* 0x0003680401007387 */ /* 0x0003e40000100a00 */
[----:B-1----:R-:W-:-:S05]  /*21410*/  IMAD.WIDE R2, R239, 0x4, R240 ;  /* 0x00000004ef027825 */ /* 0x002fca00078e02f0 */
[----:B------:R1:W-:Y:S01]  /*21420*/  STL.64 [R1+0x360], R2 ;  /* 0x0003600201007387 */ /* 0x0003e20000100a00 */
[----:B------:R-:W-:-:S04]  /*21430*/  IMAD.WIDE R4, R239, 0x4, R234 ;  /* 0x00000004ef047825 */ /* 0x000fc800078e02ea */
[----:B-1----:R-:W-:-:S04]  /*21440*/  IMAD.WIDE R2, R239, 0x4, R232 ;  /* 0x00000004ef027825 */ /* 0x002fc800078e02e8 */
[----:B------:R-:W-:-:S04]  /*21450*/  IMAD.WIDE R240, R239, 0x4, R50 ;  /* 0x00000004eff07825 */ /* 0x000fc800078e0232 */
[----:B------:R-:W-:-:S04]  /*21460*/  IMAD.WIDE R242, R239, 0x4, R66 ;  /* 0x00000004eff27825 */ /* 0x000fc800078e0242 */
[----:B------:R-:W-:-:S04]  /*21470*/  IMAD.WIDE R244, R239, 0x4, R82 ;  /* 0x00000004eff47825 */ /* 0x000fc800078e0252 */
[----:B------:R-:W-:-:S04]  /*21480*/  IMAD.WIDE R8, R239, 0x4, R90 ;  /* 0x00000004ef087825 */ /* 0x000fc800078e025a */
[----:B---3--:R-:W-:-:S04]  /*21490*/  IMAD.WIDE R248, R239, 0x4, R44 ;  /* 0x00000004eff87825 */ /* 0x008fc800078e022c */
[----:B------:R-:W-:-:S04]  /*214a0*/  IMAD.WIDE R44, R239, 0x4, R68 ;  /* 0x00000004ef2c7825 */ /* 0x000fc800078e0244 */
[----:B----4-:R-:W-:-:S05]  /*214b0*/  IMAD.WIDE R6, R239, 0x4, R236 ;  /* 0x00000004ef067825 */ /* 0x010fca00078e02ec */
        /* <DEDUP_REMOVED lines=41> */
[----:B------:R-:W-:Y:S03]  /*21750*/  STL.64 [R1+0x2c0], R6 ;  /* 0x0002c00601007387 */ /* 0x000fe60000100a00 */
[C---:B---3--:R-:W-:Y:S01]  /*21760*/  IMAD.WIDE R2, R239.reuse, 0x4, R42 ;  /* 0x00000004ef027825 */ /* 0x048fe200078e022a */
[----:B------:R1:W-:Y:S04]  /*21770*/  STL.64 [R1+0x2b8], R4 ;  /* 0x0002b80401007387 */ /* 0x0003e80000100a00 */
[----:B------:R2:W-:Y:S01]  /*21780*/  STL.64 [R1+0x2b0], R2 ;  /* 0x0002b00201007387 */ /* 0x0005e20000100a00 */
[----:B-1----:R-:W-:-:S04]  /*21790*/  IMAD.WIDE R4, R239, 0x4, R46 ;  /* 0x00000004ef047825 */ /* 0x002fc800078e022e */
[C---:B--2---:R-:W-:Y:S01]  /*217a0*/  IMAD.WIDE R2, R239.reuse, 0x4, R48 ;  /* 0x00000004ef027825 */ /* 0x044fe200078e0230 */
[----:B------:R-:W-:Y:S04]  /*217b0*/  STL.64 [R1+0x298], R4 ;  /* 0x0002980401007387 */ /* 0x000fe80000100a00 */
[----:B------:R-:W-:Y:S04]  /*217c0*/  STL.64 [R1+0x2a0], R248 ;  /* 0x0002a0f801007387 */ /* 0x000fe80000100a00 */
[----:B------:R1:W-:Y:S02]  /*217d0*/  STL.64 [R1+0x290], R2 ;  /* 0x0002900201007387 */ /* 0x0003e40000100a00 */
[----:B-1----:R-:W-:-:S02]  /*217e0*/  IMAD.WIDE R2, R239, 0x4, R54 ;  /* 0x00000004ef027825 */ /* 0x002fc400078e0236 */
[----:B------:R-:W2:Y:S04]  /*217f0*/  LDL.LU.64 R54, [R1+0x2e0] ;  /* 0x0002e00001367983 */ /* 0x000ea80000300a00 */
[----:B------:R-:W-:Y:S04]  /*21800*/  STL.64 [R1+0x288], R240 ;  /* 0x000288f001007387 */ /* 0x000fe80000100a00 */
[----:B------:R1:W-:Y:S04]  /*21810*/  STL.64 [R1+0x280], R2 ;  /* 0x0002800201007387 */ /* 0x0003e80000100a00 */
[----:B------:R3:W-:Y:S01]  /*21820*/  STL.64 [R1+0x1188], R240 ;  /* 0x001188f001007387 */ /* 0x0007e20000100a00 */
[----:B------:R-:W-:-:S04]  /*21830*/  IMAD.WIDE R46, R239, 0x4, R60 ;  /* 0x00000004ef2e7825 */ /* 0x000fc800078e023c */
[----:B-1----:R-:W-:-:S04]  /*21840*/  IMAD.WIDE R2, R239, 0x4, R58 ;  /* 0x00000004ef027825 */ /* 0x002fc800078e023a */
[C---:B---3--:R-:W-:Y:S02]  /*21850*/  IMAD.WIDE R240, R239.reuse, 0x4, R56 ;  /* 0x00000004eff07825 */ /* 0x048fe400078e0238 */
[----:B------:R-:W3:Y:S04]  /*21860*/  LDL.LU.64 R56, [R1+0x2f8] ;  /* 0x0002f80001387983 */ /* 0x000ee80000300a00 */
[----:B------:R-:W-:Y:S04]  /*21870*/  STL.64 [R1+0x278], R240 ;  /* 0x000278f001007387 */ /* 0x000fe80000100a00 */
[----:B------:R1:W-:Y:S04]  /*21880*/  STL.64 [R1+0x1288], R240 ;  /* 0x001288f001007387 */ /* 0x0003e80000100a00 */
[----:B------:R-:W4:Y:S04]  /*21890*/  LDL.LU.64 R60, [R1+0x318] ;  /* 0x00031800013c7983 */ /* 0x000f280000300a00 */
[----:B------:R-:W-:Y:S01]  /*218a0*/  STL.64 [R1+0x270], R2 ;  /* 0x0002700201007387 */ /* 0x000fe20000100a00 */
[----:B-1----:R-:W-:-:S03]  /*218b0*/  IMAD.WIDE R240, R239, 0x4, R62 ;  /* 0x00000004eff07825 */ /* 0x002fc600078e023e */
[----:B------:R1:W-:Y:S04]  /*218c0*/  STL.64 [R1+0x1190], R2 ;  /* 0x0011900201007387 */ /* 0x0003e80000100a00 */
[----:B------:R-:W-:Y:S01]  /*218d0*/  STL.64 [R1+0x260], R240 ;  /* 0x000260f001007387 */ /* 0x000fe20000100a00 */
[----:B-1----:R-:W-:-:S03]  /*218e0*/  IMAD.WIDE R2, R239, 0x4, R64 ;  /* 0x00000004ef027825 */ /* 0x002fc600078e0240 */
[----:B------:R-:W2:Y:S04]  /*218f0*/  LDL.LU.64 R64, [R1+0x338] ;  /* 0x0003380001407983 */ /* 0x000ea80000300a00 */
[----:B------:R1:W-:Y:S04]  /*21900*/  STL.64 [R1+0x258], R2 ;  /* 0x0002580201007387 */ /* 0x0003e80000100a00 */
[----:B------:R-:W3:Y:S04]  /*21910*/  LDL.LU.64 R68, [R1+0x358] ;  /* 0x0003580001447983 */ /* 0x000ee80000300a00 */
[----:B------:R-:W-:Y:S01]  /*21920*/  STL.64 [R1+0x250], R242 ;  /* 0x000250f201007387 */ /* 0x000fe20000100a00 */
[----:B-1----:R-:W-:-:S03]  /*21930*/  IMAD.WIDE R2, R239, 0x4, R70 ;  /* 0x00000004ef027825 */ /* 0x002fc600078e0246 */
[----:B------:R-:W-:Y:S04]  /*21940*/  STL.64 [R1+0x1198], R242 ;  /* 0x001198f201007387 */ /* 0x000fe80000100a00 */
[----:B------:R1:W-:Y:S01]  /*21950*/  STL.64 [R1+0x248], R2 ;  /* 0x0002480201007387 */ /* 0x0003e20000100a00 */
[----:B------:R-:W-:-:S04]  /*21960*/  IMAD.WIDE R6, R239, 0x4, R74 ;  /* 0x00000004ef067825 */ /* 0x000fc800078e024a */
[----:B------:R-:W-:-:S04]  /*21970*/  IMAD.WIDE R42, R239, 0x4, R76 ;  /* 0x00000004ef2a7825 */ /* 0x000fc800078e024c */
[C---:B-1----:R-:W-:Y:S02]  /*21980*/  IMAD.WIDE R2, R239.reuse, 0x4, R72 ;  /* 0x00000004ef027825 */ /* 0x042fe400078e0248 */
[----:B------:R-:W4:Y:S04]  /*21990*/  LDL.LU.64 R72, [R1+0x378] ;  /* 0x0003780001487983 */ /* 0x000f280000300a00 */
[----:B------:R1:W-:Y:S04]  /*219a0*/  STL.64 [R1+0x240], R2 ;  /* 0x0002400201007387 */ /* 0x0003e80000100a00 */
[----:B------:R-:W2:Y:S04]  /*219b0*/  LDL.LU.64 R76, [R1+0x398] ;  /* 0x00039800014c7983 */ /* 0x000ea80000300a00 */
[----:B------:R-:W-:Y:S01]  /*219c0*/  STL.64 [R1+0x238], R6 ;  /* 0x0002380601007387 */ /* 0x000fe20000100a00 */
[----:B-1----:R-:W-:-:S03]  /*219d0*/  IMAD.WIDE R2, R239, 0x4, R78 ;  /* 0x00000004ef027825 */ /* 0x002fc600078e024e */
[----:B------:R-:W-:Y:S04]  /*219e0*/  STL.64 [R1+0x11a0], R6 ;  /* 0x0011a00601007387 */ /* 0x000fe80000100a00 */
[----:B------:R1:W-:Y:S01]  /*219f0*/  STL.64 [R1+0x230], R2 ;  /* 0x0002300201007387 */ /* 0x0003e20000100a00 */
[----:B------:R-:W-:-:S04]  /*21a00*/  IMAD.WIDE R40, R239, 0x4, R84 ;  /* 0x00000004ef287825 */ /* 0x000fc800078e0254 */
[C---:B-1----:R-:W-:Y:S02]  /*21a10*/  IMAD.WIDE R2, R239.reuse, 0x4, R80 ;  /* 0x00000004ef027825 */ /* 0x042fe400078e0250 */
[----:B------:R-:W3:Y:S04]  /*21a20*/  LDL.LU.64 R80, [R1+0x3b8] ;  /* 0x0003b80001507983 */ /* 0x000ee80000300a00 */
[----:B------:R1:W-:Y:S04]  /*21a30*/  STL.64 [R1+0x228], R2 ;  /* 0x0002280201007387 */ /* 0x0003e80000100a00 */
[----:B------:R-:W4:Y:S04]  /*21a40*/  LDL.LU.64 R84, [R1+0x3d8] ;  /* 0x0003d80001547983 */ /* 0x000f280000300a00 */
[----:B------:R-:W-:Y:S01]  /*21a50*/  STL.64 [R1+0x220], R244 ;  /* 0x000220f401007387 */ /* 0x000fe20000100a00 */
[----:B-1----:R-:W-:-:S03]  /*21a60*/  IMAD.WIDE R2, R239, 0x4, R86 ;  /* 0x00000004ef027825 */ /* 0x002fc600078e0256 */
[----:B------:R-:W-:Y:S04]  /*21a70*/  STL.64 [R1+0x11a8], R244 ;  /* 0x0011a8f401007387 */ /* 0x000fe80000100a00 */
[----:B------:R1:W-:Y:S01]  /*21a80*/  STL.64 [R1+0x218], R2 ;  /* 0x0002180201007387 */ /* 0x0003e20000100a00 */
[----:B------:R-:W-:-:S04]  /*21a90*/  IMAD.WIDE R38, R239, 0x4, R92 ;  /* 0x00000004ef267825 */ /* 0x000fc800078e025c */
[C---:B-1----:R-:W-:Y:S02]  /*21aa0*/  IMAD.WIDE R2, R239.reuse, 0x4, R88 ;  /* 0x00000004ef027825 */ /* 0x042fe400078e0258 */
        /* <DEDUP_REMOVED lines=28> */
[----:B------:R-:W-:-:S04]  /*21c70*/  IMAD.WIDE R32, R239, 0x4, R116 ;  /* 0x00000004ef207825 */ /* 0x000fc800078e0274 */
[C---:B-1----:R-:W-:Y:S02]  /*21c80*/  IMAD.WIDE R2, R239.reuse, 0x4, R112 ;  /* 0x00000004ef027825 */ /* 0x042fe400078e0270 */
[----:B------:R-:W2:Y:S04]  /*21c90*/  LDL.LU.64 R112, [R1+0x4b8] ;  /* 0x0004b80001707983 */ /* 0x000ea80000300a00 */
[----:B------:R1:W-:Y:S04]  /*21ca0*/  STL.64 [R1+0x1c8], R2 ;  /* 0x0001c80201007387 */ /* 0x0003e80000100a00 */
[----:B------:R-:W3:Y:S04]  /*21cb0*/  LDL.LU.64 R116, [R1+0x4d8] ;  /* 0x0004d80001747983 */ /* 0x000ee80000300a00 */
[----:B------:R-:W-:Y:S01]  /*21cc0*/  STL.64 [R1+0x1c0], R220 ;  /* 0x0001c0dc01007387 */ /* 0x000fe20000100a00 */
[----:B-1----:R-:W-:-:S03]  /*21cd0*/  IMAD.WIDE R2, R239, 0x4, R118 ;  /* 0x00000004ef027825 */ /* 0x002fc600078e0276 */
[----:B------:R-:W-:Y:S01]  /*21ce0*/  STL.64 [R1+0x11c8], R220 ;  /* 0x0011c8dc01007387 */ /* 0x000fe20000100a00 */
[----:B------:R-:W-:-:S03]  /*21cf0*/  SEL R238, R238, RZ, P5 ;  /* 0x000000ffeeee7207 */ /* 0x000fc60002800000 */
[----:B------:R1:W-:Y:S01]  /*21d00*/  STL.64 [R1+0x1b8], R2 ;  /* 0x0001b80201007387 */ /* 0x0003e20000100a00 */
[C---:B------:R-:W-:Y:S01]  /*21d10*/  IMAD.WIDE R218, R239.reuse, 0x4, R122 ;  /* 0x00000004efda7825 */ /* 0x040fe200078e027a */
[----:B------:R-:W-:Y:S02]  /*21d20*/  ISETP.NE.U32.AND P6, PT, R238, RZ, PT ;  /* 0x000000ffee00720c */ /* 0x000fe40003fc5070 */
[----:B------:R-:W-:Y:S01]  /*21d30*/  SEL R238, RZ, 0x4, P4 ;  /* 0x00000004ffee7807 */ /* 0x000fe20002000000 */
[----:B------:R-:W-:-:S04]  /*21d40*/  IMAD.WIDE R30, R239, 0x4, R124 ;  /* 0x00000004ef1e7825 */ /* 0x000fc800078e027c */
[C---:B-1----:R-:W-:Y:S02]  /*21d50*/  IMAD.WIDE R2, R239.reuse, 0x4, R120 ;  /* 0x00000004ef027825 */ /* 0x042fe400078e0278 */
[----:B------:R-:W4:Y:S04]  /*21d60*/  LDL.LU.64 R120, [R1+0x4f8] ;  /* 0x0004f80001787983 */ /* 0x000f280000300a00 */
[----:B------:R1:W-:Y:S01]  /*21d70*/  STL.64 [R1+0x1b0], R2 ;  /* 0x0001b00201007387 */ /* 0x0003e20000100a00 */
[C---:B------:R-:W-:Y:S01]  /*21d80*/  IMAD.WIDE R250, R239.reuse, 0x4, R128 ;  /* 0x00000004effa7825 */ /* 0x040fe200078e0280 */
[----:B------:R-:W-:Y:S02]  /*21d90*/  SEL R51, R238, RZ, P5 ;  /* 0x000000ffee337207 */ /* 0x000fe40002800000 */
[----:B------:R-:W2:Y:S01]  /*21da0*/  LDL.LU.64 R124, [R1+0x518] ;  /* 0x00051800017c7983 */ /* 0x000ea20000300a00 */
[----:B------:R-:W-:-:S03]  /*21db0*/  IMAD.WIDE R216, R239, 0x4, R130 ;  /* 0x00000004efd87825 */ /* 0x000fc600078e0282 */
[----:B------:R-:W-:Y:S01]  /*21dc0*/  STL.64 [R1+0x1a8], R218 ;  /* 0x0001a8da01007387 */ /* 0x000fe20000100a00 */
[----:B-1----:R-:W-:-:S03]  /*21dd0*/  IMAD.WIDE R2, R239, 0x4, R126 ;  /* 0x00000004ef027825 */ /* 0x002fc600078e027e */
[----:B------:R-:W-:Y:S04]  /*21de0*/  STL.64 [R1+0x11d0], R218 ;  /* 0x0011d0da01007387 */ /* 0x000fe80000100a00 */
[----:B------:R-:W-:Y:S01]  /*21df0*/  STL.64 [R1+0x1a0], R2 ;  /* 0x0001a00201007387 */ /* 0x000fe20000100a00 */
[----:B------:R-:W-:-:S03]  /*21e00*/  IMAD.WIDE R28, R239, 0x4, R132 ;  /* 0x00000004ef1c7825 */ /* 0x000fc600078e0284 */
[----:B------:R-:W3:Y:S01]  /*21e10*/  LDL.LU.64 R128, [R1+0x548] ;  /* 0x0005480001807983 */ /* 0x000ee20000300a00 */
[----:B------:R-:W-:-:S03]  /*21e20*/  IMAD.WIDE R6, R239, 0x4, R134 ;  /* 0x00000004ef067825 */ /* 0x000fc600078e0286 */
[----:B------:R-:W-:Y:S01]  /*21e30*/  STL.64 [R1+0x198], R250 ;  /* 0x000198fa01007387 */ /* 0x000fe20000100a00 */
[----:B------:R-:W-:-:S03]  /*21e40*/  IMAD.WIDE R4, R239, 0x4, R136 ;  /* 0x00000004ef047825 */ /* 0x000fc600078e0288 */
[----:B------:R-:W-:Y:S01]  /*21e50*/  STL.64 [R1+0x1290], R250 ;  /* 0x001290fa01007387 */ /* 0x000fe20000100a00 */
[----:B------:R-:W-:-:S03]  /*21e60*/  IMAD.WIDE R214, R239, 0x4, R138 ;  /* 0x00000004efd67825 */ /* 0x000fc600078e028a */
[----:B------:R-:W-:Y:S04]  /*21e70*/  STL [R1+0x11d8], R51 ;  /* 0x0011d83301007387 */ /* 0x000fe80000100800 */
[----:B------:R-:W4:Y:S01]  /*21e80*/  LDL.LU.64 R132, [R1+0x598] ;  /* 0x0005980001847983 */ /* 0x000f220000300a00 */
[----:B------:R-:W-:-:S03]  /*21e90*/  IMAD.WIDE R222, R239, 0x4, R142 ;  /* 0x00000004efde7825 */ /* 0x000fc600078e028e */
[----:B------:R-:W-:Y:S01]  /*21ea0*/  STL.64 [R1+0x190], R216 ;  /* 0x000190d801007387 */ /* 0x000fe20000100a00 */
[----:B------:R-:W-:-:S03]  /*21eb0*/  IMAD.WIDE R26, R239, 0x4, R140 ;  /* 0x00000004ef1a7825 */ /* 0x000fc600078e028c */
[----:B------:R-:W-:Y:S04]  /*21ec0*/  STL.64 [R1+0x11e0], R216 ;  /* 0x0011e0d801007387 */ /* 0x000fe80000100a00 */
[----:B------:R-:W2:Y:S04]  /*21ed0*/  LDL.LU.64 R136, [R1+0x5b8] ;  /* 0x0005b80001887983 */ /* 0x000ea80000300a00 */
[----:B------:R-:W-:Y:S01]  /*21ee0*/  STL.64 [R1+0x188], R6 ;  /* 0x0001880601007387 */ /* 0x000fe20000100a00 */
[----:B------:R-:W-:-:S03]  /*21ef0*/  IMAD.WIDE R212, R239, 0x4, R146 ;  /* 0x00000004efd47825 */ /* 0x000fc600078e0292 */
[----:B------:R1:W-:Y:S04]  /*21f00*/  STL.64 [R1+0x180], R4 ;  /* 0x0001800401007387 */ /* 0x0003e80000100a00 */
[----:B------:R-:W3:Y:S01]  /*21f10*/  LDL.LU.64 R140, [R1+0x5d8] ;  /* 0x0005d800018c7983 */ /* 0x000ee20000300a00 */
[----:B------:R-:W-:-:S03]  /*21f20*/  IMAD.WIDE R220, R239, 0x4, R150 ;  /* 0x00000004efdc7825 */ /* 0x000fc600078e0296 */
[----:B------:R-:W-:Y:S01]  /*21f30*/  STL.64 [R1+0x178], R214 ;  /* 0x000178d601007387 */ /* 0x000fe20000100a00 */
[----:B-1----:R-:W-:-:S03]  /*21f40*/  IMAD.WIDE R4, R239, 0x4, R144 ;  /* 0x00000004ef047825 */ /* 0x002fc600078e0290 */
[----:B------:R-:W-:Y:S04]  /*21f50*/  STL.64 [R1+0x11e8], R214 ;  /* 0x0011e8d601007387 */ /* 0x000fe80000100a00 */
[----:B------:R-:W-:Y:S01]  /*21f60*/  STL.64 [R1+0x170], R222 ;  /* 0x000170de01007387 */ /* 0x000fe20000100a00 */
[----:B------:R-:W-:-:S03]  /*21f70*/  IMAD.WIDE R24, R239, 0x4, R148 ;  /* 0x00000004ef187825 */ /* 0x000fc600078e0294 */
[----:B------:R-:W4:Y:S01]  /*21f80*/  LDL.LU.64 R144, [R1+0x5f8] ;  /* 0x0005f80001907983 */ /* 0x000f220000300a00 */
[----:B------:R-:W-:-:S03]  /*21f90*/  IMAD.WIDE R48, R239, 0x4, R52 ;  /* 0x00000004ef307825 */ /* 0x000fc600078e0234 */
[----:B------:R1:W-:Y:S01]  /*21fa0*/  STL.64 [R1+0x168], R4 ;  /* 0x0001680401007387 */ /* 0x0003e20000100a00 */
[----:B------:R-:W-:-:S03]  /*21fb0*/  IMAD.WIDE R52, R239, 0x4, R154 ;  /* 0x00000004ef347825 */ /* 0x000fc600078e029a */
[----:B------:R-:W2:Y:S01]  /*21fc0*/  LDL.LU.64 R148, [R1+0x618] ;  /* 0x0006180001947983 */ /* 0x000ea20000300a00 */
[----:B------:R-:W-:-:S03]  /*21fd0*/  IMAD.WIDE R218, R239, 0x4, R158 ;  /* 0x00000004efda7825 */ /* 0x000fc600078e029e */
[----:B------:R-:W-:Y:S01]  /*21fe0*/  STL.64 [R1+0x160], R212 ;  /* 0x000160d401007387 */ /* 0x000fe20000100a00 */
[----:B-1----:R-:W-:-:S03]  /*21ff0*/  IMAD.WIDE R4, R239, 0x4, R152 ;  /* 0x00000004ef047825 */ /* 0x002fc600078e0298 */
[----:B------:R-:W-:Y:S04]  /*22000*/  STL.64 [R1+0x11f0], R212 ;  /* 0x0011f0d401007387 */ /* 0x000fe80000100a00 */
[----:B------:R-:W-:Y:S01]  /*22010*/  STL.64 [R1+0x158], R220 ;  /* 0x000158dc01007387 */ /* 0x000fe20000100a00 */
[----:B------:R-:W-:-:S03]  /*22020*/  IMAD.WIDE R22, R239, 0x4, R156 ;  /* 0x00000004ef167825 */ /* 0x000fc600078e029c */
[----:B------:R-:W3:Y:S04]  /*22030*/  LDL.LU.64 R152, [R1+0x638] ;  /* 0x0006380001987983 */ /* 0x000ee80000300a00 */
[----:B------:R1:W-:Y:S04]  /*22040*/  STL.64 [R1+0x150], R4 ;  /* 0x0001500401007387 */ /* 0x0003e80000100a00 */
[----:B------:R-:W4:Y:S01]  /*22050*/  LDL.LU.64 R156, [R1+0x658] ;  /* 0x00065800019c7983 */ /* 0x000f220000300a00 */
[----:B------:R-:W-:-:S03]  /*22060*/  IMAD.WIDE R236, R239, 0x4, R162 ;  /* 0x00000004efec7825 */ /* 0x000fc600078e02a2 */
[----:B------:R-:W-:Y:S01]  /*22070*/  STL.64 [R1+0x148], R52 ;  /* 0x0001483401007387 */ /* 0x000fe20000100a00 */
[----:B-1----:R-:W-:-:S03]  /*22080*/  IMAD.WIDE R4, R239, 0x4, R160 ;  /* 0x00000004ef047825 */ /* 0x002fc600078e02a0 */
[----:B------:R-:W-:Y:S04]  /*22090*/  STL.64 [R1+0x11f8], R52 ;  /* 0x0011f83401007387 */ /* 0x000fe80000100a00 */
[----:B------:R-:W-:Y:S01]  /*220a0*/  STL.64 [R1+0x140], R218 ;  /* 0x000140da01007387 */ /* 0x000fe20000100a00 */
[----:B------:R-:W-:-:S03]  /*220b0*/  IMAD.WIDE R20, R239, 0x4, R164 ;  /* 0x00000004ef147825 */ /* 0x000fc600078e02a4 */
[----:B------:R-:W2:Y:S01]  /*220c0*/  LDL.LU.64 R160, [R1+0x678] ;  /* 0x0006780001a07983 */ /* 0x000ea20000300a00 */
[----:B------:R-:W-:-:S03]  /*220d0*/  IMAD.WIDE R6, R239, 0x4, R168 ;  /* 0x00000004ef067825 */ /* 0x000fc600078e02a8 */
[----:B------:R1:W-:Y:S01]  /*220e0*/  STL.64 [R1+0x138], R4 ;  /* 0x0001380401007387 */ /* 0x0003e20000100a00 */
[----:B------:R-:W-:-:S03]  /*220f0*/  IMAD.WIDE R234, R239, 0x4, R170 ;  /* 0x00000004efea7825 */ /* 0x000fc600078e02aa */
[----:B------:R-:W3:Y:S04]  /*22100*/  LDL.LU.64 R164, [R1+0x698] ;  /* 0x0006980001a47983 */ /* 0x000ee80000300a00 */
[----:B------:R-:W-:Y:S01]  /*22110*/  STL.64 [R1+0x130], R236 ;  /* 0x000130ec01007387 */ /* 0x000fe20000100a00 */
[----:B-1----:R-:W-:-:S03]  /*22120*/  IMAD.WIDE R4, R239, 0x4, R166 ;  /* 0x00000004ef047825 */ /* 0x002fc600078e02a6 */
[----:B------:R-:W-:Y:S04]  /*22130*/  STL.64 [R1+0x1200], R236 ;  /* 0x001200ec01007387 */ /* 0x000fe80000100a00 */
[----:B------:R-:W-:Y:S01]  /*22140*/  STL.64 [R1+0x128], R4 ;  /* 0x0001280401007387 */ /* 0x000fe20000100a00 */
[----:B------:R-:W-:-:S03]  /*22150*/  IMAD.WIDE R18, R239, 0x4, R172 ;  /* 0x00000004ef127825 */ /* 0x000fc600078e02ac */
[----:B------:R-:W4:Y:S04]  /*22160*/  LDL.LU.64 R168, [R1+0x6b8] ;  /* 0x0006b80001a87983 */ /* 0x000f280000300a00 */
[----:B------:R1:W-:Y:S04]  /*22170*/  STL.64 [R1+0x120], R6 ;  /* 0x0001200601007387 */ /* 0x0003e80000100a00 */
[----:B------:R-:W2:Y:S04]  /*22180*/  LDL.LU.64 R172, [R1+0x6d8] ;  /* 0x0006d80001ac7983 */ /* 0x000ea80000300a00 */
[----:B------:R-:W-:Y:S01]  /*22190*/  STL.64 [R1+0x118], R234 ;  /* 0x000118ea01007387 */ /* 0x000fe20000100a00 */
[----:B-1----:R-:W-:-:S03]  /*221a0*/  IMAD.WIDE R6, R239, 0x4, R174 ;  /* 0x00000004ef067825 */ /* 0x002fc600078e02ae */
[----:B------:R1:W-:Y:S04]  /*221b0*/  STL.64 [R1+0x1208], R234 ;  /* 0x001208ea01007387 */ /* 0x0003e80000100a00 */
[----:B------:R1:W-:Y:S01]  /*221c0*/  STL.64 [R1+0x110], R6 ;  /* 0x0001100601007387 */ /* 0x0003e20000100a00 */
[----:B------:R-:W-:-:S04]  /*221d0*/  IMAD.WIDE R16, R239, 0x4, R180 ;  /* 0x00000004ef107825 */ /* 0x000fc800078e02b4 */
[C---:B-1----:R-:W-:Y:S02]  /*221e0*/  IMAD.WIDE R234, R239.reuse, 0x4, R176 ;  /* 0x00000004efea7825 */ /* 0x042fe400078e02b0 */
[----:B------:R-:W3:Y:S02]  /*221f0*/  LDL.LU.64 R176, [R1+0x6f8] ;  /* 0x0006f80001b07983 */ /* 0x000ee40000300a00 */
[C---:B------:R-:W-:Y:S02]  /*22200*/  IMAD.WIDE R6, R239.reuse, 0x4, R182 ;  /* 0x00000004ef067825 */ /* 0x040fe400078e02b6 */
[----:B------:R-:W-:Y:S04]  /*22210*/  STL.64 [R1+0x108], R234 ;  /* 0x000108ea01007387 */ /* 0x000fe80000100a00 */
[----:B------:R1:W-:Y:S04]  /*22220*/  STL.64 [R1+0x1298], R234 ;  /* 0x001298ea01007387 */ /* 0x0003e80000100a00 */
[----:B------:R-:W4:Y:S04]  /*22230*/  LDL.LU.64 R180, [R1+0x718] ;  /* 0x0007180001b47983 */ /* 0x000f280000300a00 */
[----:B------:R-:W2:Y:S04]  /*22240*/  LDL.64 R66, [R1+0x838] ;  /* 0x0008380001427983 */ /* 0x000ea80000100a00 */
[----:B------:R-:W3:Y:S04]  /*22250*/  LDL.64 R62, [R1+0x818] ;  /* 0x00081800013e7983 */ /* 0x000ee80000100a00 */
[----:B------:R-:W-:Y:S04]  /*22260*/  STL.64 [R1+0xf8], R6 ;  /* 0x0000f80601007387 */ /* 0x000fe80000100a00 */
[----:B------:R-:W4:Y:S01]  /*22270*/  LDL.64 R58, [R1+0x7f8] ;  /* 0x0007f800013a7983 */ /* 0x000f220000100a00 */
[----:B------:R-:W-:-:S04]  /*22280*/  IMAD.WIDE R232, R239, 0x4, R178 ;  /* 0x00000004efe87825 */ /* 0x000fc800078e02b2 */
[C---:B------:R-:W-:Y:S01]  /*22290*/  IMAD.WIDE R236, R239.reuse, 0x4, R184 ;  /* 0x00000004efec7825 */ /* 0x040fe200078e02b8 */
[----:B------:R-:W-:Y:S03]  /*222a0*/  STL.64 [R1+0x100], R232 ;  /* 0x000100e801007387 */ /* 0x000fe60000100a00 */
[C---:B------:R-:W-:Y:S01]  /*222b0*/  IMAD.WIDE R230, R239.reuse, 0x4, R186 ;  /* 0x00000004efe67825 */ /* 0x040fe200078e02ba */
[----:B------:R-:W-:Y:S03]  /*222c0*/  STL.64 [R1+0x1210], R232 ;  /* 0x001210e801007387 */ /* 0x000fe60000100a00 */
[C---:B-1----:R-:W-:Y:S01]  /*222d0*/  IMAD.WIDE R234, R239.reuse, 0x4, R190 ;  /* 0x00000004efea7825 */ /* 0x042fe200078e02be */
[----:B------:R-:W4:Y:S03]  /*222e0*/  LDL.LU.64 R184, [R1+0x738] ;  /* 0x0007380001b87983 */ /* 0x000f260000300a00 */
[C---:B------:R-:W-:Y:S01]  /*222f0*/  IMAD.WIDE R14, R239.reuse, 0x4, R188 ;  /* 0x00000004ef0e7825 */ /* 0x040fe200078e02bc */
[----:B------:R-:W-:Y:S03]  /*22300*/  STL.64 [R1+0xf0], R236 ;  /* 0x0000f0ec01007387 */ /* 0x000fe60000100a00 */
[C---:B------:R-:W-:Y:S01]  /*22310*/  IMAD.WIDE R52, R239.reuse, 0x4, R192 ;  /* 0x00000004ef347825 */ /* 0x040fe200078e02c0 */
[----:B------:R-:W4:Y:S03]  /*22320*/  LDL.LU.64 R188, [R1+0x758] ;  /* 0x0007580001bc7983 */ /* 0x000f260000300a00 */
[C---:B------:R-:W-:Y:S01]  /*22330*/  IMAD.WIDE R228, R239.reuse, 0x4, R194 ;  /* 0x00000004efe47825 */ /* 0x040fe200078e02c2 */
[----:B------:R-:W-:Y:S04]  /*22340*/  STL.64 [R1+0xe8], R230 ;  /* 0x0000e8e601007387 */ /* 0x000fe80000100a00 */
[----:B------:R1:W-:Y:S01]  /*22350*/  STL.64 [R1+0x1218], R230 ;  /* 0x001218e601007387 */ /* 0x0003e20000100a00 */
[----:B------:R-:W-:-:S03]  /*22360*/  IMAD.WIDE R250, R239, 0x4, R198 ;  /* 0x00000004effa7825 */ /* 0x000fc600078e02c6 */
[----:B------:R-:W-:Y:S01]  /*22370*/  STL.64 [R1+0xe0], R234 ;  /* 0x0000e0ea01007387 */ /* 0x000fe20000100a00 */
[----:B------:R-:W-:-:S03]  /*22380*/  IMAD.WIDE R12, R239, 0x4, R196 ;  /* 0x00000004ef0c7825 */ /* 0x000fc600078e02c4 */
[----:B------:R-:W4:Y:S01]  /*22390*/  LDL.LU.64 R192, [R1+0x778] ;  /* 0x0007780001c07983 */ /* 0x000f220000300a00 */
[----:B------:R-:W-:-:S03]  /*223a0*/  IMAD.WIDE R212, R239, 0x4, R200 ;  /* 0x00000004efd47825 */ /* 0x000fc600078e02c8 */
[----:B------:R-:W-:Y:S04]  /*223b0*/  STL.64 [R1+0xd8], R52 ;  /* 0x0000d83401007387 */ /* 0x000fe80000100a00 */
[----:B------:R-:W4:Y:S04]  /*223c0*/  LDL.LU.64 R196, [R1+0x798] ;  /* 0x0007980001c47983 */ /* 0x000f280000300a00 */
[----:B------:R-:W-:Y:S01]  /*223d0*/  STL.64 [R1+0xd0], R228 ;  /* 0x0000d0e401007387 */ /* 0x000fe20000100a00 */
[----:B------:R-:W-:-:S03]  /*223e0*/  IMAD.WIDE R10, R239, 0x4, R204 ;  /* 0x00000004ef0a7825 */ /* 0x000fc600078e02cc */
[----:B------:R-:W-:Y:S04]  /*223f0*/  STL.64 [R1+0x1220], R228 ;  /* 0x001220e401007387 */ /* 0x000fe80000100a00 */
[----:B------:R-:W-:Y:S04]  /*22400*/  STL.64 [R1+0xc8], R250 ;  /* 0x0000c8fa01007387 */ /* 0x000fe80000100a00 */
[----:B------:R-:W4:Y:S04]  /*22410*/  LDL.LU.64 R200, [R1+0x7b8] ;  /* 0x0007b80001c87983 */ /* 0x000f280000300a00 */
[----:B------:R-:W-:Y:S04]  /*22420*/  STL.64 [R1+0xc0], R212 ;  /* 0x0000c0d401007387 */ /* 0x000fe80000100a00 */
[----:B------:R-:W4:Y:S01]  /*22430*/  LDL.LU.64 R204, [R1+0x7d8] ;  /* 0x0007d80001cc7983 */ /* 0x000f220000300a00 */
[----:B------:R-:W-:-:S04]  /*22440*/  IMAD.WIDE R226, R239, 0x4, R202 ;  /* 0x00000004efe27825 */ /* 0x000fc800078e02ca */
[C---:B-1----:R-:W-:Y:S01]  /*22450*/  IMAD.WIDE R230, R239.reuse, 0x4, R206 ;  /* 0x00000004efe67825 */ /* 0x042fe200078e02ce */
[----:B------:R-:W-:Y:S03]  /*22460*/  STL.64 [R1+0xb8], R226 ;  /* 0x0000b8e201007387 */ /* 0x000fe60000100a00 */
[C---:B------:R-:W-:Y:S01]  /*22470*/  IMAD.WIDE R214, R239.reuse, 0x4, R208 ;  /* 0x00000004efd67825 */ /* 0x040fe200078e02d0 */
[----:B------:R-:W-:Y:S03]  /*22480*/  STL.64 [R1+0x1228], R226 ;  /* 0x001228e201007387 */ /* 0x000fe60000100a00 */
[----:B------:R-:W-:Y:S01]  /*22490*/  IMAD.WIDE R224, R239, 0x4, R210 ;  /* 0x00000004efe07825 */ /* 0x000fe200078e02d2 */
[----:B------:R-:W-:Y:S04]  /*224a0*/  STL.64 [R1+0xb0], R230 ;  /* 0x0000b0e601007387 */ /* 0x000fe80000100a00 */
[----:B------:R-:W-:Y:S04]  /*224b0*/  STL [R1+0x1230], R239 ;  /* 0x001230ef01007387 */ /* 0x000fe80000100800 */
[----:B------:R-:W-:Y:S04]  /*224c0*/  STL.64 [R1+0xa8], R214 ;  /* 0x0000a8d601007387 */ /* 0x000fe80000100a00 */
[----:B------:R-:W-:Y:S04]  /*224d0*/  STL.64 [R1+0xa0], R224 ;  /* 0x0000a0e001007387 */ /* 0x000fe80000100a00 */
[----:B------:R-:W-:Y:S04]  /*224e0*/  STL.64 [R1+0x1238], R224 ;  /* 0x001238e001007387 */ /* 0x000fe80000100a00 */
[----:B--2---:R-:W-:Y:S04]  /*224f0*/  LDGSTS.E [R247+0x40000], desc[UR46][R66.64], P0 ;  /* 0x4000000042f77fae */ /* 0x004fe8000812186e */
[----:B---3--:R-:W-:Y:S04]  /*22500*/  LDGSTS.E [R247+0x40400], desc[UR46][R62.64], P0 ;  /* 0x404000003ef77fae */ /* 0x008fe8000812186e */
[----:B----4-:R-:W-:Y:S04]  /*22510*/  LDGSTS.E [R247+0x40800], desc[UR46][R58.64], P0 ;  /* 0x408000003af77fae */ /* 0x010fe8000812186e */
[----:B------:R-:W2:Y:S04]  /*22520*/  LDL.64 R58, [R1+0x2c8] ;  /* 0x0002c800013a7983 */ /* 0x000ea80000100a00 */
        /* <DEDUP_REMOVED lines=46> */
[----:B------:R3:W-:Y:S04]  /*22810*/  STL.64 [R1+0x1278], R176 ;  /* 0x001278b001007387 */ /* 0x0007e80000100a00 */
[----:B--2---:R-:W-:Y:S04]  /*22820*/  LDGSTS.E [R247+0x52800], desc[UR46][R58.64], P0 ;  /* 0x528000003af77fae */ /* 0x004fe8000812186e */
[----:B------:R-:W-:Y:S04]  /*22830*/  LDGSTS.E [R247+0x52c00], desc[UR46][R248.64], P0 ;  /* 0x52c00000f8f77fae */ /* 0x000fe8000812186e */
[----:B------:R-:W-:Y:S04]  /*22840*/  LDGSTS.E [R247+0x53000], desc[UR46][R48.64], P0 ;  /* 0x5300000030f77fae */ /* 0x000fe8000812186e */
[----:B------:R-:W-:Y:S04]  /*22850*/  LDGSTS.E [R247+0x53400], desc[UR46][R46.64], P0 ;  /* 0x534000002ef77fae */ /* 0x000fe8000812186e */
[----:B------:R-:W2:Y:S04]  /*22860*/  LDL.LU.64 R248, [R1+0x12a0] ;  /* 0x0012a00001f87983 */ /* 0x000ea80000300a00 */
[----:B------:R-:W4:Y:S04]  /*22870*/  LDL.64 R50, [R1+0x268] ;  /* 0x0002680001327983 */ /* 0x000f280000100a00 */
[----:B------:R-:W3:Y:S04]  /*22880*/  LDL.64 R8, [R1+0x2a8] ;  /* 0x0002a80001087983 */ /* 0x000ee80000100a00 */
[----:B------:R-:W3:Y:S04]  /*22890*/  LDL.64 R244, [R1+0x2c0] ;  /* 0x0002c00001f47983 */ /* 0x000ee80000100a00 */
[----:B------:R-:W3:Y:S04]  /*228a0*/  LDL.64 R6, [R1+0x298] ;  /* 0x0002980001067983 */ /* 0x000ee80000100a00 */
[----:B------:R-:W3:Y:S04]  /*228b0*/  LDL.64 R242, [R1+0x280] ;  /* 0x0002800001f27983 */ /* 0x000ee80000100a00 */
[----:B-1----:R-:W3:Y:S04]  /*228c0*/  LDL.64 R184, [R1+0x248] ;  /* 0x0002480001b87983 */ /* 0x002ee80000100a00 */
[----:B------:R-:W3:Y:S04]  /*228d0*/  LDL.64 R188, [R1+0x230] ;  /* 0x0002300001bc7983 */ /* 0x000ee80000100a00 */
[----:B------:R-:W3:Y:S04]  /*228e0*/  LDL.64 R192, [R1+0x218] ;  /* 0x0002180001c07983 */ /* 0x000ee80000100a00 */
[----:B------:R-:W3:Y:S04]  /*228f0*/  LDL.64 R196, [R1+0x200] ;  /* 0x0002000001c47983 */ /* 0x000ee80000100a00 */
[----:B------:R-:W3:Y:S04]  /*22900*/  LDL.64 R200, [R1+0x1e8] ;  /* 0x0001e80001c87983 */ /* 0x000ee80000100a00 */
[----:B------:R-:W3:Y:S04]  /*22910*/  LDL.64 R204, [R1+0x1d0] ;  /* 0x0001d00001cc7983 */ /* 0x000ee80000100a00 */
[----:B------:R-:W3:Y:S04]  /*22920*/  LDL.64 R224, [R1+0x1b8] ;  /* 0x0001b80001e07983 */ /* 0x000ee80000100a00 */
[----:B------:R-:W3:Y:S04]  /*22930*/  LDL.64 R238, [R1+0x188] ;  /* 0x0001880001ee7983 */ /* 0x000ee80000100a00 */
[----:B------:R-:W2:Y:S04]  /*22940*/  LDL.LU.64 R210, [R1+0x830] ;  /* 0x0008300001d27983 */ /* 0x000ea80000300a00 */
[----:B------:R-:W4:Y:S04]  /*22950*/  LDL.LU.64 R208, [R1+0x810] ;  /* 0x0008100001d07983 */ /* 0x000f280000300a00 */
        /* <DEDUP_REMOVED lines=56> */
[----:B------:R-:W3:Y:S04]  /*22ce0*/  LDL.64 R226, [R1+0x110] ;  /* 0x0001100001e27983 */ /* 0x000ee80000100a00 */
[----:B------:R-:W3:Y:S04]  /*22cf0*/  LDL.64 R228, [R1+0xf8] ;  /* 0x0000f80001e47983 */ /* 0x000ee80000100a00 */
[----:B------:R-:W3:Y:S04]  /*22d00*/  LDL.64 R232, [R1+0x828] ;  /* 0x0008280001e87983 */ /* 0x000ee80000100a00 */
[----:B------:R-:W3:Y:S04]  /*22d10*/  LDL.64 R216, [R1+0x808] ;  /* 0x0008080001d87983 */ /* 0x000ee80000100a00 */
[----:B--2---:R-:W-:Y:S04]  /*22d20*/  LDGSTS.E [R248+0x40100], desc[UR46][R210.64], P0 ;  /* 0x40100000d2f87fae */ /* 0x004fe8000812186e */
[----:B----4-:R-:W-:Y:S04]  /*22d30*/  LDGSTS.E [R248+0x40500], desc[UR46][R208.64], P0 ;  /* 0x40500000d0f87fae */ /* 0x010fe8000812186e */
[----:B---3--:R-:W-:Y:S04]  /*22d40*/  LDGSTS.E [R248+0x40900], desc[UR46][R206.64], P0 ;  /* 0x40900000cef87fae */ /* 0x008fe8000812186e */
        /* <DEDUP_REMOVED lines=42> */
[----:B------:R-:W-:Y:S04]  /*22ff0*/  LDGSTS.E [R248+0x52d00], desc[UR46][R6.64], P0 ;  /* 0x52d0000006f87fae */ /* 0x000fe8000812186e */
[----:B------:R-:W4:Y:S04]  /*23000*/  LDL.64 R244, [R1+0x7a8] ;  /* 0x0007a80001f47983 */ /* 0x000f280000100a00 */
[----:B------:R-:W-:Y:S04]  /*23010*/  LDGSTS.E [R248+0x53100], desc[UR46][R242.64], P0 ;  /* 0x53100000f2f87fae */ /* 0x000fe8000812186e */
[----:B------:R-:W4:Y:S04]  /*23020*/  LDL.64 R6, [R1+0x788] ;  /* 0x0007880001067983 */ /* 0x000f280000100a00 */
[----:B------:R-:W-:Y:S04]  /*23030*/  LDGSTS.E [R248+0x53500], desc[UR46][R240.64], P0 ;  /* 0x53500000f0f87fae */ /* 0x000fe8000812186e */
[----:B------:R-:W4:Y:S04]  /*23040*/  LDL.64 R242, [R1+0x768] ;  /* 0x0007680001f27983 */ /* 0x000f280000100a00 */
[----:B------:R-:W-:Y:S04]  /*23050*/  LDGSTS.E [R248+0x53900], desc[UR46][R184.64], P0 ;  /* 0x53900000b8f87fae */ /* 0x000fe8000812186e */
[----:B------:R-:W4:Y:S04]  /*23060*/  LDL.64 R240, [R1+0x748] ;  /* 0x0007480001f07983 */ /* 0x000f280000100a00 */
        /* <DEDUP_REMOVED lines=21> */
[----:B------:R-:W4:Y:S04]  /*231c0*/  LDL.64 R220, [R1+0x6e8] ;  /* 0x0006e80001dc7983 */ /* 0x000f280000100a00 */
[----:B------:R-:W4:Y:S04]  /*231d0*/  LDL.64 R222, [R1+0x6c8] ;  /* 0x0006c80001de7983 */ /* 0x000f280000100a00 */
[----:B------:R-:W4:Y:S04]  /*231e0*/  LDL.64 R4, [R1+0x6a8] ;  /* 0x0006a80001047983 */ /* 0x000f280000100a00 */
[----:B------:R-:W4:Y:S04]  /*231f0*/  LDL.LU.64 R234, [R1+0x1298] ;  /* 0x0012980001ea7983 */ /* 0x000f280000300a00 */
        /* <DEDUP_REMOVED lines=19> */
[----:B------:R-:W2:Y:S04]  /*23330*/  LDL.64 R8, [R1+0x5a8] ;  /* 0x0005a80001087983 */ /* 0x000ea80000100a00 */
[----:B------:R-:W-:Y:S04]  /*23340*/  LDGSTS.E [R249+0x41600], desc[UR46][R6.64], P0 ;  /* 0x4160000006f97fae */ /* 0x000fe8000812186e */
[----:B------:R-:W3:Y:S04]  /*23350*/  LDL.64 R244, [R1+0x530] ;  /* 0x0005300001f47983 */ /* 0x000ee80000100a00 */
[----:B------:R-:W-:Y:S04]  /*23360*/  LDGSTS.E [R249+0x41a00], desc[UR46][R242.64], P0 ;  /* 0x41a00000f2f97fae */ /* 0x000fe8000812186e */
[----:B------:R-:W4:Y:S04]  /*23370*/  LDL.64 R6, [R1+0x508] ;  /* 0x0005080001067983 */ /* 0x000f280000100a00 */
[----:B------:R-:W-:Y:S04]  /*23380*/  LDGSTS.E [R249+0x41e00], desc[UR46][R240.64], P0 ;  /* 0x41e00000f0f97fae */ /* 0x000fe8000812186e */
[----:B------:R-:W4:Y:S04]  /*23390*/  LDL.64 R242, [R1+0x4e8] ;  /* 0x0004e80001f27983 */ /* 0x000f280000100a00 */
[----:B------:R-:W4:Y:S04]  /*233a0*/  LDL.64 R50, [R1+0x3a8] ;  /* 0x0003a80001327983 */ /* 0x000f280000100a00 */
[----:B------:R-:W2:Y:S04]  /*233b0*/  LDL.64 R240, [R1+0x688] ;  /* 0x0006880001f07983 */ /* 0x000ea80000100a00 */
[----:B------:R-:W-:Y:S04]  /*233c0*/  LDGSTS.E [R249+0x42200], desc[UR46][R2.64], P0 ;  /* 0x4220000002f97fae */ /* 0x000fe8000812186e */
[----:B------:R-:W4:Y:S04]  /*233d0*/  LDL.64 R2, [R1+0x4c8] ;  /* 0x0004c80001027983 */ /* 0x000f280000100a00 */
        /* <DEDUP_REMOVED lines=18> */
[----:B------:R-:W2:Y:S04]  /*23500*/  LDL.64 R8, [R1+0x308] ;  /* 0x0003080001087983 */ /* 0x000ea80000100a00 */
[----:B---3--:R-:W-:Y:S04]  /*23510*/  LDGSTS.E [R249+0x45a00], desc[UR46][R244.64], P0 ;  /* 0x45a00000f4f97fae */ /* 0x008fe8000812186e */
[----:B----4-:R-:W-:Y:S04]  /*23520*/  LDGSTS.E [R249+0x45e00], desc[UR46][R6.64], P0 ;  /* 0x45e0000006f97fae */ /* 0x010fe8000812186e */
[----:B------:R-:W-:Y:S04]  /*23530*/  LDGSTS.E [R249+0x46200], desc[UR46][R242.64], P0 ;  /* 0x46200000f2f97fae */ /* 0x000fe8000812186e */
[----:B------:R-:W3:Y:S04]  /*23540*/  LDL.64 R244, [R1+0x2f0] ;  /* 0x0002f00001f47983 */ /* 0x000ee80000100a00 */
[----:B------:R-:W4:Y:S04]  /*23550*/  LDL.64 R6, [R1+0x2d8] ;  /* 0x0002d80001067983 */ /* 0x000f280000100a00 */
[----:B------:R-:W-:Y:S04]  /*23560*/  LDGSTS.E [R249+0x46600], desc[UR46][R2.64], P0 ;  /* 0x4660000002f97fae */ /* 0x000fe8000812186e */
[----:B------:R-:W4:Y:S04]  /*23570*/  LDL.64 R242, [R1+0x2b8] ;  /* 0x0002b80001f27983 */ /* 0x000f280000100a00 */
[----:B------:R-:W4:Y:S04]  /*23580*/  LDL.64 R180, [R1+0x258] ;  /* 0x0002580001b47983 */ /* 0x000f280000100a00 */
[----:B------:R-:W4:Y:S04]  /*23590*/  LDL.64 R2, [R1+0x290] ;  /* 0x0002900001027983 */ /* 0x000f280000100a00 */
[----:B------:R-:W4:Y:S04]  /*235a0*/  LDL.64 R184, [R1+0x240] ;  /* 0x0002400001b87983 */ /* 0x000f280000100a00 */
[----:B------:R-:W4:Y:S04]  /*235b0*/  LDL.64 R188, [R1+0x228] ;  /* 0x0002280001bc7983 */ /* 0x000f280000100a00 */
[----:B------:R-:W4:Y:S04]  /*235c0*/  LDL.64 R192, [R1+0x210] ;  /* 0x0002100001c07983 */ /* 0x000f280000100a00 */
        /* <DEDUP_REMOVED lines=29> */
[----:B------:R-:W2:Y:S04]  /*237a0*/  LDL.64 R8, [R1+0x760] ;  /* 0x0007600001087983 */ /* 0x000ea80000100a00 */
[----:B---3--:R-:W-:Y:S04]  /*237b0*/  LDGSTS.E [R249+0x52200], desc[UR46][R244.64], P0 ;  /* 0x52200000f4f97fae */ /* 0x008fe8000812186e */
[----:B----4-:R-:W-:Y:S04]  /*237c0*/  LDGSTS.E [R249+0x52600], desc[UR46][R6.64], P0 ;  /* 0x5260000006f97fae */ /* 0x010fe8000812186e */
[----:B------:R-:W-:Y:S04]  /*237d0*/  LDGSTS.E [R249+0x52a00], desc[UR46][R242.64], P0 ;  /* 0x52a00000f2f97fae */ /* 0x000fe8000812186e */
[----:B------:R-:W3:Y:S04]  /*237e0*/  LDL.64 R244, [R1+0x740] ;  /* 0x0007400001f47983 */ /* 0x000ee80000100a00 */
        /* <DEDUP_REMOVED lines=11> */
[----:B------:R-:W4:Y:S04]  /*238a0*/  LDL.64 R242, [R1+0x700] ;  /* 0x0007000001f27983 */ /* 0x000f280000100a00 */
[----:B------:R-:W4:Y:S04]  /*238b0*/  LDL.64 R2, [R1+0x6e0] ;  /* 0x0006e00001027983 */ /* 0x000f280000100a00 */
[----:B------:R-:W4:Y:S04]  /*238c0*/  LDL.64 R240, [R1+0x6c0] ;  /* 0x0006c00001f07983 */ /* 0x000f280000100a00 */
[----:B------:R-:W-:Y:S04]  /*238d0*/  LDGSTS.E [R249+0x55600], desc[UR46][R250.64], P0 ;  /* 0x55600000faf97fae */ /* 0x000fe8000812186e */
[----:B------:R-:W2:Y:S04]  /*238e0*/  LDL.LU.64 R250, [R1+0x1280] ;  /* 0x0012800001fa7983 */ /* 0x000ea80000300a00 */
        /* <DEDUP_REMOVED lines=28> */
[----:B------:R-:W4:Y:S04]  /*23ab0*/  LDL.64 R214, [R1+0x420] ;  /* 0x0004200001d67983 */ /* 0x000f280000100a00 */
[----:B--2---:R-:W-:Y:S04]  /*23ac0*/  LDGSTS.E [R250+0x40300], desc[UR46][R216.64], P0 ;  /* 0x40300000d8fa7fae */ /* 0x004fe8000812186e */
[----:B------:R-:W-:Y:S04]  /*23ad0*/  LDGSTS.E [R250+0x40700], desc[UR46][R50.64], P0 ;  /* 0x4070000032fa7fae */ /* 0x000fe8000812186e */
[----:B------:R-:W-:Y:S04]  /*23ae0*/  LDGSTS.E [R250+0x40b00], desc[UR46][R218.64], P0 ;  /* 0x40b00000dafa7fae */ /* 0x000fe8000812186e */
[----:B------:R-:W2:Y:S04]  /*23af0*/  LDL.64 R216, [R1+0x400] ;  /* 0x0004000001d87983 */ /* 0x000ea80000100a00 */
[----:B------:R-:W2:Y:S04]  /*23b00*/  LDL.64 R50, [R1+0x3e0] ;  /* 0x0003e00001327983 */ /* 0x000ea80000100a00 */
[----:B------:R-:W-:Y:S04]  /*23b10*/  LDGSTS.E [R250+0x40f00], desc[UR46][R220.64], P0 ;  /* 0x40f00000dcfa7fae */ /* 0x000fe8000812186e */
[----:B------:R-:W2:Y:S04]  /*23b20*/  LDL.64 R218, [R1+0x3c0] ;  /* 0x0003c00001da7983 */ /* 0x000ea80000100a00 */
[----:B------:R-:W-:Y:S04]  /*23b30*/  LDGSTS.E [R250+0x41300], desc[UR46][R222.64], P0 ;  /* 0x41300000defa7fae */ /* 0x000fe8000812186e */
[----:B------:R-:W2:Y:S04]  /*23b40*/  LDL.64 R220, [R1+0x3a0] ;  /* 0x0003a00001dc7983 */ /* 0x000ea80000100a00 */
[----:B------:R-:W-:Y:S04]  /*23b50*/  LDGSTS.E [R250+0x41700], desc[UR46][R4.64], P0 ;  /* 0x4170000004fa7fae */ /* 0x000fe8000812186e */
[----:B------:R-:W2:Y:S04]  /*23b60*/  LDL.64 R222, [R1+0x380] ;  /* 0x0003800001de7983 */ /* 0x000ea80000100a00 */
[----:B------:R-:W-:Y:S04]  /*23b70*/  LDGSTS.E [R250+0x41b00], desc[UR46][R8.64], P0 ;  /* 0x41b0000008fa7fae */ /* 0x000fe8000812186e */
[----:B------:R-:W2:Y:S04]  /*23b80*/  LDL.64 R4, [R1+0x360] ;  /* 0x0003600001047983 */ /* 0x000ea80000100a00 */
[----:B---3--:R-:W-:Y:S04]  /*23b90*/  LDGSTS.E [R250+0x41f00], desc[UR46][R244.64], P0 ;  /* 0x41f00000f4fa7fae */ /* 0x008fe8000812186e */
[----:B------:R-:W3:Y:S04]  /*23ba0*/  LDL.64 R8, [R1+0x340] ;  /* 0x0003400001087983 */ /* 0x000ee80000100a00 */
[----:B----4-:R-:W-:Y:S04]  /*23bb0*/  LDGSTS.E [R250+0x42300], desc[UR46][R6.64], P0 ;  /* 0x4230000006fa7fae */ /* 0x010fe8000812186e */
        /* <DEDUP_REMOVED lines=10> */
[----:B------:R-:W4:Y:S04]  /*23c60*/  LDL.LU.64 R176, [R1+0x1278] ;  /* 0x0012780001b07983 */ /* 0x000f280000300a00 */
        /* <DEDUP_REMOVED lines=17> */
[----:B------:R-:W4:Y:S04]  /*23d80*/  LDL.LU R239, [R1+0x1230] ;  /* 0x0012300001ef7983 */ /* 0x000f280000300800 */
        /* <DEDUP_REMOVED lines=16> */
[----:B------:R-:W4:Y:S04]  /*23e90*/  LDL.LU.64 R214, [R1+0x11e8] ;  /* 0x0011e80001d67983 */ /* 0x000f280000300a00 */
[----:B--2---:R-:W-:Y:S04]  /*23ea0*/  LDGSTS.E [R250+0x47f00], desc[UR46][R216.64], P0 ;  /* 0x47f00000d8fa7fae */ /* 0x004fe8000812186e */
[----:B------:R1:W-:Y:S04]  /*23eb0*/  LDGSTS.E [R250+0x50300], desc[UR46][R50.64], P0 ;  /* 0x5030000032fa7fae */ /* 0x0003e8000812186e */
[----:B------:R-:W2:Y:S04]  /*23ec0*/  LDL.LU.64 R216, [R1+0x11e0] ;  /* 0x0011e00001d87983 */ /* 0x000ea80000300a00 */
[----:B------:R-:W2:Y:S04]  /*23ed0*/  LDL.LU R51, [R1+0x11d8] ;  /* 0x0011d80001337983 */ /* 0x000ea80000300800 */
[----:B------:R-:W-:Y:S04]  /*23ee0*/  LDGSTS.E [R250+0x50700], desc[UR46][R218.64], P0 ;  /* 0x50700000dafa7fae */ /* 0x000fe8000812186e */
[----:B------:R-:W-:Y:S04]  /*23ef0*/  LDGSTS.E [R250+0x50b00], desc[UR46][R220.64], P0 ;  /* 0x50b00000dcfa7fae */ /* 0x000fe8000812186e */
[----:B------:R-:W-:Y:S04]  /*23f00*/  LDGSTS.E [R250+0x50f00], desc[UR46][R222.64], P0 ;  /* 0x50f00000defa7fae */ /* 0x000fe8000812186e */
[----:B------:R-:W2:Y:S04]  /*23f10*/  LDL.LU.64 R218, [R1+0x11d0] ;  /* 0x0011d00001da7983 */ /* 0x000ea80000300a00 */
[----:B------:R-:W2:Y:S04]  /*23f20*/  LDL.LU.64 R220, [R1+0x11c8] ;  /* 0x0011c80001dc7983 */ /* 0x000ea80000300a00 */
[----:B------:R-:W2:Y:S04]  /*23f30*/  LDL.LU.64 R222, [R1+0x11c0] ;  /* 0x0011c00001de7983 */ /* 0x000ea80000300a00 */
[----:B------:R-:W-:Y:S04]  /*23f40*/  LDGSTS.E [R250+0x51300], desc[UR46][R4.64], P0 ;  /* 0x5130000004fa7fae */ /* 0x000fe8000812186e */
[----:B---3--:R-:W-:Y:S04]  /*23f50*/  LDGSTS.E [R250+0x51700], desc[UR46][R8.64], P0 ;  /* 0x5170000008fa7fae */ /* 0x008fe8000812186e */
[----:B----4-:R-:W-:Y:S04]  /*23f60*/  LDGSTS.E [R250+0x51b00], desc[UR46][R244.64], P0 ;  /* 0x51b00000f4fa7fae */ /* 0x010fe8000812186e */
[----:B------:R-:W3:Y:S04]  /*23f70*/  LDL.LU.64 R4, [R1+0x11b8] ;  /* 0x0011b80001047983 */ /* 0x000ee80000300a00 */
[----:B------:R-:W4:Y:S04]  /*23f80*/  LDL.LU.64 R8, [R1+0x11b0] ;  /* 0x0011b00001087983 */ /* 0x000f280000300a00 */
[----:B------:R-:W2:Y:S04]  /*23f90*/  LDL.LU.64 R244, [R1+0x11a8] ;  /* 0x0011a80001f47983 */ /* 0x000ea80000300a00 */
[----:B------:R-:W-:Y:S04]  /*23fa0*/  LDGSTS.E [R250+0x51f00], desc[UR46][R6.64], P0 ;  /* 0x51f0000006fa7fae */ /* 0x000fe8000812186e */
[----:B------:R-:W-:Y:S04]  /*23fb0*/  LDGSTS.E [R250+0x52300], desc[UR46][R242.64], P0 ;  /* 0x52300000f2fa7fae */ /* 0x000fe8000812186e */
[----:B------:R-:W-:Y:S04]  /*23fc0*/  LDGSTS.E [R250+0x52700], desc[UR46][R2.64], P0 ;  /* 0x5270000002fa7fae */ /* 0x000fe8000812186e */
[----:B------:R-:W3:Y:S04]  /*23fd0*/  LDL.LU.64 R6, [R1+0x11a0] ;  /* 0x0011a00001067983 */ /* 0x000ee80000300a00 */
[----:B------:R-:W4:Y:S04]  /*23fe0*/  LDL.LU.64 R242, [R1+0x1198] ;  /* 0x0011980001f27983 */ /* 0x000f280000300a00 */
[----:B------:R-:W2:Y:S04]  /*23ff0*/  LDL.LU.64 R2, [R1+0x1190] ;  /* 0x0011900001027983 */ /* 0x000ea80000300a00 */
[----:B------:R-:W-:Y:S04]  /*24000*/  LDGSTS.E [R250+0x52b00], desc[UR46][R240.64], P0 ;  /* 0x52b00000f0fa7fae */ /* 0x000fe8000812186e */
[----:B------:R-:W3:Y:S04]  /*24010*/  LDL.LU.64 R240, [R1+0x1188] ;  /* 0x0011880001f07983 */ /* 0x000ee80000300a00 */
[----:B---3--:R-:W-:Y:S04]  /*24020*/  LDGSTS.E [R250+0x52f00], desc[UR46][R240.64], P0 ;  /* 0x52f00000f0fa7fae */ /* 0x008fe8000812186e */
[----:B--2---:R-:W-:Y:S04]  /*24030*/  LDGSTS.E [R250+0x53300], desc[UR46][R2.64], P0 ;  /* 0x5330000002fa7fae */ /* 0x004fe8000812186e */
[----:B----4-:R-:W-:Y:S04]  /*24040*/  LDGSTS.E [R250+0x53700], desc[UR46][R242.64], P0 ;  /* 0x53700000f2fa7fae */ /* 0x010fe8000812186e */
[----:B------:R-:W2:Y:S04]  /*24050*/  LDL.LU.64 R240, [R1+0x938] ;  /* 0x0009380001f07983 */ /* 0x000ea80000300a00 */
[----:B------:R-:W3:Y:S04]  /*24060*/  LDL.LU.64 R2, [R1+0x1180] ;  /* 0x0011800001027983 */ /* 0x000ee80000300a00 */
        /* <DEDUP_REMOVED lines=20> */
[----:B------:R1:W-:Y:S04]  /*241b0*/  LDGSTS.E [R250+0x56300], desc[UR46][R52.64], P0 ;  /* 0x5630000034fa7fae */ /* 0x0003e8000812186e */
[----:B------:R3:W-:Y:S04]  /*241c0*/  LDGSTS.E [R250+0x56700], desc[UR46][R236.64], P0 ;  /* 0x56700000ecfa7fae */ /* 0x0007e8000812186e */
[----:B------:R-:W4:Y:S04]  /*241d0*/  LDL.LU.64 R212, [R1+0x1130] ;  /* 0x0011300001d47983 */ /* 0x000f280000300a00 */
[----:B------:R-:W-:Y:S04]  /*241e0*/  LDGSTS.E [R250+0x56b00], desc[UR46][R234.64], P0 ;  /* 0x56b00000eafa7fae */ /* 0x000fe8000812186e */
[----:B------:R-:W-:Y:S04]  /*241f0*/  LDGSTS.E [R250+0x56f00], desc[UR46][R232.64], P0 ;  /* 0x56f00000e8fa7fae */ /* 0x000fe8000812186e */
[----:B------:R-:W-:Y:S04]  /*24200*/  LDGSTS.E [R250+0x57300], desc[UR46][R230.64], P0 ;  /* 0x57300000e6fa7fae */ /* 0x000fe8000812186e */
[----:B------:R-:W-:Y:S04]  /*24210*/  LDGSTS.E [R250+0x57700], desc[UR46][R228.64], P0 ;  /* 0x57700000e4fa7fae */ /* 0x000fe8000812186e */
[----:B------:R2:W-:Y:S04]  /*24220*/  LDGSTS.E [R250+0x57b00], desc[UR46][R226.64], P0 ;  /* 0x57b00000e2fa7fae */ /* 0x0005e8000812186e */
[----:B------:R4:W-:Y:S04]  /*24230*/  LDGSTS.E [R250+0x57f00], desc[UR46][R224.64], P0 ;  /* 0x57f00000e0fa7fae */ /* 0x0009e8000812186e */
[----:B------:R-:W0:Y:S01]  /*24240*/  LDGDEPBAR ;  /* 0x00000000000079af */ /* 0x000e220000000000 */
[----:B------:R-:W-:-:S02]  /*24250*/  ISETP.GE.AND P4, PT, R252, UR6, PT ;  /* 0x00000006fc007c0c */ /* 0x000fc4000bf86270 */
[----:B-1----:R-:W-:Y:S01]  /*24260*/  SEL R50, RZ, 0x4, P1 ;  /* 0x00000004ff327807 */ /* 0x002fe20000800000 */
[----:B------:R-:W4:Y:S01]  /*24270*/  LDL.LU.64 R234, [R1+0x918] ;  /* 0x0009180001ea7983 */ /* 0x000f220000300a00 */
[----:B------:R-:W-:Y:S02]  /*24280*/  ISETP.NE.U32.AND P1, PT, R51, RZ, PT ;  /* 0x000000ff3300720c */ /* 0x000fe40003f25070 */
[----:B------:R-:W-:Y:S02]  /*24290*/  SEL R51, RZ, 0x4, P4 ;  /* 0x00000004ff337807 */ /* 0x000fe40002000000 */
[----:B------:R-:W-:Y:S02]  /*242a0*/  SEL R52, R50, RZ, P5 ;  /* 0x000000ff32347207 */ /* 0x000fe40002800000 */
[----:B------:R-:W-:Y:S02]  /*242b0*/  SEL R50, R51, RZ, P5 ;  /* 0x000000ff33327207 */ /* 0x000fe40002800000 */
[----:B---3--:R-:W-:-:S02]  /*242c0*/  LOP3.LUT R238, R3, 0x24, RZ, 0xfc, !PT ;  /* 0x0000002403ee7812 */ /* 0x008fc400078efcff */
[----:B------:R-:W-:Y:S02]  /*242d0*/  LOP3.LUT R237, R3, 0x26, RZ, 0xfc, !PT ;  /* 0x0000002603ed7812 */ /* 0x000fe400078efcff */
[----:B------:R-:W-:Y:S01]  /*242e0*/  ISETP.GE.AND P0, PT, R238, UR6, PT ;  /* 0x00000006ee007c0c */ /* 0x000fe2000bf06270 */
[C---:B--2---:R-:W-:Y:S01]  /*242f0*/  IMAD.WIDE R226, R251.reuse, 0x4, R240 ;  /* 0x00000004fbe27825 */ /* 0x044fe200078e02f0 */
[----:B------:R-:W-:Y:S02]  /*24300*/  BAR.SYNC.DEFER_BLOCKING 0x0 ;  /* 0x0000000000007b1d */ /* 0x000fe40000010000 */
[----:B------:R-:W-:Y:S01]  /*24310*/  SEL R53, RZ, 0x4, P0 ;  /* 0x00000004ff357807 */ /* 0x000fe20000000000 */
[----:B----4-:R-:W-:Y:S01]  /*24320*/  IMAD.WIDE R224, R251, 0x4, R242 ;  /* 0x00000004fbe07825 */ /* 0x010fe200078e02f2 */
[----:B------:R-:W-:Y:S02]  /*24330*/  ISETP.GE.AND P4, PT, R237, UR6, PT ;  /* 0x00000006ed007c0c */ /* 0x000fe4000bf86270 */
[----:B------:R-:W-:Y:S01]  /*24340*/  ISETP.NE.U32.AND P0, PT, R52, RZ, PT ;  /* 0x000000ff3400720c */ /* 0x000fe20003f05070 */
[----:B------:R-:W2:Y:S01]  /*24350*/  LDL.LU.64 R236, [R1+0x910] ;  /* 0x0009100001ec7983 */ /* 0x000ea20000300a00 */
[----:B------:R-:W-:-:S02]  /*24360*/  SEL R51, R53, RZ, P5 ;  /* 0x000000ff35337207 */ /* 0x000fc40002800000 */
[----:B------:R-:W-:Y:S01]  /*24370*/  LOP3.LUT R243, R3, 0x8, RZ, 0xfc, !PT ;  /* 0x0000000803f37812 */ /* 0x000fe200078efcff */
[----:B------:R-:W-:Y:S04]  /*24380*/  STL.64 [R1+0x98], R226 ;  /* 0x000098e201007387 */ /* 0x000fe80000100a00 */
[----:B------:R-:W-:Y:S04]  /*24390*/  STL.64 [R1+0x90], R224 ;  /* 0x000090e001007387 */ /* 0x000fe80000100a00 */
[----:B------:R-:W-:Y:S01]  /*243a0*/  @!PT LDS RZ, [RZ] ;  /* 0x00000000fffff984 */ /* 0x000fe20000000800 */
[----:B------:R-:W-:Y:S01]  /*243b0*/  @!PT LDS RZ, [RZ] ;  /* 0x00000000fffff984 */ /* 0x000fe20000000800 */
[----:B------:R-:W-:Y:S01]  /*243c0*/  @!PT LDS RZ, [RZ] ;  /* 0x00000000fffff984 */ /* 0x000fe20000000800 */
[----:B------:R-:W-:Y:S01]  /*243d0*/  LDGSTS.E [R0+-0x14000], desc[UR46][R226.64], P3 ;  /* 0xec000000e2007fae */ /* 0x000fe2000992186e */
[----:B------:R-:W-:-:S02]  /*243e0*/  ISETP.NE.U32.AND P3, PT, R50, RZ, PT ;  /* 0x000000ff3200720c */ /* 0x000fc40003f65070 */
[----:B------:R-:W-:Y:S01]  /*243f0*/  SEL R50, RZ, 0x4, P4 ;  /* 0x00000004ff327807 */ /* 0x000fe20002000000 */
[----:B------:R-:W-:Y:S01]  /*24400*/  LDGSTS.E [R0+-0x13ff8], desc[UR46][R224.64], P2 ;  /* 0xec008000e0007fae */ /* 0x000fe2000912186e */
[----:B------:R-:W-:Y:S02]  /*24410*/  ISETP.GE.AND P4, PT, R243, UR6, PT ;  /* 0x00000006f3007c0c */ /* 0x000fe4000bf86270 */
[----:B------:R-:W-:Y:S02]  /*24420*/  LOP3.LUT R241, R3, 0xa, RZ, 0xfc, !PT ;  /* 0x0000000a03f17812 */ /* 0x000fe400078efcff */
[----:B------:R-:W-:Y:S01]  /*24430*/  ISETP.NE.U32.AND P2, PT, R51, RZ, PT ;  /* 0x000000ff3300720c */ /* 0x000fe20003f45070 */
[----:B------:R-:W-:-:S05]  /*24440*/  IMAD.WIDE R52, R251, 0x4, R212 ;  /* 0x00000004fb347825 */ /* 0x000fca00078e02d4 */
[----:B------:R1:W-:Y:S04]  /*24450*/  STL.64 [R1+0x88], R52 ;  /* 0x0000883401007387 */ /* 0x0003e80000100a00 */
[----:B------:R-:W3:Y:S01]  /*24460*/  LDL.LU.64 R242, [R1+0x8f8] ;  /* 0x0008f80001f27983 */ /* 0x000ee20000300a00 */
[----:B------:R-:W-:Y:S01]  /*24470*/  IMAD.WIDE R214, R251, 0x4, R214 ;  /* 0x00000004fbd67825 */ /* 0x000fe200078e02d6 */
[----:B------:R-:W-:Y:S02]  /*24480*/  SEL R51, RZ, 0x4, P4 ;  /* 0x00000004ff337807 */ /* 0x000fe40002000000 */
[----:B------:R-:W-:Y:S01]  /*24490*/  ISETP.GE.AND P4, PT, R241, UR6, PT ;  /* 0x00000006f1007c0c */ /* 0x000fe2000bf86270 */
[----:B------:R1:W-:Y:S04]  /*244a0*/  LDGSTS.E [R0+-0x12000], desc[UR46][R52.64], P6 ;  /* 0xee00000034007fae */ /* 0x0003e8000b12186e */
[----:B------:R-:W-:Y:S04]  /*244b0*/  STL.64 [R1+0x70], R214 ;  /* 0x000070d601007387 */ /* 0x000fe80000100a00 */
[----:B------:R-:W4:Y:S01]  /*244c0*/  LDL.LU.64 R240, [R1+0x8f0] ;  /* 0x0008f00001f07983 */ /* 0x000f220000300a00 */
[----:B------:R-:W-:Y:S01]  /*244d0*/  SEL R50, R50, RZ, P5 ;  /* 0x000000ff32327207 */ /* 0x000fe20002800000 */
[----:B------:R-:W-:-:S02]  /*244e0*/  IMAD.WIDE R212, R251, 0x4, R216 ;  /* 0x00000004fbd47825 */ /* 0x000fc400078e02d8 */
[----:B------:R-:W-:Y:S01]  /*244f0*/  LDGSTS.E [R0+-0x11ff8], desc[UR46][R214.64], P1 ;  /* 0xee008000d6007fae */ /* 0x000fe2000892186e */
[----:B------:R-:W-:Y:S02]  /*24500*/  ISETP.NE.U32.AND P6, PT, R50, RZ, PT ;  /* 0x000000ff3200720c */ /* 0x000fe40003fc5070 */
[----:B------:R-:W-:Y:S01]  /*24510*/  SEL R50, R51, RZ, P5 ;  /* 0x000000ff33327207 */ /* 0x000fe20002800000 */
[----:B-1----:R-:W-:Y:S01]  /*24520*/  IMAD.WIDE R52, R251, 0x4, R234 ;  /* 0x00000004fb347825 */ /* 0x002fe200078e02ea */
[----:B------:R-:W-:Y:S02]  /*24530*/  LOP3.LUT R234, R3, 0x2a, RZ, 0xfc, !PT ;  /* 0x0000002a03ea7812 */ /* 0x000fe400078efcff */
[----:B------:R-:W-:Y:S02]  /*24540*/  SEL R51, RZ, 0x4, P4 ;  /* 0x00000004ff337807 */ /* 0x000fe40002000000 */
[----:B------:R-:W-:Y:S01]  /*24550*/  ISETP.GE.AND P4, PT, R234, UR6, PT ;  /* 0x00000006ea007c0c */ /* 0x000fe2000bf86270 */
[----:B------:R1:W-:Y:S01]  /*24560*/  STL.64 [R1+0x80], R52 ;  /* 0x0000803401007387 */ /* 0x0003e20000100a00 */
[----:B------:R-:W-:-:S03]  /*24570*/  SEL R51, R51, RZ, P5 ;  /* 0x000000ff33337207 */ /* 0x000fc60002800000 */
[----:B------:R1:W-:Y:S02]  /*24580*/  LDGSTS.E [R4+-0x14000], desc[UR46][R52.64], P0 ;  /* 0xec00000034047fae */ /* 0x0003e4000812186e */
[----:B-1----:R-:W-:Y:S02]  /*24590*/  SEL R52, RZ, 0x4, P4 ;  /* 0x00000004ff347807 */ /* 0x002fe40002000000 */
[----:B------:R-:W-:Y:S02]  /*245a0*/  ISETP.NE.U32.AND P4, PT, R51, RZ, PT ;  /* 0x000000ff3300720c */ /* 0x000fe40003f85070 */
[----:B------:R-:W-:Y:S01]  /*245b0*/  SEL R51, R52, RZ, P5 ;  /* 0x000000ff34337207 */ /* 0x000fe20002800000 */
[----:B------:R-:W-:Y:S01]  /*245c0*/  IMAD.WIDE R52, R251, 0x4, R218 ;  /* 0x00000004fb347825 */ /* 0x000fe200078e02da */
[----:B------:R-:W-:Y:S02]  /*245d0*/  ISETP.NE.U32.AND P0, PT, R50, RZ, PT ;  /* 0x000000ff3200720c */ /* 0x000fe40003f05070 */
[----:B------:R-:W-:-:S04]  /*245e0*/  LOP3.LUT R235, R3, 0x28, RZ, 0xfc, !PT ;  /* 0x0000002803eb7812 */ /* 0x000fc800078efcff */
[----:B------:R-:W-:Y:S02]  /*245f0*/  ISETP.GE.AND P1, PT, R235, UR6, PT ;  /* 0x00000006eb007c0c */ /* 0x000fe4000bf26270 */
[----:B------:R-:W-:Y:S02]  /*24600*/  LOP3.LUT R235, R3, 0xc, RZ, 0xfc, !PT ;  /* 0x0000000c03eb7812 */ /* 0x000fe400078efcff */
[----:B------:R-:W-:Y:S02]  /*24610*/  SEL R50, RZ, 0x4, P1 ;  /* 0x00000004ff327807 */ /* 0x000fe40000800000 */
[----:B------:R-:W-:Y:S01]  /*24620*/  ISETP.GE.AND P1, PT, R235, UR6, PT ;  /* 0x00000006eb007c0c */ /* 0x000fe2000bf26270 */
[----:B--2---:R-:W-:-:S05]  /*24630*/  IMAD.WIDE R214, R251, 0x4, R236 ;  /* 0x00000004fbd67825 */ /* 0x004fca00078e02ec */
[----:B------:R-:W-:Y:S04]  /*24640*/  STL.64 [R1+0x78], R214 ;  /* 0x000078d601007387 */ /* 0x000fe80000100a00 */
[----:B------:R-:W-:Y:S04]  /*24650*/  LDGSTS.E [R4+-0x13ff8], desc[UR46][R214.64], P3 ;  /* 0xec008000d6047fae */ /* 0x000fe8000992186e */
[----:B------:R3:W-:Y:S04]  /*24660*/  STL.64 [R1+0x68], R212 ;  /* 0x000068d401007387 */ /* 0x0007e80000100a00 */
[----:B------:R3:W-:Y:S04]  /*24670*/  LDGSTS.E [R4+-0x12000], desc[UR46][R212.64], P2 ;  /* 0xee000000d4047fae */ /* 0x0007e8000912186e */
[----:B------:R4:W-:Y:S04]  /*24680*/  STL.64 [R1+0x50], R52 ;  /* 0x0000503401007387 */ /* 0x0009e80000100a00 */
[----:B------:R4:W-:Y:S04]  /*24690*/  LDGSTS.E [R4+-0x11ff8], desc[UR46][R52.64], P6 ;  /* 0xee00800034047fae */ /* 0x0009e8000b12186e */
[----:B------:R-:W2:Y:S01]  /*246a0*/  LDL.LU.64 R232, [R1+0x8d8] ;  /* 0x0008d80001e87983 */ /* 0x000ea20000300a00 */
[----:B------:R-:W-:Y:S01]  /*246b0*/  LOP3.LUT R237, R3, 0xe, RZ, 0xfc, !PT ;  /* 0x0000000e03ed7812 */ /* 0x000fe200078efcff */
[----:B---3--:R-:W-:Y:S01]  /*246c0*/  IMAD.WIDE R212, R251, 0x4, R242 ;  /* 0x00000004fbd47825 */ /* 0x008fe200078e02f2 */
[----:B------:R-:W-:-:S04]  /*246d0*/  LOP3.LUT R243, R3, 0x2c, RZ, 0xfc, !PT ;  /* 0x0000002c03f37812 */ /* 0x000fc800078efcff */
[----:B------:R1:W-:Y:S01]  /*246e0*/  STL.64 [R1+0x60], R212 ;  /* 0x000060d401007387 */ /* 0x0003e20000100a00 */
[----:B------:R-:W-:-:S03]  /*246f0*/  ISETP.GE.AND P6, PT, R243, UR6, PT ;  /* 0x00000006f3007c0c */ /* 0x000fc6000bfc6270 */
[----:B------:R-:W3:Y:S01]  /*24700*/  LDL.LU.64 R242, [R1+0x8d0] ;  /* 0x0008d00001f27983 */ /* 0x000ee20000300a00 */
[----:B----4-:R-:W-:-:S03]  /*24710*/  IMAD.WIDE R52, R251, 0x4, R240 ;  /* 0x00000004fb347825 */ /* 0x010fc600078e02f0 */
[----:B------:R1:W-:Y:S01]  /*24720*/  LDGSTS.E [R5+-0x14000], desc[UR46][R212.64], P0 ;  /* 0xec000000d4057fae */ /* 0x0003e2000812186e */
[----:B------:R-:W-:-:S03]  /*24730*/  ISETP.GE.AND P2, PT, R237, UR6, PT ;  /* 0x00000006ed007c0c */ /* 0x000fc6000bf46270 */
[----:B------:R4:W-:Y:S04]  /*24740*/  STL.64 [R1+0x58], R52 ;  /* 0x0000583401007387 */ /* 0x0009e80000100a00 */
[----:B------:R-:W3:Y:S01]  /*24750*/  LDL.LU.64 R236, [R1+0x8c8] ;  /* 0x0008c80001ec7983 */ /* 0x000ee20000300a00 */
[----:B-1----:R-:W-:Y:S01]  /*24760*/  IMAD.WIDE R212, R251, 0x4, R220 ;  /* 0x00000004fbd47825 */ /* 0x002fe200078e02dc */
[----:B------:R-:W-:Y:S02]  /*24770*/  SEL R50, R50, RZ, P5 ;  /* 0x000000ff32327207 */ /* 0x000fe40002800000 */
[----:B------:R4:W-:Y:S04]  /*24780*/  LDGSTS.E [R5+-0x13ff8], desc[UR46][R52.64], P4 ;  /* 0xec00800034057fae */ /* 0x0009e8000a12186e */
[----:B------:R-:W-:Y:S04]  /*24790*/  STL.64 [R1+0x48], R212 ;  /* 0x000048d401007387 */ /* 0x000fe80000100a00 */
[----:B------:R-:W3:Y:S04]  /*247a0*/  LDL.LU.64 R234, [R1+0x8c0] ;  /* 0x0008c00001ea7983 */ /* 0x000ee80000300a00 */
[----:B------:R-:W3:Y:S01]  /*247b0*/  LDL.LU.64 R228, [R1+0x8b8] ;  /* 0x0008b80001e47983 */ /* 0x000ee20000300a00 */
[----:B------:R-:W-:-:S02]  /*247c0*/  ISETP.NE.U32.AND P3, PT, R50, RZ, PT ;  /* 0x000000ff3200720c */ /* 0x000fc40003f65070 */
[----:B------:R-:W-:Y:S02]  /*247d0*/  SEL R50, RZ, 0x4, P1 ;  /* 0x00000004ff327807 */ /* 0x000fe40000800000 */
[----:B------:R-:W-:Y:S02]  /*247e0*/  ISETP.NE.U32.AND P1, PT, R51, RZ, PT ;  /* 0x000000ff3300720c */ /* 0x000fe40003f25070 */
[----:B------:R-:W-:Y:S02]  /*247f0*/  SEL R50, R50, RZ, P5 ;  /* 0x000000ff32327207 */ /* 0x000fe40002800000 */
[----:B------:R-:W-:Y:S02]  /*24800*/  SEL R51, RZ, 0x4, P2 ;  /* 0x00000004ff337807 */ /* 0x000fe40001000000 */
[C---:B------:R-:W-:Y:S02]  /*24810*/  LOP3.LUT R241, R3.reuse, 0x2e, RZ, 0xfc, !PT ;  /* 0x0000002e03f17812 */ /* 0x040fe400078efcff */
[----:B------:R-:W-:Y:S01]  /*24820*/  ISETP.NE.U32.AND P2, PT, R50, RZ, PT ;  /* 0x000000ff3200720c */ /* 0x000fe20003f45070 */
[----:B------:R-:W-:Y:S01]  /*24830*/  LDGSTS.E [R5+-0x12000], desc[UR46][R212.64], P3 ;  /* 0xee000000d4057fae */ /* 0x000fe2000992186e */
[----:B------:R-:W-:-:S02]  /*24840*/  LOP3.LUT R240, R3, 0x10, RZ, 0xfc, !PT ;  /* 0x0000001003f07812 */ /* 0x000fc400078efcff */
[----:B------:R-:W-:Y:S02]  /*24850*/  SEL R50, R51, RZ, P5 ;  /* 0x000000ff33327207 */ /* 0x000fe40002800000 */
[----:B------:R-:W-:Y:S02]  /*24860*/  ISETP.GE.AND P0, PT, R241, UR6, PT ;  /* 0x00000006f1007c0c */ /* 0x000fe4000bf06270 */
[----:B------:R-:W-:Y:S02]  /*24870*/  LOP3.LUT R241, R3, 0x12, RZ, 0xfc, !PT ;  /* 0x0000001203f17812 */ /* 0x000fe400078efcff */
[----:B------:R-:W-:Y:S02]  /*24880*/  SEL R51, RZ, 0x4, P6 ;  /* 0x00000004ff337807 */ /* 0x000fe40003000000 */
[----:B------:R-:W-:Y:S02]  /*24890*/  ISETP.GE.AND P6, PT, R240, UR6, PT ;  /* 0x00000006f0007c0c */ /* 0x000fe4000bfc6270 */
[----:B------:R-:W-:-:S02]  /*248a0*/  ISETP.NE.U32.AND P4, PT, R50, RZ, PT ;  /* 0x000000ff3200720c */ /* 0x000fc40003f85070 */
[----:B------:R-:W-:Y:S02]  /*248b0*/  SEL R50, RZ, 0x4, P0 ;  /* 0x00000004ff327807 */ /* 0x000fe40000000000 */
[----:B------:R-:W-:Y:S01]  /*248c0*/  ISETP.GE.AND P0, PT, R241, UR6, PT ;  /* 0x00000006f1007c0c */ /* 0x000fe2000bf06270 */
[----:B------:R-:W-:Y:S01]  /*248d0*/  IMAD.WIDE R240, R251, 0x4, R222 ;  /* 0x00000004fbf07825 */ /* 0x000fe200078e02de */
[----:B------:R-:W-:Y:S02]  /*248e0*/  SEL R51, R51, RZ, P5 ;  /* 0x000000ff33337207 */ /* 0x000fe40002800000 */
[----:B----4-:R-:W-:Y:S02]  /*248f0*/  SEL R52, RZ, 0x4, P6 ;  /* 0x00000004ff347807 */ /* 0x010fe40003000000 */
[----:B------:R-:W-:Y:S01]  /*24900*/  ISETP.NE.U32.AND P6, PT, R51, RZ, PT ;  /* 0x000000ff3300720c */ /* 0x000fe20003fc5070 */
[----:B------:R3:W-:Y:S01]  /*24910*/  LDGSTS.E [R5+-0x11ff8], desc[UR46][R240.64], P1 ;  /* 0xee008000f0057fae */ /* 0x0007e2000892186e */
[----:B------:R-:W-:-:S02]  /*24920*/  LOP3.LUT R231, R3, 0x30, RZ, 0xfc, !PT ;  /* 0x0000003003e77812 */ /* 0x000fc400078efcff */
[----:B------:R-:W-:Y:S01]  /*24930*/  SEL R50, R50, RZ, P5 ;  /* 0x000000ff32327207 */ /* 0x000fe20002800000 */
[----:B------:R3:W-:Y:S01]  /*24940*/  STL.64 [R1+0xfe8], R4 ;  /* 0x000fe80401007387 */ /* 0x0007e20000100a00 */
[----:B------:R-:W-:Y:S02]  /*24950*/  SEL R51, R52, RZ, P5 ;  /* 0x000000ff34337207 */ /* 0x000fe40002800000 */
[----:B------:R-:W-:Y:S01]  /*24960*/  ISETP.GE.AND P1, PT, R231, UR6, PT ;  /* 0x00000006e7007c0c */ /* 0x000fe2000bf26270 */
[----:B------:R-:W-:Y:S01]  /*24970*/  STL.64 [R1+0xfd0], R240 ;  /* 0x000fd0f001007387 */ /* 0x000fe20000100a00 */
[----:B------:R-:W-:Y:S02]  /*24980*/  ISETP.NE.U32.AND P3, PT, R50, RZ, PT ;  /* 0x000000ff3200720c */ /* 0x000fe40003f65070 */
[----:B------:R-:W-:Y:S02]  /*24990*/  SEL R50, RZ, 0x4, P0 ;  /* 0x00000004ff327807 */ /* 0x000fe40000000000 */
[----:B------:R-:W-:-:S02]  /*249a0*/  ISETP.NE.U32.AND P0, PT, R51, RZ, PT ;  /* 0x000000ff3300720c */ /* 0x000fc40003f05070 */
[----:B------:R-:W-:Y:S02]  /*249b0*/  SEL R51, RZ, 0x4, P1 ;  /* 0x00000004ff337807 */ /* 0x000fe40000800000 */
[----:B------:R-:W-:Y:S01]  /*249c0*/  LOP3.LUT R231, R3, 0x14, RZ, 0xfc, !PT ;  /* 0x0000001403e77812 */ /* 0x000fe200078efcff */
[----:B--2---:R-:W-:-:S05]  /*249d0*/  IMAD.WIDE R52, R251, 0x4, R232 ;  /* 0x00000004fb347825 */ /* 0x004fca00078e02e8 */
[----:B------:R-:W-:Y:S04]  /*249e0*/  STL.64 [R1+0x40], R52 ;  /* 0x0000403401007387 */ /* 0x000fe80000100a00 */
[----:B------:R-:W2:Y:S04]  /*249f0*/  LDL.LU.64 R232, [R1+0x8b0] ;  /* 0x0008b00001e87983 */ /* 0x000ea80000300a00 */
[----:B------:R-:W-:Y:S01]  /*24a00*/  LDGSTS.E [R8+-0x14000], desc[UR46][R52.64], P2 ;  /* 0xec00000034087fae */ /* 0x000fe2000912186e */
[----:B---3--:R-:W-:Y:S01]  /*24a10*/  IMAD.WIDE R4, R251, 0x4, R242 ;  /* 0x00000004fb047825 */ /* 0x008fe200078e02f2 */
[----:B------:R-:W-:-:S04]  /*24a20*/  LOP3.LUT R243, R3, 0x32, RZ, 0xfc, !PT ;  /* 0x0000003203f37812 */ /* 0x000fc800078efcff */
[----:B------:R1:W-:Y:S01]  /*24a30*/  STL.64 [R1+0x38], R4 ;  /* 0x0000380401007387 */ /* 0x0003e20000100a00 */
[----:B------:R-:W-:-:S03]  /*24a40*/  ISETP.GE.AND P1, PT, R243, UR6, PT ;  /* 0x00000006f3007c0c */ /* 0x000fc6000bf26270 */
[----:B------:R-:W3:Y:S04]  /*24a50*/  LDL.LU.64 R242, [R1+0x8a8] ;  /* 0x0008a80001f27983 */ /* 0x000ee80000300a00 */
[----:B------:R1:W-:Y:S01]  /*24a60*/  LDGSTS.E [R8+-0x13ff8], desc[UR46][R4.64], P4 ;  /* 0xec00800004087fae */ /* 0x0003e2000a12186e */
[----:B------:R-:W-:Y:S01]  /*24a70*/  ISETP.GE.AND P4, PT, R231, UR6, PT ;  /* 0x00000006e7007c0c */ /* 0x000fe2000bf86270 */
[C---:B------:R-:W-:Y:S02]  /*24a80*/  IMAD.WIDE R236, R251.reuse, 0x4, R236 ;  /* 0x00000004fbec7825 */ /* 0x040fe400078e02ec */
[----:B------:R-:W4:Y:S04]  /*24a90*/  LDL.LU.64 R230, [R1+0x8a0] ;  /* 0x0008a00001e67983 */ /* 0x000f280000300a00 */
[----:B------:R-:W-:Y:S04]  /*24aa0*/  STL.64 [R1+0xfc8], R236 ;  /* 0x000fc8ec01007387 */ /* 0x000fe80000100a00 */
[----:B------:R-:W4:Y:S01]  /*24ab0*/  LDL.LU.64 R212, [R1+0x898] ;  /* 0x0008980001d47983 */ /* 0x000f220000300a00 */
[----:B------:R-:W-:Y:S01]  /*24ac0*/  IMAD.WIDE R234, R251, 0x4, R234 ;  /* 0x00000004fbea7825 */ /* 0x000fe200078e02ea */
[----:B------:R-:W-:-:S02]  /*24ad0*/  SEL R50, R50, RZ, P5 ;  /* 0x000000ff32327207 */ /* 0x000fc40002800000 */
[----:B------:R-:W-:Y:S01]  /*24ae0*/  LDGSTS.E [R8+-0x12000], desc[UR46][R236.64], P6 ;  /* 0xee000000ec087fae */ /* 0x000fe2000b12186e */
[----:B-1----:R-:W-:-:S03]  /*24af0*/  IMAD.WIDE R4, R251, 0x4, R228 ;  /* 0x00000004fb047825 */ /* 0x002fc600078e02e4 */
[----:B------:R-:W-:Y:S04]  /*24b00*/  STL.64 [R1+0xfd8], R234 ;  /* 0x000fd8ea01007387 */ /* 0x000fe80000100a00 */
[----:B------:R2:W-:Y:S04]  /*24b10*/  STL.64 [R1+0x30], R4 ;  /* 0x0000300401007387 */ /* 0x0005e80000100a00 */
[----:B------:R-:W4:Y:S01]  /*24b20*/  LDL.LU.64 R224, [R1+0x890] ;  /* 0x0008900001e07983 */ /* 0x000f220000300a00 */
[----:B------:R-:W-:Y:S02]  /*24b30*/  ISETP.NE.U32.AND P2, PT, R50, RZ, PT ;  /* 0x000000ff3200720c */ /* 0x000fe40003f45070 */
[----:B------:R-:W-:Y:S01]  /*24b40*/  SEL R50, R51, RZ, P5 ;  /* 0x000000ff33327207 */ /* 0x000fe20002800000 */
[----:B------:R-:W-:Y:S01]  /*24b50*/  LDGSTS.E [R8+-0x11ff8], desc[UR46][R234.64], P3 ;  /* 0xee008000ea087fae */ /* 0x000fe2000992186e */
[----:B------:R-:W-:-:S02]  /*24b60*/  LOP3.LUT R227, R3, 0x34, RZ, 0xfc, !PT ;  /* 0x0000003403e37812 */ /* 0x000fc400078efcff */
[----:B------:R-:W-:Y:S01]  /*24b70*/  ISETP.NE.U32.AND P6, PT, R50, RZ, PT ;  /* 0x000000ff3200720c */ /* 0x000fe20003fc5070 */
[----:B------:R2:W-:Y:S01]  /*24b80*/  LDGSTS.E [R9+-0x14000], desc[UR46][R4.64], P0 ;  /* 0xec00000004097fae */ /* 0x0005e2000812186e */
[----:B------:R-:W-:Y:S02]  /*24b90*/  SEL R50, RZ, 0x4, P4 ;  /* 0x00000004ff327807 */ /* 0x000fe40002000000 */
[----:B------:R-:W-:Y:S02]  /*24ba0*/  ISETP.GE.AND P4, PT, R227, UR6, PT ;  /* 0x00000006e3007c0c */ /* 0x000fe4000bf86270 */
[----:B------:R-:W-:Y:S02]  /*24bb0*/  SEL R50, R50, RZ, P5 ;  /* 0x000000ff32327207 */ /* 0x000fe40002800000 */
[C---:B------:R-:W-:Y:S02]  /*24bc0*/  LOP3.LUT R229, R3.reuse, 0x36, RZ, 0xfc, !PT ;  /* 0x0000003603e57812 */ /* 0x040fe400078efcff */
[----:B------:R-:W-:-:S02]  /*24bd0*/  LOP3.LUT R226, R3, 0x16, RZ, 0xfc, !PT ;  /* 0x0000001603e27812 */ /* 0x000fc400078efcff */
[----:B------:R-:W-:Y:S02]  /*24be0*/  ISETP.NE.U32.AND P3, PT, R50, RZ, PT ;  /* 0x000000ff3200720c */ /* 0x000fe40003f65070 */
[----:B------:R-:W-:Y:S02]  /*24bf0*/  SEL R50, RZ, 0x4, P4 ;  /* 0x00000004ff327807 */ /* 0x000fe40002000000 */
[----:B------:R-:W-:Y:S02]  /*24c00*/  SEL R51, RZ, 0x4, P1 ;  /* 0x00000004ff337807 */ /* 0x000fe40000800000 */
[----:B------:R-:W-:Y:S02]  /*24c10*/  ISETP.GE.AND P4, PT, R229, UR6, PT ;  /* 0x00000006e5007c0c */ /* 0x000fe4000bf86270 */
[----:B------:R-:W-:Y:S02]  /*24c20*/  ISETP.GE.AND P1, PT, R226, UR6, PT ;  /* 0x00000006e2007c0c */ /* 0x000fe4000bf26270 */
[----:B------:R-:W-:-:S02]  /*24c30*/  SEL R51, R51, RZ, P5 ;  /* 0x000000ff33337207 */ /* 0x000fc40002800000 */
[----:B------:R-:W-:Y:S02]  /*24c40*/  SEL R52, RZ, 0x4, P1 ;  /* 0x00000004ff347807 */ /* 0x000fe40000800000 */
[----:B------:R-:W-:Y:S02]  /*24c50*/  ISETP.NE.U32.AND P1, PT, R51, RZ, PT ;  /* 0x000000ff3300720c */ /* 0x000fe40003f25070 */
[----:B------:R-:W-:Y:S02]  /*24c60*/  SEL R51, R52, RZ, P5 ;  /* 0x000000ff34337207 */ /* 0x000fe40002800000 */
[----:B------:R-:W-:Y:S02]  /*24c70*/  SEL R50, R50, RZ, P5 ;  /* 0x000000ff32327207 */ /* 0x000fe40002800000 */
[----:B------:R-:W-:Y:S02]  /*24c80*/  ISETP.NE.U32.AND P0, PT, R51, RZ, PT ;  /* 0x000000ff3300720c */ /* 0x000fe40003f05070 */
[----:B------:R-:W-:-:S02]  /*24c90*/  SEL R51, RZ, 0x4, P4 ;  /* 0x00000004ff337807 */ /* 0x000fc40002000000 */
[----:B------:R-:W-:Y:S02]  /*24ca0*/  ISETP.NE.U32.AND P4, PT, R50, RZ, PT ;  /* 0x000000ff3200720c */ /* 0x000fe40003f85070 */
[----:B------:R-:W-:Y:S02]  /*24cb0*/  SEL R50, R51, RZ, P5 ;  /* 0x000000ff33327207 */ /* 0x000fe40002800000 */
[C---:B------:R-:W-:Y:S02]  /*24cc0*/  LOP3.LUT R215, R3.reuse, 0x38, RZ, 0xfc, !PT ;  /* 0x0000003803d77812 */ /* 0x040fe400078efcff */
[----:B------:R-:W-:Y:S01]  /*24cd0*/  LOP3.LUT R53, R3, 0x3a, RZ, 0xfc, !PT ;  /* 0x0000003a03357812 */ /* 0x000fe200078efcff */
[----:B--2---:R-:W-:-:S05]  /*24ce0*/  IMAD.WIDE R4, R251, 0x4, R232 ;  /* 0x00000004fb047825 */ /* 0x004fca00078e02e8 */
[----:B------:R1:W-:Y:S04]  /*24cf0*/  LDGSTS.E [R9+-0x13ff8], desc[UR46][R4.64], P2 ;  /* 0xec00800004097fae */ /* 0x0003e8000912186e */
[----:B------:R1:W-:Y:S04]  /*24d00*/  STL.64 [R1+0x28], R4 ;  /* 0x0000280401007387 */ /* 0x0003e80000100a00 */
[----:B------:R-:W2:Y:S04]  /*24d10*/  LDL.LU.64 R228, [R1+0x888] ;  /* 0x0008880001e47983 */ /* 0x000ea80000300a00 */
[----:B------:R-:W2:Y:S01]  /*24d20*/  LDL.LU.64 R226, [R1+0x880] ;  /* 0x0008800001e27983 */ /* 0x000ea20000300a00 */
[----:B---3--:R-:W-:Y:S01]  /*24d30*/  IMAD.WIDE R232, R251, 0x4, R242 ;  /* 0x00000004fbe87825 */ /* 0x008fe200078e02f2 */
[----:B------:R-:W-:-:S04]  /*24d40*/  LOP3.LUT R243, R3, 0x18, RZ, 0xfc, !PT ;  /* 0x0000001803f37812 */ /* 0x000fc800078efcff */
[----:B------:R-:W-:Y:S01]  /*24d50*/  ISETP.GE.AND P2, PT, R243, UR6, PT ;  /* 0x00000006f3007c0c */ /* 0x000fe2000bf46270 */
[----:B------:R-:W-:Y:S01]  /*24d60*/  LDGSTS.E [R9+-0x12000], desc[UR46][R232.64], P6 ;  /* 0xee000000e8097fae */ /* 0x000fe2000b12186e */
[----:B------:R-:W-:-:S03]  /*24d70*/  LOP3.LUT R243, R3, 0x1a, RZ, 0xfc, !PT ;  /* 0x0000001a03f37812 */ /* 0x000fc600078efcff */
[----:B------:R-:W-:Y:S01]  /*24d80*/  STL.64 [R1+0xfb8], R232 ;  /* 0x000fb8e801007387 */ /* 0x000fe20000100a00 */
[----:B------:R-:W-:-:S03]  /*24d90*/  ISETP.GE.AND P6, PT, R243, UR6, PT ;  /* 0x00000006f3007c0c */ /* 0x000fc6000bfc6270 */
[----:B------:R-:W3:Y:S01]  /*24da0*/  LDL.LU.64 R242, [R1+0x878] ;  /* 0x0008780001f27983 */ /* 0x000ee20000300a00 */
[----:B----4-:R-:W-:Y:S01]  /*24db0*/  IMAD.WIDE R230, R251, 0x4, R230 ;  /* 0x00000004fbe67825 */ /* 0x010fe200078e02e6 */
[----:B------:R-:W-:-:S04]  /*24dc0*/  SEL R51, RZ, 0x4, P2 ;  /* 0x00000004ff337807 */ /* 0x000fc80001000000 */
[----:B------:R4:W-:Y:S01]  /*24dd0*/  LDGSTS.E [R9+-0x11ff8], desc[UR46][R230.64], P1 ;  /* 0xee008000e6097fae */ /* 0x0009e2000892186e */
[----:B------:R-:W-:Y:S02]  /*24de0*/  ISETP.NE.U32.AND P1, PT, R50, RZ, PT ;  /* 0x000000ff3200720c */ /* 0x000fe40003f25070 */
[----:B------:R-:W-:Y:S01]  /*24df0*/  SEL R50, RZ, 0x4, P6 ;  /* 0x00000004ff327807 */ /* 0x000fe20003000000 */
[----:B------:R4:W-:Y:S01]  /*24e00*/  STL.64 [R1+0xfe0], R8 ;  /* 0x000fe00801007387 */ /* 0x0009e20000100a00 */
[----:B------:R-:W-:Y:S02]  /*24e10*/  ISETP.GE.AND P2, PT, R215, UR6, PT ;  /* 0x00000006d7007c0c */ /* 0x000fe4000bf46270 */
[----:B------:R-:W-:Y:S02]  /*24e20*/  SEL R50, R50, RZ, P5 ;  /* 0x000000ff32327207 */ /* 0x000fe40002800000 */
[----:B------:R-:W-:Y:S01]  /*24e30*/  ISETP.GE.AND P6, PT, R53, UR6, PT ;  /* 0x0000000635007c0c */ /* 0x000fe2000bfc6270 */
[----:B-1----:R-:W-:Y:S01]  /*24e40*/  IMAD.WIDE R4, R251, 0x4, R224 ;  /* 0x00000004fb047825 */ /* 0x002fe200078e02e0 */
[----:B------:R-:W-:-:S03]  /*24e50*/  LOP3.LUT R225, R3, 0x1c, RZ, 0xfc, !PT ;  /* 0x0000001c03e17812 */ /* 0x000fc600078efcff */
[----:B----4-:R-:W-:Y:S01]  /*24e60*/  IMAD.WIDE R8, R251, 0x4, R212 ;  /* 0x00000004fb087825 */ /* 0x010fe200078e02d4 */
[----:B------:R-:W-:Y:S01]  /*24e70*/  STL.64 [R1+0xfb0], R230 ;  /* 0x000fb0e601007387 */ /* 0x000fe20000100a00 */
[----:B------:R-:W-:Y:S02]  /*24e80*/  SEL R52, RZ, 0x4, P2 ;  /* 0x00000004ff347807 */ /* 0x000fe40001000000 */
[----:B------:R-:W-:Y:S01]  /*24e90*/  ISETP.NE.U32.AND P2, PT, R50, RZ, PT ;  /* 0x000000ff3200720c */ /* 0x000fe20003f45070 */
[----:B------:R-:W-:Y:S01]  /*24ea0*/  STL.64 [R1+0x20], R8 ;  /* 0x0000200801007387 */ /* 0x000fe20000100a00 */
[----:B------:R-:W-:Y:S02]  /*24eb0*/  SEL R50, RZ, 0x4, P6 ;  /* 0x00000004ff327807 */ /* 0x000fe40003000000 */
[----:B------:R-:W-:Y:S01]  /*24ec0*/  ISETP.GE.AND P6, PT, R225, UR6, PT ;  /* 0x00000006e1007c0c */ /* 0x000fe2000bfc6270 */
[----:B------:R3:W-:Y:S04]  /*24ed0*/  STL.64 [R1+0x18], R4 ;  /* 0x0000180401007387 */ /* 0x0007e80000100a00 */
[----:B------:R-:W4:Y:S04]  /*24ee0*/  LDL.LU.64 R214, [R1+0x870] ;  /* 0x0008700001d67983 */ /* 0x000f280000300a00 */
[----:B------:R-:W4:Y:S04]  /*24ef0*/  LDL.LU.64 R224, [R1+0x868] ;  /* 0x0008680001e07983 */ /* 0x000f280000300a00 */
[----:B------:R-:W4:Y:S01]  /*24f00*/  LDL.LU.64 R212, [R1+0x860] ;  /* 0x0008600001d47983 */ /* 0x000f220000300a00 */
[----:B------:R-:W-:-:S03]  /*24f10*/  SEL R51, R51, RZ, P5 ;  /* 0x000000ff33337207 */ /* 0x000fc60002800000 */
[----:B------:R-:W-:Y:S01]  /*24f20*/  LDGSTS.E [R244+-0x14000], desc[UR46][R8.64], P3 ;  /* 0xec00000008f47fae */ /* 0x000fe2000992186e */
[----:B------:R-:W-:-:S03]  /*24f30*/  ISETP.NE.U32.AND P3, PT, R51, RZ, PT ;  /* 0x000000ff3300720c */ /* 0x000fc60003f65070 */
[----:B------:R3:W-:Y:S01]  /*24f40*/  LDGSTS.E [R244+-0x13ff8], desc[UR46][R4.64], P0 ;  /* 0xec00800004f47fae */ /* 0x0007e2000812186e */
[----:B------:R-:W-:Y:S02]  /*24f50*/  SEL R51, R52, RZ, P5 ;  /* 0x000000ff34337207 */ /* 0x000fe40002800000 */
[----:B------:R-:W-:Y:S02]  /*24f60*/  LOP3.LUT R53, R3, 0x1e, RZ, 0xfc, !PT ;  /* 0x0000001e03357812 */ /* 0x000fe400078efcff */
[----:B------:R-:W-:Y:S02]  /*24f70*/  ISETP.NE.U32.AND P0, PT, R51, RZ, PT ;  /* 0x000000ff3300720c */ /* 0x000fe40003f05070 */
[----:B------:R-:W-:Y:S02]  /*24f80*/  SEL R51, RZ, 0x4, P6 ;  /* 0x00000004ff337807 */ /* 0x000fe40003000000 */
[----:B------:R-:W-:Y:S02]  /*24f90*/  ISETP.GE.AND P6, PT, R53, UR6, PT ;  /* 0x0000000635007c0c */ /* 0x000fe4000bfc6270 */
[----:B------:R-:W1:Y:S01]  /*24fa0*/  S2R R53, SR_TID.X ;  /* 0x0000000000357919 */ /* 0x000e620000002100 */
[----:B------:R-:W-:Y:S01]  /*24fb0*/  SEL R50, R50, RZ, P5 ;  /* 0x000000ff32327207 */ /* 0x000fe20002800000 */
[----:B------:R-:W-:Y:S01]  /*24fc0*/  UIADD3 UR4, UR4, -0x100, URZ ;  /* 0xffffff0004047890 */ /* 0x000fe2000fffe03f */
[----:B-1----:R-:W-:-:S02]  /*24fd0*/  SHF.R.U32.HI R219, RZ, 0x6, R53 ;  /* 0x00000006ffdb7819 */ /* 0x002fc40000011635 */
[----:B------:R-:W1:Y:S02]  /*24fe0*/  LDC R53, c[0x0][0x230] ;  /* 0x00008c00ff357b82 */ /* 0x000e640000000800 */
[----:B------:R-:W-:-:S04]  /*24ff0*/  SGXT.U32 R219, R219, 0x1 ;  /* 0x00000001dbdb781a */ /* 0x000fc80000000000 */
[----:B------:R-:W-:Y:S01]  /*25000*/  LOP3.LUT R219, R219, 0x2, RZ, 0xfc, !PT ;  /* 0x00000002dbdb7812 */ /* 0x000fe200078efcff */
[----:B------:R-:W-:-:S04]  /*25010*/  IMAD.WIDE R6, R251, 0x4, R6 ;  /* 0x00000004fb067825 */ /* 0x000fc800078e0206 */
[----:B-1----:R-:W-:Y:S02]  /*25020*/  VIADD R53, R53, 0x3f ;  /* 0x0000003f35357836 */ /* 0x002fe40000000000 */
[----:B--2---:R-:W-:-:S04]  /*25030*/  IMAD.WIDE R228, R251, 0x4, R228 ;  /* 0x00000004fbe47825 */ /* 0x004fc800078e02e4 */
[----:B------:R-:W-:Y:S01]  /*25040*/  IMAD.WIDE R226, R251, 0x4, R226 ;  /* 0x00000004fbe27825 */ /* 0x000fe200078e02e2 */
[----:B------:R-:W-:Y:S04]  /*25050*/  LDGSTS.E [R244+-0x12000], desc[UR46][R228.64], P4 ;  /* 0xee000000e4f47fae */ /* 0x000fe8000a12186e */
[----:B------:R-:W-:Y:S01]  /*25060*/  LDGSTS.E [R244+-0x11ff8], desc[UR46][R226.64], P1 ;  /* 0xee008000e2f47fae */ /* 0x000fe2000892186e */
[----:B------:R-:W-:Y:S02]  /*25070*/  ISETP.NE.U32.AND P4, PT, R50, RZ, PT ;  /* 0x000000ff3200720c */ /* 0x000fe40003f85070 */
[----:B------:R-:W-:Y:S01]  /*25080*/  SEL R50, R51, RZ, P5 ;  /* 0x000000ff33327207 */ /* 0x000fe20002800000 */
[----:B------:R-:W-:Y:S01]  /*25090*/  STL.64 [R1+0xfc0], R228 ;  /* 0x000fc0e401007387 */ /* 0x000fe20000100a00 */
[----:B------:R-:W-:-:S03]  /*250a0*/  SEL R51, RZ, 0x4, P6 ;  /* 0x00000004ff337807 */ /* 0x000fc60003000000 */
[----:B------:R-:W-:Y:S01]  /*250b0*/  STL.64 [R1+0xff0], R226 ;  /* 0x000ff0e201007387 */ /* 0x000fe20000100a00 */
[----:B---3--:R-:W-:Y:S01]  /*250c0*/  IMAD.WIDE R4, R251, 0x4, R242 ;  /* 0x00000004fb047825 */ /* 0x008fe200078e02f2 */
[----:B------:R-:W-:-:S04]  /*250d0*/  LOP3.LUT R243, R3, 0x3c, RZ, 0xfc, !PT ;  /* 0x0000003c03f37812 */ /* 0x000fc800078efcff */
[----:B------:R-:W-:Y:S01]  /*250e0*/  ISETP.GE.AND P1, PT, R243, UR6, PT ;  /* 0x00000006f3007c0c */ /* 0x000fe2000bf26270 */
[----:B------:R4:W-:Y:S01]  /*250f0*/  LDGSTS.E [R245+-0x14000], desc[UR46][R4.64], P3 ;  /* 0xec00000004f57fae */ /* 0x0009e2000992186e */
[----:B------:R-:W1:Y:S01]  /*25100*/  S2R R243, SR_TID.X ;  /* 0x0000000000f37919 */ /* 0x000e620000002100 */
[----:B------:R-:W-:Y:S02]  /*25110*/  LOP3.LUT R242, R3, 0x3e, RZ, 0xfc, !PT ;  /* 0x0000003e03f27812 */ /* 0x000fe400078efcff */
[----:B------:R-:W-:Y:S01]  /*25120*/  ISETP.NE.U32.AND P3, PT, R50, RZ, PT ;  /* 0x000000ff3200720c */ /* 0x000fe20003f65070 */
[----:B------:R4:W-:Y:S01]  /*25130*/  STL.64 [R1+0x10], R4 ;  /* 0x0000100401007387 */ /* 0x0009e20000100a00 */
[----:B------:R-:W-:Y:S02]  /*25140*/  SEL R50, RZ, 0x4, P1 ;  /* 0x00000004ff327807 */ /* 0x000fe40000800000 */
[----:B------:R-:W-:Y:S01]  /*25150*/  ISETP.GE.AND P6, PT, R242, UR6, PT ;  /* 0x00000006f2007c0c */ /* 0x000fe2000bfc6270 */
[----:B----4-:R-:W-:-:S04]  /*25160*/  IMAD.WIDE R4, R251, 0x4, R214 ;  /* 0x00000004fb047825 */ /* 0x010fc800078e02d6 */
[----:B------:R-:W-:Y:S01]  /*25170*/  IMAD.WIDE R224, R251, 0x4, R224 ;  /* 0x00000004fbe07825 */ /* 0x000fe200078e02e0 */
[----:B------:R-:W-:Y:S01]  /*25180*/  LDGSTS.E [R245+-0x13ff8], desc[UR46][R4.64], P2 ;  /* 0xec00800004f57fae */ /* 0x000fe2000912186e */
[----:B-1----:R-:W-:Y:S02]  /*25190*/  LOP3.LUT R243, R243, 0x3f, RZ, 0xc0, !PT ;  /* 0x0000003ff3f37812 */ /* 0x002fe400078ec0ff */
[----:B------:R-:W-:Y:S01]  /*251a0*/  IMAD.WIDE R212, R251, 0x4, R212 ;  /* 0x00000004fbd47825 */ /* 0x000fe200078e02d4 */
[----:B------:R-:W-:Y:S01]  /*251b0*/  LDGSTS.E [R245+-0x12000], desc[UR46][R224.64], P0 ;  /* 0xee000000e0f57fae */ /* 0x000fe2000812186e */
[----:B------:R-:W-:-:S03]  /*251c0*/  ISETP.GE.AND P1, PT, R243, UR6, PT ;  /* 0x00000006f3007c0c */ /* 0x000fc6000bf26270 */
[----:B------:R-:W2:Y:S04]  /*251d0*/  LDL.LU.64 R242, [R1+0x850] ;  /* 0x0008500001f27983 */ /* 0x000ea80000300a00 */
[----:B------:R-:W-:Y:S01]  /*251e0*/  LDGSTS.E [R245+-0x11ff8], desc[UR46][R212.64], P4 ;  /* 0xee008000d4f57fae */ /* 0x000fe2000a12186e */
[----:B------:R-:W-:Y:S02]  /*251f0*/  ISETP.GE.AND P4, PT, R219, UR4, PT ;  /* 0x00000004db007c0c */ /* 0x000fe4000bf86270 */
[----:B------:R-:W1:Y:S01]  /*25200*/  S2R R219, SR_TID.X ;  /* 0x0000000000db7919 */ /* 0x000e620000002100 */
[----:B------:R-:W-:Y:S02]  /*25210*/  SEL R51, R51, RZ, P5 ;  /* 0x000000ff33337207 */ /* 0x000fe40002800000 */
[----:B------:R-:W-:-:S02]  /*25220*/  SEL R52, RZ, 0x4, P6 ;  /* 0x00000004ff347807 */ /* 0x000fc40003000000 */
[----:B------:R-:W-:Y:S02]  /*25230*/  SEL R50, R50, RZ, P5 ;  /* 0x000000ff32327207 */ /* 0x000fe40002800000 */
[----:B------:R-:W-:Y:S01]  /*25240*/  ISETP.GE.AND P0, PT, R3, UR4, PT ;  /* 0x0000000403007c0c */ /* 0x000fe2000bf06270 */
[----:B------:R-:W-:Y:S01]  /*25250*/  STL.64 [R1+0x8], R4 ;  /* 0x0000080401007387 */ /* 0x000fe20000100a00 */
[----:B------:R-:W-:Y:S02]  /*25260*/  ISETP.NE.U32.AND P6, PT, R51, RZ, PT ;  /* 0x000000ff3300720c */ /* 0x000fe40003fc5070 */
[----:B------:R-:W-:Y:S01]  /*25270*/  SEL R51, RZ, 0x4, P1 ;  /* 0x00000004ff337807 */ /* 0x000fe20000800000 */
[----:B------:R-:W3:Y:S01]  /*25280*/  LDL.LU.64 R214, [R1+0x848] ;  /* 0x0008480001d67983 */ /* 0x000ee20000300a00 */
[----:B------:R-:W-:Y:S02]  /*25290*/  ISETP.NE.U32.AND P1, PT, R50, RZ, PT ;  /* 0x000000ff3200720c */ /* 0x000fe40003f25070 */
[----:B------:R-:W-:Y:S01]  /*252a0*/  SEL R51, R51, RZ, P5 ;  /* 0x000000ff33337207 */ /* 0x000fe20002800000 */
[----:B------:R-:W4:Y:S01]  /*252b0*/  LDL.LU.64 R216, [R1+0x840] ;  /* 0x0008400001d87983 */ /* 0x000f220000300a00 */
[----:B------:R-:W-:-:S02]  /*252c0*/  SEL R50, R52, RZ, P5 ;  /* 0x000000ff34327207 */ /* 0x000fc40002800000 */
[----:B------:R-:W-:Y:S01]  /*252d0*/  ISETP.NE.U32.AND P5, PT, R51, RZ, PT ;  /* 0x000000ff3300720c */ /* 0x000fe20003fa5070 */
[----:B------:R4:W-:Y:S01]  /*252e0*/  LDGSTS.E [R246+-0x14000], desc[UR46][R6.64], P3 ;  /* 0xec00000006f67fae */ /* 0x0009e2000992186e */
[----:B------:R-:W-:Y:S02]  /*252f0*/  SEL R51, RZ, 0x4, P0 ;  /* 0x00000004ff337807 */ /* 0x000fe40000000000 */
[----:B------:R-:W-:Y:S02]  /*25300*/  ISETP.GT.AND P0, PT, R53, 0x13f, PT ;  /* 0x0000013f3500780c */ /* 0x000fe40003f04270 */
[--C-:B-1----:R-:W-:Y:S02]  /*25310*/  SHF.R.U32.HI R53, RZ, 0x6, R219.reuse ;  /* 0x00000006ff357819 */ /* 0x102fe400000116db */
[----:B------:R-:W-:-:S04]  /*25320*/  SHF.R.U32.HI R219, RZ, 0x6, R219 ;  /* 0x00000006ffdb7819 */ /* 0x000fc800000116db */
[----:B------:R-:W-:Y:S01]  /*25330*/  SGXT.U32 R219, R219, 0x1 ;  /* 0x00000001dbdb781a */ /* 0x000fe20000000000 */
[----:B------:R1:W-:Y:S03]  /*25340*/  STL.64 [R1+0xff8], R224 ;  /* 0x000ff8e001007387 */ /* 0x0003e60000100a00 */
[----:B------:R-:W-:Y:S01]  /*25350*/  LOP3.LUT R219, R219, 0x20, RZ, 0xfc, !PT ;  /* 0x00000020dbdb7812 */ /* 0x000fe200078efcff */
[----:B------:R4:W-:Y:S01]  /*25360*/  STL.64 [R1+0x1000], R2 ;  /* 0x0010000201007387 */ /* 0x0009e20000100a00 */
[----:B------:R-:W-:Y:S02]  /*25370*/  ISETP.NE.U32.AND P2, PT, R50, RZ, PT ;  /* 0x000000ff3200720c */ /* 0x000fe40003f45070 */
[----:B------:R-:W-:Y:S01]  /*25380*/  SEL R50, RZ, 0x4, P4 ;  /* 0x00000004ff327807 */ /* 0x000fe20002000000 */
[----:B------:R-:W-:Y:S01]  /*25390*/  STL.64 [R1+0x1010], R244 ;  /* 0x001010f401007387 */ /* 0x000fe20000100a00 */
[----:B------:R-:W-:-:S03]  /*253a0*/  ISETP.GE.AND P4, PT, R219, UR4, PT ;  /* 0x00000004db007c0c */ /* 0x000fc6000bf86270 */
[----:B------:R-:W-:Y:S04]  /*253b0*/  STL.64 [R1+0x1008], R212 ;  /* 0x001008d401007387 */ /* 0x000fe80000100a00 */
[----:B------:R4:W-:Y:S04]  /*253c0*/  STL.64 [R1+0x1018], R6 ;  /* 0x0010180601007387 */ /* 0x0009e80000100a00 */
[----:B------:R-:W4:Y:S04]  /*253d0*/  LDL.LU.64 R218, [R1+0x838] ;  /* 0x0008380001da7983 */ /* 0x000f280000300a00 */
[----:B------:R-:W4:Y:S01]  /*253e0*/  LDL.LU.64 R236, [R1+0x828] ;  /* 0x0008280001ec7983 */ /* 0x000f220000300a00 */
[----:B------:R-:W-:-:S03]  /*253f0*/  SGXT.U32 R53, R53, 0x1 ;  /* 0x000000013535781a */ /* 0x000fc60000000000 */
[----:B-1----:R-:W4:Y:S01]  /*25400*/  LDL.LU.64 R224, [R1+0x820] ;  /* 0x0008200001e07983 */ /* 0x002f220000300a00 */
[----:B------:R-:W-:-:S03]  /*25410*/  LOP3.LUT R53, R53, 0x22, RZ, 0xfc, !PT ;  /* 0x0000002235357812 */ /* 0x000fc600078efcff */
[----:B------:R-:W4:Y:S01]  /*25420*/  LDL.LU.64 R220, [R1+0x818] ;  /* 0x0008180001dc7983 */ /* 0x000f220000300a00 */
[----:B------:R-:W-:Y:S02]  /*25430*/  ISETP.GE.AND P3, PT, R53, UR4, PT ;  /* 0x0000000435007c0c */ /* 0x000fe4000bf66270 */
[----:B------:R-:W1:Y:S01]  /*25440*/  S2R R53, SR_TID.X ;  /* 0x0000000000357919 */ /* 0x000e620000002100 */
[----:B------:R-:W-:Y:S02]  /*25450*/  SEL R51, R51, RZ, P0 ;  /* 0x000000ff33337207 */ /* 0x000fe40000000000 */
[----:B------:R-:W-:Y:S02]  /*25460*/  SEL R50, R50, RZ, P0 ;  /* 0x000000ff32327207 */ /* 0x000fe40000000000 */
[----:B------:R-:W-:Y:S02]  /*25470*/  SEL R52, RZ, 0x4, P3 ;  /* 0x00000004ff347807 */ /* 0x000fe40001800000 */
[----:B-1----:R-:W-:-:S04]  /*25480*/  SHF.R.U32.HI R53, RZ, 0x6, R53 ;  /* 0x00000006ff357819 */ /* 0x002fc80000011635 */
[----:B------:R-:W-:-:S04]  /*25490*/  SGXT.U32 R53, R53, 0x1 ;  /* 0x000000013535781a */ /* 0x000fc80000000000 */
[----:B------:R-:W-:-:S04]  /*254a0*/  LOP3.LUT R53, R53, 0x4, RZ, 0xfc, !PT ;  /* 0x0000000435357812 */ /* 0x000fc800078efcff */
[----:B------:R-:W-:Y:S01]  /*254b0*/  ISETP.GE.AND P3, PT, R53, UR4, PT ;  /* 0x0000000435007c0c */ /* 0x000fe2000bf66270 */
[----:B--2---:R-:W-:-:S05]  /*254c0*/  IMAD.WIDE R242, R251, 0x4, R242 ;  /* 0x00000004fbf27825 */ /* 0x004fca00078e02f2 */
[----:B------:R-:W-:Y:S04]  /*254d0*/  STL.64 [R1+0x1020], R242 ;  /* 0x001020f201007387 */ /* 0x000fe80000100a00 */
[----:B------:R-:W2:Y:S04]  /*254e0*/  LDL.LU.64 R226, [R1+0x808] ;  /* 0x0008080001e27983 */ /* 0x000ea80000300a00 */
[----:B------:R-:W2:Y:S04]  /*254f0*/  LDL.LU.64 R232, [R1+0x800] ;  /* 0x0008000001e87983 */ /* 0x000ea80000300a00 */
[----:B------:R-:W2:Y:S04]  /*25500*/  LDL.LU.64 R222, [R1+0x7f8] ;  /* 0x0007f80001de7983 */ /* 0x000ea80000300a00 */
[----:B------:R-:W2:Y:S04]  /*25510*/  LDL.LU.64 R4, [R1+0x7e8] ;  /* 0x0007e80001047983 */ /* 0x000ea80000300a00 */
[----:B------:R-:W2:Y:S04]  /*25520*/  LDL.LU.64 R8, [R1+0x7e0] ;  /* 0x0007e00001087983 */ /* 0x000ea80000300a00 */
[----:B------:R-:W2:Y:S04]  /*25530*/  LDL.LU.64 R240, [R1+0x7c8] ;  /* 0x0007c80001f07983 */ /* 0x000ea80000300a00 */
[----:B------:R-:W2:Y:S01]  /*25540*/  LDL.LU.64 R228, [R1+0x7c0] ;  /* 0x0007c00001e47983 */ /* 0x000ea20000300a00 */
[----:B---3--:R-:W-:-:S03]  /*25550*/  IMAD.WIDE R214, R251, 0x4, R214 ;  /* 0x00000004fbd67825 */ /* 0x008fc600078e02d6 */
[----:B------:R-:W-:Y:S01]  /*25560*/  LDGSTS.E [R246+-0x13ff8], desc[UR46][R242.64], P6 ;  /* 0xec008000f2f67fae */ /* 0x000fe2000b12186e */
[----:B----4-:R-:W-:Y:S01]  /*25570*/  IMAD.WIDE R216, R251, 0x4, R216 ;  /* 0x00000004fbd87825 */ /* 0x010fe200078e02d8 */
[----:B------:R-:W-:Y:S02]  /*25580*/  ISETP.NE.U32.AND P6, PT, R51, RZ, PT ;  /* 0x000000ff3300720c */ /* 0x000fe40003fc5070 */
[----:B------:R-:W3:Y:S01]  /*25590*/  LDL.LU.64 R230, [R1+0x7a8] ;  /* 0x0007a80001e67983 */ /* 0x000ee20000300a00 */
[----:B------:R-:W-:-:S03]  /*255a0*/  SEL R51, RZ, 0x4, P4 ;  /* 0x00000004ff337807 */ /* 0x000fc60002000000 */
[----:B------:R-:W-:Y:S01]  /*255b0*/  STL.64 [R1+0x1118], R250 ;  /* 0x001118fa01007387 */ /* 0x000fe20000100a00 */
[----:B------:R-:W-:-:S03]  /*255c0*/  ISETP.NE.U32.AND P4, PT, R50, RZ, PT ;  /* 0x000000ff3200720c */ /* 0x000fc60003f85070 */
[----:B------:R-:W-:Y:S01]  /*255d0*/  STL.64 [R1+0x1028], R214 ;  /* 0x001028d601007387 */ /* 0x000fe20000100a00 */
[----:B------:R-:W-:-:S03]  /*255e0*/  SEL R50, R51, RZ, P0 ;  /* 0x000000ff33327207 */ /* 0x000fc60000000000 */
[----:B------:R-:W-:Y:S04]  /*255f0*/  STL.64 [R1+0x1030], R216 ;  /* 0x001030d801007387 */ /* 0x000fe80000100a00 */
[----:B------:R-:W4:Y:S01]  /*25600*/  LDL.LU.64 R2, [R1+0x7a0] ;  /* 0x0007a00001027983 */ /* 0x000f220000300a00 */
[----:B------:R-:W-:-:S03]  /*25610*/  SEL R51, R52, RZ, P0 ;  /* 0x000000ff34337207 */ /* 0x000fc60000000000 */
[----:B------:R-:W-:Y:S01]  /*25620*/  LDGSTS.E [R246+-0x12000], desc[UR46][R214.64], P1 ;  /* 0xee000000d6f67fae */ /* 0x000fe2000892186e */
[----:B------:R-:W-:Y:S02]  /*25630*/  ISETP.NE.U32.AND P1, PT, R50, RZ, PT ;  /* 0x000000ff3200720c */ /* 0x000fe40003f25070 */
[----:B------:R-:W-:Y:S01]  /*25640*/  SEL R50, RZ, 0x4, P3 ;  /* 0x00000004ff327807 */ /* 0x000fe20001800000 */
[----:B------:R1:W-:Y:S01]  /*25650*/  LDGSTS.E [R246+-0x11ff8], desc[UR46][R216.64], P2 ;  /* 0xee008000d8f67fae */ /* 0x0003e2000912186e */
[----:B------:R-:W-:Y:S02]  /*25660*/  ISETP.GE.AND P3, PT, R252, UR4, PT ;  /* 0x00000004fc007c0c */ /* 0x000fe4000bf66270 */
[----:B------:R-:W-:Y:S01]  /*25670*/  ISETP.NE.U32.AND P2, PT, R51, RZ, PT ;  /* 0x000000ff3300720c */ /* 0x000fe20003f45070 */
[----:B------:R-:W3:Y:S01]  /*25680*/  LDL.LU.64 R234, [R1+0x788] ;  /* 0x0007880001ea7983 */ /* 0x000ee20000300a00 */
[----:B------:R-:W-:Y:S01]  /*25690*/  SEL R252, R50, RZ, P0 ;  /* 0x000000ff32fc7207 */ /* 0x000fe20000000000 */
[----:B------:R-:W-:-:S02]  /*256a0*/  IMAD.WIDE R50, R239, 0x4, R236 ;  /* 0x00000004ef327825 */ /* 0x000fc400078e02ec */
[----:B------:R-:W3:Y:S02]  /*256b0*/  LDL.LU.64 R236, [R1+0x780] ;  /* 0x0007800001ec7983 */ /* 0x000ee40000300a00 */
[C---:B------:R-:W-:Y:S02]  /*256c0*/  IMAD.WIDE R6, R239.reuse, 0x4, R224 ;  /* 0x00000004ef067825 */ /* 0x040fe400078e02e0 */
[----:B------:R2:W-:Y:S04]  /*256d0*/  STL.64 [R1+0x828], R50 ;  /* 0x0008283201007387 */ /* 0x0005e80000100a00 */
[----:B------:R1:W-:Y:S04]  /*256e0*/  STL.64 [R1+0x950], R6 ;  /* 0x0009500601007387 */ /* 0x0003e80000100a00 */
[----:B------:R-:W3:Y:S01]  /*256f0*/  LDL.LU.64 R224, [R1+0x768] ;  /* 0x0007680001e07983 */ /* 0x000ee20000300a00 */
[----:B------:R-:W-:-:S03]  /*25700*/  IMAD.WIDE R218, R239, 0x4, R218 ;  /* 0x00000004efda7825 */ /* 0x000fc600078e02da */
[----:B------:R-:W0:Y:S01]  /*25710*/  LDGDEPBAR ;  /* 0x00000000000079af */ /* 0x000e220000000000 */
[----:B------:R-:W-:-:S03]  /*25720*/  IMAD.WIDE R220, R239, 0x4, R220 ;  /* 0x00000004efdc7825 */ /* 0x000fc600078e02dc */
[----:B------:R-:W-:Y:S01]  /*25730*/  LDGSTS.E [R247+0x60000], desc[UR46][R218.64], P5 ;  /* 0x60000000daf77fae */ /* 0x000fe2000a92186e */
[----:B------:R-:W-:-:S03]  /*25740*/  IMAD.WIDE R204, R239, 0x4, R204 ;  /* 0x00000004efcc7825 */ /* 0x000fc600078e02cc */
[----:B------:R-:W-:Y:S01]  /*25750*/  LDGSTS.E [R247+0x60400], desc[UR46][R220.64], P5 ;  /* 0x60400000dcf77fae */ /* 0x000fe2000a92186e */
[----:B--2---:R-:W-:-:S03]  /*25760*/  IMAD.WIDE R50, R239, 0x4, R226 ;  /* 0x00000004ef327825 */ /* 0x004fc600078e02e2 */
[----:B------:R-:W2:Y:S01]  /*25770*/  LDL.LU.64 R226, [R1+0x760] ;  /* 0x0007600001e27983 */ /* 0x000ea20000300a00 */
[----:B-1----:R-:W-:-:S03]  /*25780*/  IMAD.WIDE R6, R239, 0x4, R232 ;  /* 0x00000004ef067825 */ /* 0x002fc600078e02e8 */
[----:B------:R1:W-:Y:S04]  /*25790*/  STL.64 [R1+0x808], R50 ;  /* 0x0008083201007387 */ /* 0x0003e80000100a00 */
[----:B------:R1:W-:Y:S04]  /*257a0*/  STL.64 [R1+0x958], R6 ;  /* 0x0009580601007387 */ /* 0x0003e80000100a00 */
[----:B------:R-:W2:Y:S01]  /*257b0*/  LDL.LU.64 R232, [R1+0x748] ;  /* 0x0007480001e87983 */ /* 0x000ea20000300a00 */
[----:B-1----:R-:W-:-:S03]  /*257c0*/  IMAD.WIDE R50, R239, 0x4, R4 ;  /* 0x00000004ef327825 */ /* 0x002fc600078e0204 */
[----:B------:R-:W2:Y:S01]  /*257d0*/  LDL.LU.64 R4, [R1+0x740] ;  /* 0x0007400001047983 */ /* 0x000ea20000300a00 */
[----:B------:R-:W-:-:S03]  /*257e0*/  IMAD.WIDE R6, R239, 0x4, R8 ;  /* 0x00000004ef067825 */ /* 0x000fc600078e0208 */
[----:B------:R1:W-:Y:S04]  /*257f0*/  STL.64 [R1+0x7e8], R50 ;  /* 0x0007e83201007387 */ /* 0x0003e80000100a00 */
[----:B------:R1:W-:Y:S04]  /*25800*/  STL.64 [R1+0x948], R6 ;  /* 0x0009480601007387 */ /* 0x0003e80000100a00 */
[----:B------:R-:W2:Y:S01]  /*25810*/  LDL.LU.64 R8, [R1+0x728] ;  /* 0x0007280001087983 */ /* 0x000ea20000300a00 */
[----:B-1----:R-:W-:-:S03]  /*25820*/  IMAD.WIDE R50, R239, 0x4, R240 ;  /* 0x00000004ef327825 */ /* 0x002fc600078e02f0 */
[----:B------:R-:W2:Y:S01]  /*25830*/  LDL.LU.64 R240, [R1+0x720] ;  /* 0x0007200001f07983 */ /* 0x000ea20000300a00 */
[----:B------:R-:W-:-:S03]  /*25840*/  IMAD.WIDE R6, R239, 0x4, R228 ;  /* 0x00000004ef067825 */ /* 0x000fc600078e02e4 */
[----:B------:R-:W-:Y:S04]  /*25850*/  STL.64 [R1+0x7c8], R50 ;  /* 0x0007c83201007387 */ /* 0x000fe80000100a00 */
[----:B------:R3:W-:Y:S04]  /*25860*/  STL.64 [R1+0x938], R6 ;  /* 0x0009380601007387 */ /* 0x0007e80000100a00 */
[----:B------:R-:W2:Y:S01]  /*25870*/  LDL.LU.64 R228, [R1+0x708] ;  /* 0x0007080001e47983 */ /* 0x000ea20000300a00 */
[----:B----4-:R-:W-:-:S04]  /*25880*/  IMAD.WIDE R2, R239, 0x4, R2 ;  /* 0x00000004ef027825 */ /* 0x010fc800078e0202 */
[C---:B---3--:R-:W-:Y:S02]  /*25890*/  IMAD.WIDE R6, R239.reuse, 0x4, R230 ;  /* 0x00000004ef067825 */ /* 0x048fe400078e02e6 */
[----:B------:R-:W3:Y:S04]  /*258a0*/  LDL.LU.64 R230, [R1+0x700] ;  /* 0x0007000001e67983 */ /* 0x000ee80000300a00 */
[----:B------:R-:W-:Y:S04]  /*258b0*/  STL.64 [R1+0x7a8], R6 ;  /* 0x0007a80601007387 */ /* 0x000fe80000100a00 */
[----:B------:R1:W-:Y:S01]  /*258c0*/  STL.64 [R1+0x930], R2 ;  /* 0x0009300201007387 */ /* 0x0003e20000100a00 */
[----:B------:R-:W-:-:S03]  /*258d0*/  IMAD.WIDE R50, R239, 0x4, R234 ;  /* 0x00000004ef327825 */ /* 0x000fc600078e02ea */
[----:B-1----:R-:W4:Y:S01]  /*258e0*/  LDL.LU.64 R2, [R1+0x6e8] ;  /* 0x0006e80001027983 */ /* 0x002f220000300a00 */
[----:B------:R-:W-:-:S03]  /*258f0*/  IMAD.WIDE R6, R239, 0x4, R236 ;  /* 0x00000004ef067825 */ /* 0x000fc600078e02ec */
[----:B------:R-:W4:Y:S04]  /*25900*/  LDL.LU.64 R234, [R1+0x6e0] ;  /* 0x0006e00001ea7983 */ /* 0x000f280000300a00 */
[----:B------:R1:W-:Y:S04]  /*25910*/  STL.64 [R1+0x788], R50 ;  /* 0x0007883201007387 */ /* 0x0003e80000100a00 */
[----:B------:R2:W-:Y:S04]  /*25920*/  STL.64 [R1+0x918], R6 ;  /* 0x0009180601007387 */ /* 0x0005e80000100a00 */
[----:B------:R-:W4:Y:S01]  /*25930*/  LDL.LU.64 R236, [R1+0x6c8] ;  /* 0x0006c80001ec7983 */ /* 0x000f220000300a00 */
[----:B-1----:R-:W-:-:S03]  /*25940*/  IMAD.WIDE R50, R239, 0x4, R224 ;  /* 0x00000004ef327825 */ /* 0x002fc600078e02e0 */
[----:B------:R-:W4:Y:S04]  /*25950*/  LDL.LU.64 R224, [R1+0x6c0] ;  /* 0x0006c00001e07983 */ /* 0x000f280000300a00 */
[----:B------:R-:W-:Y:S01]  /*25960*/  STL.64 [R1+0x768], R50 ;  /* 0x0007683201007387 */ /* 0x000fe20000100a00 */
[----:B--2---:R-:W-:-:S05]  /*25970*/  IMAD.WIDE R6, R239, 0x4, R226 ;  /* 0x00000004ef067825 */ /* 0x004fca00078e02e2 */
[----:B------:R1:W-:Y:S04]  /*25980*/  STL.64 [R1+0x928], R6 ;  /* 0x0009280601007387 */ /* 0x0003e80000100a00 */
[----:B------:R-:W2:Y:S01]  /*25990*/  LDL.LU.64 R226, [R1+0x6a8] ;  /* 0x0006a80001e27983 */ /* 0x000ea20000300a00 */
[----:B-1----:R-:W-:-:S03]  /*259a0*/  IMAD.WIDE R6, R239, 0x4, R232 ;  /* 0x00000004ef067825 */ /* 0x002fc600078e02e8 */
[----:B------:R-:W2:Y:S01]  /*259b0*/  LDL.LU.64 R232, [R1+0x6a0] ;  /* 0x0006a00001e87983 */ /* 0x000ea20000300a00 */
[----:B------:R-:W-:-:S03]  /*259c0*/  IMAD.WIDE R4, R239, 0x4, R4 ;  /* 0x00000004ef047825 */ /* 0x000fc600078e0204 */
[----:B------:R-:W-:Y:S04]  /*259d0*/  STL.64 [R1+0x748], R6 ;  /* 0x0007480601007387 */ /* 0x000fe80000100a00 */
[----:B------:R1:W-:Y:S01]  /*259e0*/  STL.64 [R1+0x910], R4 ;  /* 0x0009100401007387 */ /* 0x0003e20000100a00 */
[----:B------:R-:W-:-:S03]  /*259f0*/  IMAD.WIDE R50, R239, 0x4, R8 ;  /* 0x00000004ef327825 */ /* 0x000fc600078e0208 */
[----:B-1----:R-:W2:Y:S04]  /*25a00*/  LDL.LU.64 R4, [R1+0x688] ;  /* 0x0006880001047983 */ /* 0x002ea80000300a00 */
[----:B------:R-:W2:Y:S01]  /*25a10*/  LDL.LU.64 R8, [R1+0x680] ;  /* 0x0006800001087983 */ /* 0x000ea20000300a00 */
[----:B------:R-:W-:-:S03]  /*25a20*/  IMAD.WIDE R6, R239, 0x4, R240 ;  /* 0x00000004ef067825 */ /* 0x000fc600078e02f0 */
[----:B------:R1:W-:Y:S04]  /*25a30*/  STL.64 [R1+0x728], R50 ;  /* 0x0007283201007387 */ /* 0x0003e80000100a00 */
[----:B------:R3:W-:Y:S04]  /*25a40*/  STL.64 [R1+0x908], R6 ;  /* 0x0009080601007387 */ /* 0x0007e80000100a00 */
[----:B------:R-:W2:Y:S01]  /*25a50*/  LDL.LU.64 R240, [R1+0x668] ;  /* 0x0006680001f07983 */ /* 0x000ea20000300a00 */
[----:B-1----:R-:W-:-:S03]  /*25a60*/  IMAD.WIDE R50, R239, 0x4, R228 ;  /* 0x00000004ef327825 */ /* 0x002fc600078e02e4 */
[----:B------:R-:W2:Y:S01]  /*25a70*/  LDL.LU.64 R228, [R1+0x660] ;  /* 0x0006600001e47983 */ /* 0x000ea20000300a00 */
[----:B---3--:R-:W-:-:S03]  /*25a80*/  IMAD.WIDE R6, R239, 0x4, R230 ;  /* 0x00000004ef067825 */ /* 0x008fc600078e02e6 */
[----:B------:R4:W-:Y:S04]  /*25a90*/  STL.64 [R1+0x708], R50 ;  /* 0x0007083201007387 */ /* 0x0009e80000100a00 */
[----:B------:R1:W-:Y:S04]  /*25aa0*/  STL.64 [R1+0x8f8], R6 ;  /* 0x0008f80601007387 */ /* 0x0003e80000100a00 */
[----:B------:R-:W3:Y:S01]  /*25ab0*/  LDL.LU.64 R230, [R1+0x648] ;  /* 0x0006480001e67983 */ /* 0x000ee20000300a00 */
[----:B----4-:R-:W-:-:S03]  /*25ac0*/  IMAD.WIDE R50, R239, 0x4, R2 ;  /* 0x00000004ef327825 */ /* 0x010fc600078e0202 */
[----:B------:R-:W4:Y:S01]  /*25ad0*/  LDL.LU.64 R2, [R1+0x640] ;  /* 0x0006400001027983 */ /* 0x000f220000300a00 */
[----:B-1----:R-:W-:-:S03]  /*25ae0*/  IMAD.WIDE R6, R239, 0x4, R234 ;  /* 0x00000004ef067825 */ /* 0x002fc600078e02ea */
[----:B------:R1:W-:Y:S04]  /*25af0*/  STL.64 [R1+0x6e8], R50 ;  /* 0x0006e83201007387 */ /* 0x0003e80000100a00 */
[----:B------:R1:W-:Y:S04]  /*25b00*/  STL.64 [R1+0x8e8], R6 ;  /* 0x0008e80601007387 */ /* 0x0003e80000100a00 */
[----:B------:R-:W4:Y:S01]  /*25b10*/  LDL.LU.64 R234, [R1+0x628] ;  /* 0x0006280001ea7983 */ /* 0x000f220000300a00 */
[----:B-1----:R-:W-:-:S03]  /*25b20*/  IMAD.WIDE R50, R239, 0x4, R236 ;  /* 0x00000004ef327825 */ /* 0x002fc600078e02ec */
[----:B------:R-:W4:Y:S01]  /*25b30*/  LDL.LU.64 R236, [R1+0x620] ;  /* 0x0006200001ec7983 */ /* 0x000f220000300a00 */
[----:B------:R-:W-:-:S03]  /*25b40*/  IMAD.WIDE R6, R239, 0x4, R224 ;  /* 0x00000004ef067825 */ /* 0x000fc600078e02e0 */
[----:B------:R2:W-:Y:S04]  /*25b50*/  STL.64 [R1+0x6c8], R50 ;  /* 0x0006c83201007387 */ /* 0x0005e80000100a00 */
[----:B------:R1:W-:Y:S04]  /*25b60*/  STL.64 [R1+0x8f0], R6 ;  /* 0x0008f00601007387 */ /* 0x0003e80000100a00 */
[----:B------:R-:W4:Y:S01]  /*25b70*/  LDL.LU.64 R224, [R1+0x608] ;  /* 0x0006080001e07983 */ /* 0x000f220000300a00 */
[----:B--2---:R-:W-:-:S03]  /*25b80*/  IMAD.WIDE R50, R239, 0x4, R226 ;  /* 0x00000004ef327825 */ /* 0x004fc600078e02e2 */
[----:B------:R-:W2:Y:S04]  /*25b90*/  LDL.LU.64 R226, [R1+0x600] ;  /* 0x0006000001e27983 */ /* 0x000ea80000300a00 */
[----:B------:R1:W-:Y:S02]  /*25ba0*/  STL.64 [R1+0x6a8], R50 ;  /* 0x0006a83201007387 */ /* 0x0003e40000100a00 */
[----:B-1----:R-:W-:-:S05]  /*25bb0*/  IMAD.WIDE R6, R239, 0x4, R232 ;  /* 0x00000004ef067825 */ /* 0x002fca00078e02e8 */
[----:B------:R1:W-:Y:S04]  /*25bc0*/  STL.64 [R1+0x8d8], R6 ;  /* 0x0008d80601007387 */ /* 0x0003e80000100a00 */
[----:B------:R-:W2:Y:S01]  /*25bd0*/  LDL.LU.64 R232, [R1+0x5e8] ;  /* 0x0005e80001e87983 */ /* 0x000ea20000300a00 */
[----:B------:R-:W-:-:S03]  /*25be0*/  IMAD.WIDE R50, R239, 0x4, R4 ;  /* 0x00000004ef327825 */ /* 0x000fc600078e0204 */
        /* <DEDUP_REMOVED lines=11> */
[----:B---3--:R-:W-:-:S03]  /*25ca0*/  IMAD.WIDE R6, R239, 0x4, R230 ;  /* 0x00000004ef067825 */ /* 0x008fc600078e02e6 */
[----:B------:R-:W3:Y:S01]  /*25cb0*/  LDL.LU.64 R230, [R1+0x5a0] ;  /* 0x0005a00001e67983 */ /* 0x000ee20000300a00 */
[----:B----4-:R-:W-:-:S03]  /*25cc0*/  IMAD.WIDE R2, R239, 0x4, R2 ;  /* 0x00000004ef027825 */ /* 0x010fc600078e0202 */
        /* <DEDUP_REMOVED lines=11> */
[----:B------:R1:W-:Y:S01]  /*25d80*/  STL.64 [R1+0x580], R50 ;  /* 0x0005803201007387 */ /* 0x0003e20000100a00 */
[----:B--2---:R-:W-:-:S03]  /*25d90*/  IMAD.WIDE R6, R239, 0x4, R226 ;  /* 0x00000004ef067825 */ /* 0x004fc600078e02e2 */
[----:B------:R-:W2:Y:S04]  /*25da0*/  LDL.LU.64 R226, [R1+0x508] ;  /* 0x0005080001e27983 */ /* 0x000ea80000300a00 */
[----:B------:R1:W-:Y:S02]  /*25db0*/  STL.64 [R1+0x8a8], R6 ;  /* 0x0008a80601007387 */ /* 0x0003e40000100a00 */
[C---:B-1----:R-:W-:Y:S02]  /*25dc0*/  IMAD.WIDE R50, R239.reuse, 0x4, R232 ;  /* 0x00000004ef327825 */ /* 0x042fe400078e02e8 */
[----:B------:R-:W2:Y:S04]  /*25dd0*/  LDL.LU.64 R232, [R1+0x500] ;  /* 0x0005000001e87983 */ /* 0x000ea80000300a00 */
[----:B------:R1:W-:Y:S01]  /*25de0*/  STL.64 [R1+0x578], R50 ;  /* 0x0005783201007387 */ /* 0x0003e20000100a00 */
[----:B------:R-:W-:-:S03]  /*25df0*/  IMAD.WIDE R6, R239, 0x4, R4 ;  /* 0x00000004ef067825 */ /* 0x000fc600078e0204 */
[----:B------:R-:W2:Y:S04]  /*25e00*/  LDL.LU.64 R4, [R1+0x4e8] ;  /* 0x0004e80001047983 */ /* 0x000ea80000300a00 */
[----:B------:R1:W-:Y:S02]  /*25e10*/  STL.64 [R1+0x898], R6 ;  /* 0x0008980601007387 */ /* 0x0003e40000100a00 */
[C---:B-1----:R-:W-:Y:S02]  /*25e20*/  IMAD.WIDE R50, R239.reuse, 0x4, R8 ;  /* 0x00000004ef327825 */ /* 0x042fe400078e0208 */
[----:B------:R-:W2:Y:S02]  /*25e30*/  LDL.LU.64 R8, [R1+0x4e0] ;  /* 0x0004e00001087983 */ /* 0x000ea40000300a00 */
[----:B------:R-:W-:-:S02]  /*25e40*/  IMAD.WIDE R6, R239, 0x4, R240 ;  /* 0x00000004ef067825 */ /* 0x000fc400078e02f0 */
[----:B------:R1:W-:Y:S04]  /*25e50*/  STL.64 [R1+0x560], R50 ;  /* 0x0005603201007387 */ /* 0x0003e80000100a00 */
[----:B------:R-:W2:Y:S04]  /*25e60*/  LDL.LU.64 R240, [R1+0x4c8] ;  /* 0x0004c80001f07983 */ /* 0x000ea80000300a00 */
[----:B------:R3:W-:Y:S01]  /*25e70*/  STL.64 [R1+0x890], R6 ;  /* 0x0008900601007387 */ /* 0x0007e20000100a00 */
[----:B-1----:R-:W-:-:S03]  /*25e80*/  IMAD.WIDE R50, R239, 0x4, R228 ;  /* 0x00000004ef327825 */ /* 0x002fc600078e02e4 */
[----:B------:R-:W2:Y:S04]  /*25e90*/  LDL.LU.64 R228, [R1+0x4c0] ;  /* 0x0004c00001e47983 */ /* 0x000ea80000300a00 */
[----:B------:R4:W-:Y:S01]  /*25ea0*/  STL.64 [R1+0x570], R50 ;  /* 0x0005703201007387 */ /* 0x0009e20000100a00 */
[----:B---3--:R-:W-:-:S03]  /*25eb0*/  IMAD.WIDE R6, R239, 0x4, R230 ;  /* 0x00000004ef067825 */ /* 0x008fc600078e02e6 */
[----:B------:R-:W3:Y:S04]  /*25ec0*/  LDL.LU.64 R230, [R1+0x4a8] ;  /* 0x0004a80001e67983 */ /* 0x000ee80000300a00 */
[----:B------:R1:W-:Y:S01]  /*25ed0*/  STL.64 [R1+0x878], R6 ;  /* 0x0008780601007387 */ /* 0x0003e20000100a00 */
[----:B----4-:R-:W-:-:S03]  /*25ee0*/  IMAD.WIDE R50, R239, 0x4, R2 ;  /* 0x00000004ef327825 */ /* 0x010fc600078e0202 */
[----:B------:R-:W4:Y:S01]  /*25ef0*/  LDL.LU.64 R2, [R1+0x4a0] ;  /* 0x0004a00001027983 */ /* 0x000f220000300a00 */
[----:B-1----:R-:W-:-:S03]  /*25f00*/  IMAD.WIDE R6, R239, 0x4, R234 ;  /* 0x00000004ef067825 */ /* 0x002fc600078e02ea */
[----:B------:R1:W-:Y:S04]  /*25f10*/  STL.64 [R1+0x540], R50 ;  /* 0x0005403201007387 */ /* 0x0003e80000100a00 */
[----:B------:R-:W4:Y:S04]  /*25f20*/  LDL.LU.64 R234, [R1+0x488] ;  /* 0x0004880001ea7983 */ /* 0x000f280000300a00 */
[----:B------:R1:W-:Y:S02]  /*25f30*/  STL.64 [R1+0x888], R6 ;  /* 0x0008880601007387 */ /* 0x0003e40000100a00 */
[----:B-1----:R-:W-:-:S02]  /*25f40*/  IMAD.WIDE R50, R239, 0x4, R236 ;  /* 0x00000004ef327825 */ /* 0x002fc400078e02ec */
[----:B------:R-:W4:Y:S02]  /*25f50*/  LDL.LU.64 R236, [R1+0x480] ;  /* 0x0004800001ec7983 */ /* 0x000f240000300a00 */
[C---:B------:R-:W-:Y:S02]  /*25f60*/  IMAD.WIDE R6, R239.reuse, 0x4, R224 ;  /* 0x00000004ef067825 */ /* 0x040fe400078e02e0 */
[----:B------:R-:W-:Y:S04]  /*25f70*/  STL.64 [R1+0x520], R50 ;  /* 0x0005203201007387 */ /* 0x000fe80000100a00 */
        /* <DEDUP_REMOVED lines=8> */
[----:B-1----:R-:W-:-:S03]  /*26000*/  IMAD.WIDE R6, R239, 0x4, R4 ;  /* 0x00000004ef067825 */ /* 0x002fc600078e0204 */
        /* <DEDUP_REMOVED lines=11> */
[----:B---3--:R-:W-:-:S03]  /*260c0*/  IMAD.WIDE R6, R239, 0x4, R230 ;  /* 0x00000004ef067825 */ /* 0x008fc600078e02e6 */
[----:B------:R-:W3:Y:S01]  /*260d0*/  LDL.LU.64 R230, [R1+0x400] ;  /* 0x0004000001e67983 */ /* 0x000ee20000300a00 */
[----:B----4-:R-:W-:-:S03]  /*260e0*/  IMAD.WIDE R2, R239, 0x4, R2 ;  /* 0x00000004ef027825 */ /* 0x010fc600078e0202 */
[----:B------:R-:W-:Y:S04]  /*260f0*/  STL.64 [R1+0x4a8], R6 ;  /* 0x0004a80601007387 */ /* 0x000fe80000100a00 */
[----:B------:R1:W-:Y:S04]  /*26100*/  STL.64 [R1+0x848], R2 ;  /* 0x0008480201007387 */ /* 0x0003e80000100a00 */
[----:B------:R-:W4:Y:S01]  /*26110*/  LDL.LU.64 R244, [R1+0x3e8] ;  /* 0x0003e80001f47983 */ /* 0x000f220000300a00 */
[----:B-1----:R-:W-:-:S03]  /*26120*/  IMAD.WIDE R2, R239, 0x4, R234 ;  /* 0x00000004ef027825 */ /* 0x002fc600078e02ea */
[----:B------:R-:W4:Y:S04]  /*26130*/  LDL.LU.64 R234, [R1+0x3e0] ;  /* 0x0003e00001ea7983 */ /* 0x000f280000300a00 */
[----:B------:R1:W-:Y:S02]  /*26140*/  STL.64 [R1+0x488], R2 ;  /* 0x0004880201007387 */ /* 0x0003e40000100a00 */
[----:B-1----:R-:W-:-:S05]  /*26150*/  IMAD.WIDE R2, R239, 0x4, R236 ;  /* 0x00000004ef027825 */ /* 0x002fca00078e02ec */
[----:B------:R1:W-:Y:S04]  /*26160*/  STL.64 [R1+0x830], R2 ;  /* 0x0008300201007387 */ /* 0x0003e80000100a00 */
[----:B-1----:R-:W4:Y:S04]  /*26170*/  LDL.LU.64 R2, [R1+0x3c8] ;  /* 0x0003c80001027983 */ /* 0x002f280000300a00 */
[----:B------:R-:W4:Y:S01]  /*26180*/  LDL.LU.64 R236, [R1+0x3c0] ;  /* 0x0003c00001ec7983 */ /* 0x000f220000300a00 */
[----:B------:R-:W-:-:S05]  /*26190*/  IMAD.WIDE R50, R239, 0x4, R224 ;  /* 0x00000004ef327825 */ /* 0x000fca00078e02e0 */
[----:B------:R-:W-:Y:S04]  /*261a0*/  STL.64 [R1+0x468], R50 ;  /* 0x0004683201007387 */ /* 0x000fe80000100a00 */
[----:B------:R-:W4:Y:S01]  /*261b0*/  LDL.LU.64 R224, [R1+0x3a8] ;  /* 0x0003a80001e07983 */ /* 0x000f220000300a00 */
[----:B--2---:R-:W-:-:S05]  /*261c0*/  IMAD.WIDE R6, R239, 0x4, R226 ;  /* 0x00000004ef067825 */ /* 0x004fca00078e02e2 */
[----:B------:R1:W-:Y:S04]  /*261d0*/  STL.64 [R1+0x810], R6 ;  /* 0x0008100601007387 */ /* 0x0003e80000100a00 */
[----:B------:R-:W2:Y:S01]  /*261e0*/  LDL.LU.64 R226, [R1+0x3a0] ;  /* 0x0003a00001e27983 */ /* 0x000ea20000300a00 */
[----:B-1----:R-:W-:-:S03]  /*261f0*/  IMAD.WIDE R6, R239, 0x4, R232 ;  /* 0x00000004ef067825 */ /* 0x002fc600078e02e8 */
[----:B------:R-:W2:Y:S04]  /*26200*/  LDL.LU.64 R232, [R1+0x388] ;  /* 0x0003880001e87983 */ /* 0x000ea80000300a00 */
[----:B------:R-:W-:Y:S01]  /*26210*/  STL.64 [R1+0x448], R6 ;  /* 0x0004480601007387 */ /* 0x000fe20000100a00 */
[----:B------:R-:W-:-:S05]  /*26220*/  IMAD.WIDE R4, R239, 0x4, R4 ;  /* 0x00000004ef047825 */ /* 0x000fca00078e0204 */
[----:B------:R1:W-:Y:S04]  /*26230*/  STL.64 [R1+0x7f0], R4 ;  /* 0x0007f00401007387 */ /* 0x0003e80000100a00 */
[----:B-1----:R-:W2:Y:S01]  /*26240*/  LDL.LU.64 R4, [R1+0x380] ;  /* 0x0003800001047983 */ /* 0x002ea20000300a00 */
[----:B------:R-:W-:-:S05]  /*26250*/  IMAD.WIDE R8, R239, 0x4, R8 ;  /* 0x00000004ef087825 */ /* 0x000fca00078e0208 */
[----:B------:R1:W-:Y:S01]  /*26260*/  STL.64 [R1+0x428], R8 ;  /* 0x0004280801007387 */ /* 0x0003e20000100a00 */
[----:B------:R-:W-:-:S03]  /*26270*/  IMAD.WIDE R6, R239, 0x4, R240 ;  /* 0x00000004ef067825 */ /* 0x000fc600078e02f0 */
[----:B-1----:R-:W2:Y:S04]  /*26280*/  LDL.LU.64 R8, [R1+0x368] ;  /* 0x0003680001087983 */ /* 0x002ea80000300a00 */
[----:B------:R3:W-:Y:S04]  /*26290*/  STL.64 [R1+0x7d0], R6 ;  /* 0x0007d00601007387 */ /* 0x0007e80000100a00 */
[----:B------:R-:W2:Y:S01]  /*262a0*/  LDL.LU.64 R240, [R1+0x360] ;  /* 0x0003600001f07983 */ /* 0x000ea20000300a00 */
[----:B------:R-:W-:-:S05]  /*262b0*/  IMAD.WIDE R50, R239, 0x4, R228 ;  /* 0x00000004ef327825 */ /* 0x000fca00078e02e4 */
[----:B------:R4:W-:Y:S01]  /*262c0*/  STL.64 [R1+0x408], R50 ;  /* 0x0004083201007387 */ /* 0x0009e20000100a00 */
[----:B---3--:R-:W-:-:S05]  /*262d0*/  IMAD.WIDE R6, R239, 0x4, R230 ;  /* 0x00000004ef067825 */ /* 0x008fca00078e02e6 */
[----:B------:R1:W-:Y:S04]  /*262e0*/  STL.64 [R1+0x7e0], R6 ;  /* 0x0007e00601007387 */ /* 0x0003e80000100a00 */
[----:B------:R-:W3:Y:S04]  /*262f0*/  LDL.LU.64 R228, [R1+0x348] ;  /* 0x0003480001e47983 */ /* 0x000ee80000300a00 */
[----:B------:R-:W3:Y:S01]  /*26300*/  LDL.LU.64 R230, [R1+0x340] ;  /* 0x0003400001e67983 */ /* 0x000ee20000300a00 */
[----:B----4-:R-:W-:-:S04]  /*26310*/  IMAD.WIDE R50, R239, 0x4, R244 ;  /* 0x00000004ef327825 */ /* 0x010fc800078e02f4 */
[C---:B-1----:R-:W-:Y:S01]  /*26320*/  IMAD.WIDE R6, R239.reuse, 0x4, R234 ;  /* 0x00000004ef067825 */ /* 0x042fe200078e02ea */
[----:B------:R-:W-:Y:S04]  /*26330*/  STL.64 [R1+0x3e8], R50 ;  /* 0x0003e83201007387 */ /* 0x000fe80000100a00 */
[----:B------:R1:W-:Y:S04]  /*26340*/  STL.64 [R1+0x7c0], R6 ;  /* 0x0007c00601007387 */ /* 0x0003e80000100a00 */
[----:B------:R-:W4:Y:S01]  /*26350*/  LDL.LU.64 R234, [R1+0x328] ;  /* 0x0003280001ea7983 */ /* 0x000f220000300a00 */
[----:B-1----:R-:W-:-:S04]  /*26360*/  IMAD.WIDE R6, R239, 0x4, R2 ;  /* 0x00000004ef067825 */ /* 0x002fc800078e0202 */
[C---:B------:R-:W-:Y:S02]  /*26370*/  IMAD.WIDE R2, R239.reuse, 0x4, R236 ;  /* 0x00000004ef027825 */ /* 0x040fe400078e02ec */
[----:B------:R-:W4:Y:S04]  /*26380*/  LDL.LU.64 R236, [R1+0x320] ;  /* 0x0003200001ec7983 */ /* 0x000f280000300a00 */
[----:B------:R1:W-:Y:S04]  /*26390*/  STL.64 [R1+0x3c8], R6 ;  /* 0x0003c80601007387 */ /* 0x0003e80000100a00 */
[----:B------:R2:W-:Y:S04]  /*263a0*/  STL.64 [R1+0x7a0], R2 ;  /* 0x0007a00201007387 */ /* 0x0005e80000100a00 */
[----:B------:R-:W4:Y:S01]  /*263b0*/  LDL.LU.64 R212, [R1+0x308] ;  /* 0x0003080001d47983 */ /* 0x000f220000300a00 */
[----:B-1----:R-:W-:-:S05]  /*263c0*/  IMAD.WIDE R6, R239, 0x4, R224 ;  /* 0x00000004ef067825 */ /* 0x002fca00078e02e0 */
[----:B------:R1:W-:Y:S01]  /*263d0*/  STL.64 [R1+0x3b0], R6 ;  /* 0x0003b00601007387 */ /* 0x0003e20000100a00 */
[----:B--2---:R-:W-:-:S05]  /*263e0*/  IMAD.WIDE R2, R239, 0x4, R226 ;  /* 0x00000004ef027825 */ /* 0x004fca00078e02e2 */
[----:B------:R2:W-:Y:S04]  /*263f0*/  STL.64 [R1+0x780], R2 ;  /* 0x0007800201007387 */ /* 0x0005e80000100a00 */
[----:B------:R-:W4:Y:S01]  /*26400*/  LDL.LU.64 R244, [R1+0x300] ;  /* 0x0003000001f47983 */ /* 0x000f220000300a00 */
[----:B-1----:R-:W-:-:S05]  /*26410*/  IMAD.WIDE R6, R239, 0x4, R232 ;  /* 0x00000004ef067825 */ /* 0x002fca00078e02e8 */
[----:B------:R-:W-:Y:S04]  /*26420*/  STL.64 [R1+0x3b8], R6 ;  /* 0x0003b80601007387 */ /* 0x000fe80000100a00 */
[----:B------:R-:W4:Y:S01]  /*26430*/  LDL.LU.64 R232, [R1+0x268] ;  /* 0x0002680001e87983 */ /* 0x000f220000300a00 */
[----:B--2---:R-:W-:-:S05]  /*26440*/  IMAD.WIDE R2, R239, 0x4, R4 ;  /* 0x00000004ef027825 */ /* 0x004fca00078e0204 */
[----:B------:R1:W-:Y:S04]  /*26450*/  STL.64 [R1+0x760], R2 ;  /* 0x0007600201007387 */ /* 0x0003e80000100a00 */
[----:B------:R-:W2:Y:S01]  /*26460*/  LDL.LU.64 R4, [R1+0x2f0] ;  /* 0x0002f00001047983 */ /* 0x000ea20000300a00 */
[----:B-1----:R-:W-:-:S03]  /*26470*/  IMAD.WIDE R2, R239, 0x4, R8 ;  /* 0x00000004ef027825 */ /* 0x002fc600078e0208 */
[----:B------:R-:W2:Y:S04]  /*26480*/  LDL.LU.64 R8, [R1+0x2e8] ;  /* 0x0002e80001087983 */ /* 0x000ea80000300a00 */
[----:B------:R1:W-:Y:S01]  /*26490*/  STL.64 [R1+0x3a8], R2 ;  /* 0x0003a80201007387 */ /* 0x0003e20000100a00 */
[----:B------:R-:W-:-:S03]  /*264a0*/  IMAD.WIDE R6, R239, 0x4, R240 ;  /* 0x00000004ef067825 */ /* 0x000fc600078e02f0 */
[----:B-1----:R-:W2:Y:S04]  /*264b0*/  LDL.LU.64 R2, [R1+0x2a8] ;  /* 0x0002a80001027983 */ /* 0x002ea80000300a00 */
[----:B------:R-:W2:Y:S04]  /*264c0*/  LDL.LU.64 R240, [R1+0x2d8] ;  /* 0x0002d80001f07983 */ /* 0x000ea80000300a00 */
[----:B------:R1:W-:Y:S01]  /*264d0*/  STL.64 [R1+0x778], R6 ;  /* 0x0007780601007387 */ /* 0x0003e20000100a00 */
[----:B---3--:R-:W-:-:S04]  /*264e0*/  IMAD.WIDE R50, R239, 0x4, R228 ;  /* 0x00000004ef327825 */ /* 0x008fc800078e02e4 */
[C---:B-1----:R-:W-:Y:S01]  /*264f0*/  IMAD.WIDE R6, R239.reuse, 0x4, R230 ;  /* 0x00000004ef067825 */ /* 0x042fe200078e02e6 */
[----:B------:R-:W-:Y:S04]  /*26500*/  STL.64 [R1+0x3a0], R50 ;  /* 0x0003a03201007387 */ /* 0x000fe80000100a00 */
[----:B------:R-:W3:Y:S04]  /*26510*/  LDL.LU.64 R224, [R1+0x2d0] ;  /* 0x0002d00001e07983 */ /* 0x000ee80000300a00 */
[----:B------:R4:W-:Y:S04]  /*26520*/  STL.64 [R1+0x758], R6 ;  /* 0x0007580601007387 */ /* 0x0009e80000100a00 */
[----:B------:R-:W3:Y:S04]  /*26530*/  LDL.LU.64 R230, [R1+0x2c8] ;  /* 0x0002c80001e67983 */ /* 0x000ee80000300a00 */
[----:B------:R-:W3:Y:S01]  /*26540*/  LDL.LU.64 R226, [R1+0x2c0] ;  /* 0x0002c00001e27983 */ /* 0x000ee20000300a00 */
[----:B----4-:R-:W-:-:S03]  /*26550*/  IMAD.WIDE R6, R239, 0x4, R234 ;  /* 0x00000004ef067825 */ /* 0x010fc600078e02ea */
[----:B------:R-:W4:Y:S04]  /*26560*/  LDL.LU.64 R228, [R1+0x2b8] ;  /* 0x0002b80001e47983 */ /* 0x000f280000300a00 */
[----:B------:R1:W-:Y:S04]  /*26570*/  STL.64 [R1+0x398], R6 ;  /* 0x0003980601007387 */ /* 0x0003e80000100a00 */
[----:B------:R-:W4:Y:S01]  /*26580*/  LDL.LU.64 R234, [R1+0x2b0] ;  /* 0x0002b00001ea7983 */ /* 0x000f220000300a00 */
[----:B-1----:R-:W-:-:S05]  /*26590*/  IMAD.WIDE R6, R239, 0x4, R236 ;  /* 0x00000004ef067825 */ /* 0x002fca00078e02ec */
[----:B------:R1:W-:Y:S04]  /*265a0*/  STL.64 [R1+0x738], R6 ;  /* 0x0007380601007387 */ /* 0x0003e80000100a00 */
[----:B------:R-:W4:Y:S01]  /*265b0*/  LDL.LU.64 R236, [R1+0x2a0] ;  /* 0x0002a00001ec7983 */ /* 0x000f220000300a00 */
[----:B------:R-:W-:-:S03]  /*265c0*/  IMAD.WIDE R50, R239, 0x4, R212 ;  /* 0x00000004ef327825 */ /* 0x000fc600078e02d4 */
[----:B------:R-:W4:Y:S04]  /*265d0*/  LDL.LU.64 R242, [R1+0x298] ;  /* 0x0002980001f27983 */ /* 0x000f280000300a00 */
[----:B-1----:R-:W4:Y:S04]  /*265e0*/  LDL.LU.64 R6, [R1+0x290] ;  /* 0x0002900001067983 */ /* 0x002f280000300a00 */
[----:B------:R1:W-:Y:S04]  /*265f0*/  STL.64 [R1+0x388], R50 ;  /* 0x0003883201007387 */ /* 0x0003e80000100a00 */
[----:B------:R-:W4:Y:S01]  /*26600*/  LDL.LU.64 R212, [R1+0x288] ;  /* 0x0002880001d47983 */ /* 0x000f220000300a00 */
[----:B-1----:R-:W-:-:S05]  /*26610*/  IMAD.WIDE R50, R239, 0x4, R244 ;  /* 0x00000004ef327825 */ /* 0x002fca00078e02f4 */
[----:B------:R2:W-:Y:S01]  /*26620*/  STL.64 [R1+0x718], R50 ;  /* 0x0007183201007387 */ /* 0x0005e20000100a00 */
[----:B------:R-:W-:-:S03]  /*26630*/  IMAD.WIDE R52, R239, 0x4, R232 ;  /* 0x00000004ef347825 */ /* 0x000fc600078e02e8 */
[----:B------:R-:W4:Y:S04]  /*26640*/  LDL.LU.64 R232, [R1+0x280] ;  /* 0x0002800001e87983 */ /* 0x000f280000300a00 */
[----:B------:R-:W-:Y:S04]  /*26650*/  STL.64 [R1+0x268], R52 ;  /* 0x0002683401007387 */ /* 0x000fe80000100a00 */
[----:B------:R-:W4:Y:S01]  /*26660*/  LDL.LU.64 R244, [R1+0x278] ;  /* 0x0002780001f47983 */ /* 0x000f220000300a00 */
[----:B--2---:R-:W-:-:S03]  /*26670*/  IMAD.WIDE R50, R239, 0x4, R4 ;  /* 0x00000004ef327825 */ /* 0x004fc600078e0204 */
[----:B------:R-:W2:Y:S04]  /*26680*/  LDL.LU.64 R4, [R1+0x270] ;  /* 0x0002700001047983 */ /* 0x000ea80000300a00 */
[----:B------:R1:W-:Y:S04]  /*26690*/  STL.64 [R1+0x390], R50 ;  /* 0x0003903201007387 */ /* 0x0003e80000100a00 */
[----:B------:R-:W2:Y:S01]  /*266a0*/  LDL.LU.64 R214, [R1+0x260] ;  /* 0x0002600001d67983 */ /* 0x000ea20000300a00 */
[----:B------:R-:W-:-:S04]  /*266b0*/  IMAD.WIDE R8, R239, 0x4, R8 ;  /* 0x00000004ef087825 */ /* 0x000fc800078e0208 */
[----:B------:R-:W-:-:S04]  /*266c0*/  IMAD.WIDE R2, R239, 0x4, R2 ;  /* 0x00000004ef027825 */ /* 0x000fc800078e0202 */
[C---:B-1----:R-:W-:Y:S01]  /*266d0*/  IMAD.WIDE R50, R239.reuse, 0x4, R240 ;  /* 0x00000004ef327825 */ /* 0x042fe200078e02f0 */
[----:B------:R1:W-:Y:S04]  /*266e0*/  STL.64 [R1+0x2a8], R2 ;  /* 0x0002a80201007387 */ /* 0x0003e80000100a00 */
[----:B-1----:R-:W2:Y:S04]  /*266f0*/  LDL.LU.64 R2, [R1+0x258] ;  /* 0x0002580001027983 */ /* 0x002ea80000300a00 */
[----:B------:R-:W-:Y:S04]  /*26700*/  STL.64 [R1+0x380], R50 ;  /* 0x0003803201007387 */ /* 0x000fe80000100a00 */
[----:B------:R-:W2:Y:S04]  /*26710*/  LDL.LU.64 R240, [R1+0x250] ;  /* 0x0002500001f07983 */ /* 0x000ea80000300a00 */
[----:B------:R-:W-:Y:S04]  /*26720*/  STL.64 [R1+0x6f8], R8 ;  /* 0x0006f80801007387 */ /* 0x000fe80000100a00 */
[----:B------:R1:W-:Y:S01]  /*26730*/  STL.64 [R1+0x1070], R8 ;  /* 0x0010700801007387 */ /* 0x0003e20000100a00 */
[----:B---3--:R-:W-:-:S04]  /*26740*/  IMAD.WIDE R52, R239, 0x4, R230 ;  /* 0x00000004ef347825 */ /* 0x008fc800078e02e6 */
[C---:B-1----:R-:W-:Y:S02]  /*26750*/  IMAD.WIDE R8, R239.reuse, 0x4, R224 ;  /* 0x00000004ef087825 */ /* 0x042fe400078e02e0 */
[----:B------:R-:W3:Y:S04]  /*26760*/  LDL.LU.64 R224, [R1+0x248] ;  /* 0x0002480001e07983 */ /* 0x000ee80000300a00 */
[----:B------:R1:W-:Y:S04]  /*26770*/  STL.64 [R1+0x710], R8 ;  /* 0x0007100801007387 */ /* 0x0003e80000100a00 */
[----:B------:R-:W3:Y:S01]  /*26780*/  LDL.LU.64 R230, [R1+0x240] ;  /* 0x0002400001e67983 */ /* 0x000ee20000300a00 */
[----:B----4-:R-:W-:-:S04]  /*26790*/  IMAD.WIDE R50, R239, 0x4, R228 ;  /* 0x00000004ef327825 */ /* 0x010fc800078e02e4 */
[C---:B-1----:R-:W-:Y:S02]  /*267a0*/  IMAD.WIDE R8, R239.reuse, 0x4, R226 ;  /* 0x00000004ef087825 */ /* 0x042fe400078e02e2 */
[----:B------:R-:W4:Y:S04]  /*267b0*/  LDL.LU.64 R226, [R1+0x238] ;  /* 0x0002380001e27983 */ /* 0x000f280000300a00 */
[----:B------:R1:W-:Y:S04]  /*267c0*/  STL.64 [R1+0x2c8], R8 ;  /* 0x0002c80801007387 */ /* 0x0003e80000100a00 */
[----:B------:R1:W-:Y:S04]  /*267d0*/  STL.64 [R1+0x378], R50 ;  /* 0x0003783201007387 */ /* 0x0003e80000100a00 */
[----:B------:R-:W4:Y:S01]  /*267e0*/  LDL.LU.64 R228, [R1+0x230] ;  /* 0x0002300001e47983 */ /* 0x000f220000300a00 */
[----:B-1----:R-:W-:-:S03]  /*267f0*/  IMAD.WIDE R8, R239, 0x4, R234 ;  /* 0x00000004ef087825 */ /* 0x002fc600078e02ea */
[----:B------:R-:W4:Y:S01]  /*26800*/  LDL.LU.64 R234, [R1+0x228] ;  /* 0x0002280001ea7983 */ /* 0x000f220000300a00 */
[----:B------:R-:W-:-:S03]  /*26810*/  IMAD.WIDE R50, R239, 0x4, R236 ;  /* 0x00000004ef327825 */ /* 0x000fc600078e02ec */
[----:B------:R1:W-:Y:S04]  /*26820*/  STL.64 [R1+0x6f0], R8 ;  /* 0x0006f00801007387 */ /* 0x0003e80000100a00 */
[----:B------:R-:W4:Y:S01]  /*26830*/  LDL.LU.64 R236, [R1+0x220] ;  /* 0x0002200001ec7983 */ /* 0x000f220000300a00 */
[----:B------:R-:W-:-:S04]  /*26840*/  IMAD.WIDE R216, R239, 0x4, R242 ;  /* 0x00000004efd87825 */ /* 0x000fc800078e02f2 */
[C---:B-1----:R-:W-:Y:S01]  /*26850*/  IMAD.WIDE R8, R239.reuse, 0x4, R6 ;  /* 0x00000004ef087825 */ /* 0x042fe200078e0206 */
[----:B------:R-:W-:Y:S03]  /*26860*/  STL.64 [R1+0x2e0], R216 ;  /* 0x0002e0d801007387 */ /* 0x000fe60000100a00 */
[C---:B------:R-:W-:Y:S01]  /*26870*/  IMAD.WIDE R6, R239.reuse, 0x4, R212 ;  /* 0x00000004ef067825 */ /* 0x040fe200078e02d4 */
[----:B------:R-:W4:Y:S04]  /*26880*/  LDL.LU.64 R250, [R1+0x218] ;  /* 0x0002180001fa7983 */ /* 0x000f280000300a00 */
[----:B------:R-:W-:Y:S04]  /*26890*/  STL.64 [R1+0x370], R8 ;  /* 0x0003700801007387 */ /* 0x000fe80000100a00 */
[----:B------:R-:W4:Y:S04]  /*268a0*/  LDL.LU.64 R242, [R1+0x210] ;  /* 0x0002100001f27983 */ /* 0x000f280000300a00 */
[----:B------:R1:W-:Y:S02]  /*268b0*/  STL.64 [R1+0x6d0], R6 ;  /* 0x0006d00601007387 */ /* 0x0003e40000100a00 */
[----:B-1----:R-:W-:-:S02]  /*268c0*/  IMAD.WIDE R6, R239, 0x4, R232 ;  /* 0x00000004ef067825 */ /* 0x002fc400078e02e8 */
[----:B------:R-:W4:Y:S02]  /*268d0*/  LDL.LU.64 R232, [R1+0x208] ;  /* 0x0002080001e87983 */ /* 0x000f240000300a00 */
[C---:B------:R-:W-:Y:S02]  /*268e0*/  IMAD.WIDE R8, R239.reuse, 0x4, R244 ;  /* 0x00000004ef087825 */ /* 0x040fe400078e02f4 */
[----:B------:R1:W-:Y:S04]  /*268f0*/  STL.64 [R1+0x2f0], R6 ;  /* 0x0002f00601007387 */ /* 0x0003e80000100a00 */
[----:B-1----:R-:W4:Y:S01]  /*26900*/  LDL.LU.64 R6, [R1+0x200] ;  /* 0x0002000001067983 */ /* 0x002f220000300a00 */
[----:B--2---:R-:W-:-:S03]  /*26910*/  IMAD.WIDE R4, R239, 0x4, R4 ;  /* 0x00000004ef047825 */ /* 0x004fc600078e0204 */
[----:B------:R1:W-:Y:S04]  /*26920*/  STL.64 [R1+0x368], R8 ;  /* 0x0003680801007387 */ /* 0x0003e80000100a00 */
[----:B------:R-:W2:Y:S04]  /*26930*/  LDL.LU.64 R212, [R1+0x1f8] ;  /* 0x0001f80001d47983 */ /* 0x000ea80000300a00 */
[----:B------:R1:W-:Y:S02]  /*26940*/  STL.64 [R1+0x6b0], R4 ;  /* 0x0006b00401007387 */ /* 0x0003e40000100a00 */
[----:B-1----:R-:W-:-:S02]  /*26950*/  IMAD.WIDE R8, R239, 0x4, R214 ;  /* 0x00000004ef087825 */ /* 0x002fc400078e02d6 */
[----:B------:R-:W2:Y:S04]  /*26960*/  LDL.LU.64 R244, [R1+0x1f0] ;  /* 0x0001f00001f47983 */ /* 0x000ea80000300a00 */
[----:B------:R-:W2:Y:S01]  /*26970*/  LDL.LU.64 R4, [R1+0x1e8] ;  /* 0x0001e80001047983 */ /* 0x000ea20000300a00 */
[----:B------:R-:W-:-:S03]  /*26980*/  IMAD.WIDE R214, R239, 0x4, R2 ;  /* 0x00000004efd67825 */ /* 0x000fc600078e0202 */
[----:B------:R-:W2:Y:S04]  /*26990*/  LDL.LU.64 R2, [R1+0x1e0] ;  /* 0x0001e00001027983 */ /* 0x000ea80000300a00 */
[----:B------:R1:W-:Y:S04]  /*269a0*/  STL.64 [R1+0x2e8], R8 ;  /* 0x0002e80801007387 */ /* 0x0003e80000100a00 */
[----:B------:R3:W-:Y:S01]  /*269b0*/  STL.64 [R1+0x360], R214 ;  /* 0x000360d601007387 */ /* 0x0007e20000100a00 */
[----:B-1----:R-:W-:-:S03]  /*269c0*/  IMAD.WIDE R8, R239, 0x4, R240 ;  /* 0x00000004ef087825 */ /* 0x002fc600078e02f0 */
[----:B------:R-:W2:Y:S04]  /*269d0*/  LDL.LU.64 R240, [R1+0x1d8] ;  /* 0x0001d80001f07983 */ /* 0x000ea80000300a00 */
[----:B------:R1:W-:Y:S01]  /*269e0*/  STL.64 [R1+0x690], R8 ;  /* 0x0006900801007387 */ /* 0x0003e20000100a00 */
[----:B---3--:R-:W-:-:S03]  /*269f0*/  IMAD.WIDE R214, R239, 0x4, R224 ;  /* 0x00000004efd67825 */ /* 0x008fc600078e02e0 */
[----:B------:R-:W3:Y:S01]  /*26a00*/  LDL.LU.64 R224, [R1+0x1d0] ;  /* 0x0001d00001e07983 */ /* 0x000ee20000300a00 */
[----:B-1----:R-:W-:-:S03]  /*26a10*/  IMAD.WIDE R8, R239, 0x4, R230 ;  /* 0x00000004ef087825 */ /* 0x002fc600078e02e6 */
[----:B------:R-:W-:Y:S04]  /*26a20*/  STL.64 [R1+0x2d8], R214 ;  /* 0x0002d8d601007387 */ /* 0x000fe80000100a00 */
[----:B------:R-:W3:Y:S04]  /*26a30*/  LDL.LU.64 R230, [R1+0x1c8] ;  /* 0x0001c80001e67983 */ /* 0x000ee80000300a00 */
[----:B------:R4:W-:Y:S02]  /*26a40*/  STL.64 [R1+0x358], R8 ;  /* 0x0003580801007387 */ /* 0x0009e40000100a00 */
[----:B----4-:R-:W-:-:S04]  /*26a50*/  IMAD.WIDE R8, R239, 0x4, R226 ;  /* 0x00000004ef087825 */ /* 0x010fc800078e02e2 */
[C---:B------:R-:W-:Y:S01]  /*26a60*/  IMAD.WIDE R214, R239.reuse, 0x4, R228 ;  /* 0x00000004efd67825 */ /* 0x040fe200078e02e4 */
[----:B------:R1:W-:Y:S04]  /*26a70*/  STL.64 [R1+0x6a0], R8 ;  /* 0x0006a00801007387 */ /* 0x0003e80000100a00 */
[----:B------:R-:W4:Y:S04]  /*26a80*/  LDL.LU.64 R226, [R1+0x1c0] ;  /* 0x0001c00001e27983 */ /* 0x000f280000300a00 */
[----:B------:R1:W-:Y:S02]  /*26a90*/  STL.64 [R1+0x2d0], R214 ;  /* 0x0002d0d601007387 */ /* 0x0003e40000100a00 */
[----:B-1----:R-:W-:-:S04]  /*26aa0*/  IMAD.WIDE R8, R239, 0x4, R234 ;  /* 0x00000004ef087825 */ /* 0x002fc800078e02ea */
[C---:B------:R-:W-:Y:S01]  /*26ab0*/  IMAD.WIDE R234, R239.reuse, 0x4, R236 ;  /* 0x00000004efea7825 */ /* 0x040fe200078e02ec */
[----:B------:R1:W-:Y:S04]  /*26ac0*/  STL.64 [R1+0x350], R8 ;  /* 0x0003500801007387 */ /* 0x0003e80000100a00 */
[----:B------:R-:W4:Y:S01]  /*26ad0*/  LDL.LU.64 R236, [R1+0x1b8] ;  /* 0x0001b80001ec7983 */ /* 0x000f220000300a00 */
[----:B------:R-:W-:-:S03]  /*26ae0*/  IMAD.WIDE R214, R239, 0x4, R250 ;  /* 0x00000004efd67825 */ /* 0x000fc600078e02fa */
[----:B------:R-:W4:Y:S04]  /*26af0*/  LDL.LU.64 R228, [R1+0x1b0] ;  /* 0x0001b00001e47983 */ /* 0x000f280000300a00 */
[----:B------:R-:W-:Y:S01]  /*26b00*/  STL.64 [R1+0x680], R234 ;  /* 0x000680ea01007387 */ /* 0x000fe20000100a00 */
[----:B-1----:R-:W-:-:S03]  /*26b10*/  IMAD.WIDE R8, R239, 0x4, R242 ;  /* 0x00000004ef087825 */ /* 0x002fc600078e02f2 */
[----:B------:R-:W-:Y:S04]  /*26b20*/  STL.64 [R1+0x2b8], R214 ;  /* 0x0002b8d601007387 */ /* 0x000fe80000100a00 */
[----:B------:R-:W-:Y:S04]  /*26b30*/  STL.64 [R1+0x1040], R234 ;  /* 0x001040ea01007387 */ /* 0x000fe80000100a00 */
[----:B------:R1:W-:Y:S02]  /*26b40*/  STL.64 [R1+0x348], R8 ;  /* 0x0003480801007387 */ /* 0x0003e40000100a00 */
[----:B-1----:R-:W-:-:S02]  /*26b50*/  IMAD.WIDE R8, R239, 0x4, R232 ;  /* 0x00000004ef087825 */ /* 0x002fc400078e02e8 */
[----:B------:R-:W4:Y:S04]  /*26b60*/  LDL.LU.64 R232, [R1+0x1a8] ;  /* 0x0001a80001e87983 */ /* 0x000f280000300a00 */
[----:B------:R1:W-:Y:S02]  /*26b70*/  STL.64 [R1+0x668], R8 ;  /* 0x0006680801007387 */ /* 0x0003e40000100a00 */
[----:B-1----:R-:W-:-:S05]  /*26b80*/  IMAD.WIDE R8, R239, 0x4, R6 ;  /* 0x00000004ef087825 */ /* 0x002fca00078e0206 */
[----:B------:R-:W-:Y:S01]  /*26b90*/  STL.64 [R1+0x2b0], R8 ;  /* 0x0002b00801007387 */ /* 0x000fe20000100a00 */
[----:B--2---:R-:W-:-:S05]  /*26ba0*/  IMAD.WIDE R6, R239, 0x4, R212 ;  /* 0x00000004ef067825 */ /* 0x004fca00078e02d4 */
[----:B------:R1:W-:Y:S01]  /*26bb0*/  STL.64 [R1+0x340], R6 ;  /* 0x0003400601007387 */ /* 0x0003e20000100a00 */
[----:B------:R-:W-:-:S03]  /*26bc0*/  IMAD.WIDE R216, R239, 0x4, R244 ;  /* 0x00000004efd87825 */ /* 0x000fc600078e02f4 */
[----:B------:R-:W2:Y:S01]  /*26bd0*/  LDL.LU.64 R212, [R1+0x1a0] ;  /* 0x0001a00001d47983 */ /* 0x000ea20000300a00 */
[----:B-1----:R-:W-:-:S03]  /*26be0*/  IMAD.WIDE R6, R239, 0x4, R4 ;  /* 0x00000004ef067825 */ /* 0x002fc600078e0204 */
[----:B------:R-:W2:Y:S04]  /*26bf0*/  LDL.LU.64 R4, [R1+0x198] ;  /* 0x0001980001047983 */ /* 0x000ea80000300a00 */
[----:B------:R-:W-:Y:S04]  /*26c00*/  STL.64 [R1+0x2a0], R6 ;  /* 0x0002a00601007387 */ /* 0x000fe80000100a00 */
[----:B------:R-:W-:Y:S04]  /*26c10*/  STL.64 [R1+0x650], R216 ;  /* 0x000650d801007387 */ /* 0x000fe80000100a00 */
[----:B------:R-:W-:Y:S01]  /*26c20*/  STL.64 [R1+0x1038], R216 ;  /* 0x001038d801007387 */ /* 0x000fe20000100a00 */
[----:B------:R-:W-:-:S05]  /*26c30*/  IMAD.WIDE R2, R239, 0x4, R2 ;  /* 0x00000004ef027825 */ /* 0x000fca00078e0202 */
[----:B------:R1:W-:Y:S01]  /*26c40*/  STL.64 [R1+0x338], R2 ;  /* 0x0003380201007387 */ /* 0x0003e20000100a00 */
[----:B------:R-:W-:-:S03]  /*26c50*/  IMAD.WIDE R214, R239, 0x4, R240 ;  /* 0x00000004efd67825 */ /* 0x000fc600078e02f0 */
[----:B------:R-:W2:Y:S04]  /*26c60*/  LDL.LU.64 R240, [R1+0x190] ;  /* 0x0001900001f07983 */ /* 0x000ea80000300a00 */
[----:B-1----:R-:W2:Y:S01]  /*26c70*/  LDL.LU.64 R2, [R1+0x188] ;  /* 0x0001880001027983 */ /* 0x002ea20000300a00 */
[----:B---3--:R-:W-:-:S05]  /*26c80*/  IMAD.WIDE R8, R239, 0x4, R224 ;  /* 0x00000004ef087825 */ /* 0x008fca00078e02e0 */
[----:B------:R1:W-:Y:S01]  /*26c90*/  STL.64 [R1+0x290], R8 ;  /* 0x0002900801007387 */ /* 0x0003e20000100a00 */
[----:B------:R-:W-:-:S03]  /*26ca0*/  IMAD.WIDE R6, R239, 0x4, R230 ;  /* 0x00000004ef067825 */ /* 0x000fc600078e02e6 */
[----:B------:R-:W3:Y:S04]  /*26cb0*/  LDL.LU.64 R230, [R1+0x180] ;  /* 0x0001800001e67983 */ /* 0x000ee80000300a00 */
[----:B------:R-:W-:Y:S04]  /*26cc0*/  STL.64 [R1+0x330], R6 ;  /* 0x0003300601007387 */ /* 0x000fe80000100a00 */
[----:B------:R-:W-:Y:S04]  /*26cd0*/  STL.64 [R1+0x630], R214 ;  /* 0x000630d601007387 */ /* 0x000fe80000100a00 */
[----:B------:R1:W-:Y:S01]  /*26ce0*/  STL.64 [R1+0x1048], R214 ;  /* 0x001048d601007387 */ /* 0x0003e20000100a00 */
[----:B----4-:R-:W-:-:S03]  /*26cf0*/  IMAD.WIDE R234, R239, 0x4, R236 ;  /* 0x00000004efea7825 */ /* 0x010fc600078e02ec */
[----:B------:R-:W4:Y:S04]  /*26d00*/  LDL.LU.64 R236, [R1+0x178] ;  /* 0x0001780001ec7983 */ /* 0x000f280000300a00 */
[----:B------:R-:W4:Y:S01]  /*26d10*/  LDL.LU.64 R224, [R1+0x170] ;  /* 0x0001700001e07983 */ /* 0x000f220000300a00 */
[----:B------:R-:W-:-:S03]  /*26d20*/  IMAD.WIDE R242, R239, 0x4, R226 ;  /* 0x00000004eff27825 */ /* 0x000fc600078e02e2 */
[----:B------:R-:W4:Y:S01]  /*26d30*/  LDL.LU.64 R244, [R1+0x168] ;  /* 0x0001680001f47983 */ /* 0x000f220000300a00 */
[----:B-1----:R-:W-:-:S03]  /*26d40*/  IMAD.WIDE R8, R239, 0x4, R228 ;  /* 0x00000004ef087825 */ /* 0x002fc600078e02e4 */
[----:B------:R-:W-:Y:S04]  /*26d50*/  STL.64 [R1+0x640], R242 ;  /* 0x000640f201007387 */ /* 0x000fe80000100a00 */
[----:B------:R-:W-:Y:S04]  /*26d60*/  STL.64 [R1+0x1050], R242 ;  /* 0x001050f201007387 */ /* 0x000fe80000100a00 */
[----:B------:R-:W-:Y:S04]  /*26d70*/  STL.64 [R1+0x280], R234 ;  /* 0x000280ea01007387 */ /* 0x000fe80000100a00 */
[----:B------:R-:W4:Y:S04]  /*26d80*/  LDL.LU.64 R228, [R1+0x160] ;  /* 0x0001600001e47983 */ /* 0x000f280000300a00 */
[----:B------:R-:W4:Y:S04]  /*26d90*/  LDL.LU.64 R214, [R1+0x158] ;  /* 0x0001580001d67983 */ /* 0x000f280000300a00 */
[----:B------:R-:W4:Y:S04]  /*26da0*/  LDL.LU.64 R226, [R1+0x150] ;  /* 0x0001500001e27983 */ /* 0x000f280000300a00 */
[----:B------:R-:W-:Y:S04]  /*26db0*/  STL.64 [R1+0x328], R8 ;  /* 0x0003280801007387 */ /* 0x000fe80000100a00 */
[----:B------:R-:W-:Y:S01]  /*26dc0*/  STL.64 [R1+0x1120], R8 ;  /* 0x0011200801007387 */ /* 0x000fe20000100a00 */
[----:B------:R-:W-:-:S04]  /*26dd0*/  IMAD.WIDE R232, R239, 0x4, R232 ;  /* 0x00000004efe87825 */ /* 0x000fc800078e02e8 */
[C---:B--2---:R-:W-:Y:S02]  /*26de0*/  IMAD.WIDE R216, R239.reuse, 0x4, R212 ;  /* 0x00000004efd87825 */ /* 0x044fe400078e02d4 */
[----:B------:R-:W2:Y:S02]  /*26df0*/  LDL.LU.64 R212, [R1+0x148] ;  /* 0x0001480001d47983 */ /* 0x000ea40000300a00 */
[C---:B------:R-:W-:Y:S02]  /*26e00*/  IMAD.WIDE R250, R239.reuse, 0x4, R4 ;  /* 0x00000004effa7825 */ /* 0x040fe400078e0204 */
[----:B------:R-:W2:Y:S04]  /*26e10*/  LDL.LU.64 R4, [R1+0x140] ;  /* 0x0001400001047983 */ /* 0x000ea80000300a00 */
[----:B------:R-:W-:Y:S04]  /*26e20*/  STL.64 [R1+0x628], R232 ;  /* 0x000628e801007387 */ /* 0x000fe80000100a00 */
[----:B------:R1:W-:Y:S04]  /*26e30*/  STL.64 [R1+0x1058], R232 ;  /* 0x001058e801007387 */ /* 0x0003e80000100a00 */
[----:B------:R-:W-:Y:S01]  /*26e40*/  STL.64 [R1+0x270], R216 ;  /* 0x000270d801007387 */ /* 0x000fe20000100a00 */
[----:B------:R-:W-:-:S03]  /*26e50*/  IMAD.WIDE R6, R239, 0x4, R240 ;  /* 0x00000004ef067825 */ /* 0x000fc600078e02f0 */
[----:B------:R-:W2:Y:S01]  /*26e60*/  LDL.LU.64 R240, [R1+0x138] ;  /* 0x0001380001f07983 */ /* 0x000ea20000300a00 */
[----:B-1----:R-:W-:-:S03]  /*26e70*/  IMAD.WIDE R232, R239, 0x4, R2 ;  /* 0x00000004efe87825 */ /* 0x002fc600078e0202 */
[----:B------:R-:W-:Y:S04]  /*26e80*/  STL.64 [R1+0x320], R250 ;  /* 0x000320fa01007387 */ /* 0x000fe80000100a00 */
[----:B------:R-:W-:Y:S04]  /*26e90*/  STL.64 [R1+0x1128], R250 ;  /* 0x001128fa01007387 */ /* 0x000fe80000100a00 */
[----:B------:R-:W2:Y:S04]  /*26ea0*/  LDL.LU.64 R2, [R1+0x130] ;  /* 0x0001300001027983 */ /* 0x000ea80000300a00 */
[----:B------:R-:W-:Y:S01]  /*26eb0*/  STL.64 [R1+0x260], R232 ;  /* 0x000260e801007387 */ /* 0x000fe20000100a00 */
[----:B---3--:R-:W-:-:S03]  /*26ec0*/  IMAD.WIDE R8, R239, 0x4, R230 ;  /* 0x00000004ef087825 */ /* 0x008fc600078e02e6 */
[----:B------:R-:W-:Y:S04]  /*26ed0*/  STL.64 [R1+0x610], R6 ;  /* 0x0006100601007387 */ /* 0x000fe80000100a00 */
[----:B------:R4:W-:Y:S04]  /*26ee0*/  STL.64 [R1+0x318], R8 ;  /* 0x0003180801007387 */ /* 0x0009e80000100a00 */
[----:B------:R1:W-:Y:S04]  /*26ef0*/  STL.64 [R1+0x1060], R6 ;  /* 0x0010600601007387 */ /* 0x0003e80000100a00 */
[----:B------:R-:W3:Y:S01]  /*26f00*/  LDL.LU.64 R230, [R1+0x128] ;  /* 0x0001280001e67983 */ /* 0x000ee20000300a00 */
[----:B----4-:R-:W-:-:S03]  /*26f10*/  IMAD.WIDE R8, R239, 0x4, R224 ;  /* 0x00000004ef087825 */ /* 0x010fc600078e02e0 */
[----:B------:R-:W4:Y:S01]  /*26f20*/  LDL.LU.64 R224, [R1+0x120] ;  /* 0x0001200001e07983 */ /* 0x000f220000300a00 */
[----:B------:R-:W-:-:S03]  /*26f30*/  IMAD.WIDE R236, R239, 0x4, R236 ;  /* 0x00000004efec7825 */ /* 0x000fc600078e02ec */
[----:B------:R1:W-:Y:S02]  /*26f40*/  STL.64 [R1+0x248], R8 ;  /* 0x0002480801007387 */ /* 0x0003e40000100a00 */
[C---:B-1----:R-:W-:Y:S02]  /*26f50*/  IMAD.WIDE R6, R239.reuse, 0x4, R244 ;  /* 0x00000004ef067825 */ /* 0x042fe400078e02f4 */
[----:B------:R-:W-:Y:S04]  /*26f60*/  STL.64 [R1+0x5f8], R236 ;  /* 0x0005f8ec01007387 */ /* 0x000fe80000100a00 */
[----:B------:R-:W-:Y:S04]  /*26f70*/  STL.64 [R1+0x1068], R236 ;  /* 0x001068ec01007387 */ /* 0x000fe80000100a00 */
[----:B------:R1:W-:Y:S01]  /*26f80*/  STL.64 [R1+0x310], R6 ;  /* 0x0003100601007387 */ /* 0x0003e20000100a00 */
[----:B------:R-:W-:-:S03]  /*26f90*/  IMAD.WIDE R244, R239, 0x4, R228 ;  /* 0x00000004eff47825 */ /* 0x000fc600078e02e4 */
[----:B------:R-:W4:Y:S01]  /*26fa0*/  LDL.LU.64 R228, [R1+0x118] ;  /* 0x0001180001e47983 */ /* 0x000f220000300a00 */
[----:B------:R-:W-:-:S04]  /*26fb0*/  IMAD.WIDE R8, R239, 0x4, R214 ;  /* 0x00000004ef087825 */ /* 0x000fc800078e02d6 */
[C---:B-1----:R-:W-:Y:S02]  /*26fc0*/  IMAD.WIDE R6, R239.reuse, 0x4, R226 ;  /* 0x00000004ef067825 */ /* 0x042fe400078e02e2 */
[----:B------:R-:W4:Y:S04]  /*26fd0*/  LDL.LU.64 R226, [R1+0x100] ;  /* 0x0001000001e27983 */ /* 0x000f280000300a00 */
[----:B------:R-:W-:Y:S04]  /*26fe0*/  STL.64 [R1+0x228], R8 ;  /* 0x0002280801007387 */ /* 0x000fe80000100a00 */
[----:B------:R-:W-:Y:S04]  /*26ff0*/  STL.64 [R1+0x5e0], R244 ;  /* 0x0005e0f401007387 */ /* 0x000fe80000100a00 */
[----:B------:R-:W-:Y:S04]  /*27000*/  STL.64 [R1+0x308], R6 ;  /* 0x0003080601007387 */ /* 0x000fe80000100a00 */
[----:B------:R1:W-:Y:S04]  /*27010*/  STL.64 [R1+0x1078], R244 ;  /* 0x001078f401007387 */ /* 0x0003e80000100a00 */
[----:B-1----:R-:W4:Y:S04]  /*27020*/  LDL.LU.64 R244, [R1+0xf8] ;  /* 0x0000f80001f47983 */ /* 0x002f280000300a00 */
[----:B------:R-:W4:Y:S01]  /*27030*/  LDL.LU.64 R236, [R1+0xf0] ;  /* 0x0000f00001ec7983 */ /* 0x000f220000300a00 */
[----:B--2---:R-:W-:-:S04]  /*27040*/  IMAD.WIDE R212, R239, 0x4, R212 ;  /* 0x00000004efd47825 */ /* 0x004fc800078e02d4 */
[C---:B------:R-:W-:Y:S02]  /*27050*/  IMAD.WIDE R6, R239.reuse, 0x4, R4 ;  /* 0x00000004ef067825 */ /* 0x040fe400078e0204 */
[----:B------:R-:W2:Y:S04]  /*27060*/  LDL.LU.64 R4, [R1+0xe8] ;  /* 0x0000e80001047983 */ /* 0x000ea80000300a00 */
[----:B------:R1:W-:Y:S04]  /*27070*/  STL.64 [R1+0x208], R6 ;  /* 0x0002080601007387 */ /* 0x0003e80000100a00 */
[----:B-1----:R-:W2:Y:S04]  /*27080*/  LDL.LU.64 R6, [R1+0xe0] ;  /* 0x0000e00001067983 */ /* 0x002ea80000300a00 */
[----:B------:R-:W2:Y:S01]  /*27090*/  LDL.LU.64 R250, [R1+0xd8] ;  /* 0x0000d80001fa7983 */ /* 0x000ea20000300a00 */
[----:B------:R-:W-:-:S05]  /*270a0*/  IMAD.WIDE R8, R239, 0x4, R240 ;  /* 0x00000004ef087825 */ /* 0x000fca00078e02f0 */
[----:B------:R-:W-:Y:S04]  /*270b0*/  STL.64 [R1+0x300], R8 ;  /* 0x0003000801007387 */ /* 0x000fe80000100a00 */
[----:B------:R-:W2:Y:S04]  /*270c0*/  LDL.LU.64 R240, [R1+0xd0] ;  /* 0x0000d00001f07983 */ /* 0x000ea80000300a00 */
[----:B------:R-:W-:Y:S04]  /*270d0*/  STL.64 [R1+0x5f0], R212 ;  /* 0x0005f0d401007387 */ /* 0x000fe80000100a00 */
[----:B------:R1:W-:Y:S01]  /*270e0*/  STL.64 [R1+0x1080], R212 ;  /* 0x001080d401007387 */ /* 0x0003e20000100a00 */
[----:B------:R-:W-:-:S03]  /*270f0*/  IMAD.WIDE R2, R239, 0x4, R2 ;  /* 0x00000004ef027825 */ /* 0x000fc600078e0202 */
[----:B-1----:R-:W2:Y:S04]  /*27100*/  LDL.LU.64 R212, [R1+0x108] ;  /* 0x0001080001d47983 */ /* 0x002ea80000300a00 */
[----:B------:R-:W2:Y:S01]  /*27110*/  LDL.LU.64 R232, [R1+0xc8] ;  /* 0x0000c80001e87983 */ /* 0x000ea20000300a00 */
[----:B---3--:R-:W-:-:S03]  /*27120*/  IMAD.WIDE R214, R239, 0x4, R230 ;  /* 0x00000004efd67825 */ /* 0x008fc600078e02e6 */
[----:B------:R-:W3:Y:S04]  /*27130*/  LDL.LU.64 R8, [R1+0xc0] ;  /* 0x0000c00001087983 */ /* 0x000ee80000300a00 */
[----:B------:R-:W3:Y:S04]  /*27140*/  LDL.LU.64 R230, [R1+0xb8] ;  /* 0x0000b80001e67983 */ /* 0x000ee80000300a00 */
[----:B------:R1:W-:Y:S04]  /*27150*/  STL.64 [R1+0x1e8], R214 ;  /* 0x0001e8d601007387 */ /* 0x0003e80000100a00 */
[----:B------:R-:W3:Y:S04]  /*27160*/  LDL.LU.64 R242, [R1+0xb0] ;  /* 0x0000b00001f27983 */ /* 0x000ee80000300a00 */
[----:B-1----:R-:W3:Y:S01]  /*27170*/  LDL.LU.64 R214, [R1+0xa8] ;  /* 0x0000a80001d67983 */ /* 0x002ee20000300a00 */
[----:B----4-:R-:W-:-:S05]  /*27180*/  IMAD.WIDE R224, R239, 0x4, R224 ;  /* 0x00000004efe07825 */ /* 0x010fca00078e02e0 */
[----:B------:R-:W-:Y:S04]  /*27190*/  STL.64 [R1+0x2f8], R224 ;  /* 0x0002f8e001007387 */ /* 0x000fe80000100a00 */
[----:B------:R-:W-:Y:S04]  /*271a0*/  STL.64 [R1+0x5d0], R2 ;  /* 0x0005d00201007387 */ /* 0x000fe80000100a00 */
[----:B------:R1:W-:Y:S04]  /*271b0*/  STL.64 [R1+0x1088], R2 ;  /* 0x0010880201007387 */ /* 0x0003e80000100a00 */
[----:B-1----:R-:W4:Y:S01]  /*271c0*/  LDL.LU.64 R2, [R1+0x110] ;  /* 0x0001100001027983 */ /* 0x002f220000300a00 */
[----:B------:R-:W-:-:S03]  /*271d0*/  IMAD.WIDE R224, R239, 0x4, R228 ;  /* 0x00000004efe07825 */ /* 0x000fc600078e02e4 */
[----:B------:R-:W4:Y:S01]  /*271e0*/  LDL.LU.64 R228, [R1+0xa0] ;  /* 0x0000a00001e47983 */ /* 0x000f220000300a00 */
[----:B------:R-:W-:-:S04]  /*271f0*/  IMAD.WIDE R226, R239, 0x4, R226 ;  /* 0x00000004efe27825 */ /* 0x000fc800078e02e2 */
[----:B--2---:R-:W-:-:S04]  /*27200*/  IMAD.WIDE R4, R239, 0x4, R4 ;  /* 0x00000004ef047825 */ /* 0x004fc800078e0204 */
[----:B------:R-:W-:-:S04]  /*27210*/  IMAD.WIDE R6, R239, 0x4, R6 ;  /* 0x00000004ef067825 */ /* 0x000fc800078e0206 */
[----:B------:R-:W-:-:S04]  /*27220*/  IMAD.WIDE R240, R239, 0x4, R240 ;  /* 0x00000004eff07825 */ /* 0x000fc800078e02f0 */
[----:B---3--:R-:W-:-:S04]  /*27230*/  IMAD.WIDE R230, R239, 0x4, R230 ;  /* 0x00000004efe67825 */ /* 0x008fc800078e02e6 */
[----:B----4-:R-:W-:-:S05]  /*27240*/  IMAD.WIDE R2, R239, 0x4, R2 ;  /* 0x00000004ef027825 */ /* 0x010fca00078e0202 */
[----:B------:R1:W-:Y:S04]  /*27250*/  STL.64 [R1+0x110], R2 ;  /* 0x0001100201007387 */ /* 0x0003e80000100a00 */
[----:B------:R-:W-:Y:S04]  /*27260*/  STL.64 [R1+0x5b0], R224 ;  /* 0x0005b0e001007387 */ /* 0x000fe80000100a00 */
[----:B------:R-:W-:Y:S01]  /*27270*/  STL.64 [R1+0x1090], R224 ;  /* 0x001090e001007387 */ /* 0x000fe20000100a00 */
[----:B-1----:R-:W-:-:S04]  /*27280*/  IMAD.WIDE R2, R239, 0x4, R212 ;  /* 0x00000004ef027825 */ /* 0x002fc800078e02d4 */
[C---:B------:R-:W-:Y:S01]  /*27290*/  IMAD.WIDE R212, R239.reuse, 0x4, R244 ;  /* 0x00000004efd47825 */ /* 0x040fe200078e02f4 */
[----:B------:R1:W-:Y:S04]  /*272a0*/  STL.64 [R1+0x118], R2 ;  /* 0x0001180201007387 */ /* 0x0003e80000100a00 */
[----:B------:R-:W-:Y:S04]  /*272b0*/  STL.64 [R1+0x568], R226 ;  /* 0x000568e201007387 */ /* 0x000fe80000100a00 */
[----:B------:R-:W-:Y:S01]  /*272c0*/  STL.64 [R1+0xf8], R212 ;  /* 0x0000f8d401007387 */ /* 0x000fe20000100a00 */
[----:B-1----:R-:W-:-:S03]  /*272d0*/  IMAD.WIDE R2, R239, 0x4, R236 ;  /* 0x00000004ef027825 */ /* 0x002fc600078e02ec */
[----:B------:R-:W-:Y:S04]  /*272e0*/  STL.64 [R1+0x1098], R226 ;  /* 0x001098e201007387 */ /* 0x000fe80000100a00 */
[----:B------:R1:W-:Y:S04]  /*272f0*/  STL.64 [R1+0x108], R2 ;  /* 0x0001080201007387 */ /* 0x0003e80000100a00 */
[----:B------:R-:W-:Y:S04]  /*27300*/  STL.64 [R1+0x548], R4 ;  /* 0x0005480401007387 */ /* 0x000fe80000100a00 */
[----:B------:R-:W-:Y:S01]  /*27310*/  STL.64 [R1+0xe0], R6 ;  /* 0x0000e00601007387 */ /* 0x000fe20000100a00 */
[----:B-1----:R-:W-:-:S03]  /*27320*/  IMAD.WIDE R2, R239, 0x4, R250 ;  /* 0x00000004ef027825 */ /* 0x002fc600078e02fa */
[----:B------:R1:W-:Y:S04]  /*27330*/  STL.64 [R1+0x10a0], R4 ;  /* 0x0010a00401007387 */ /* 0x0003e80000100a00 */
[----:B------:R2:W-:Y:S04]  /*27340*/  STL.64 [R1+0xe8], R2 ;  /* 0x0000e80201007387 */ /* 0x0005e80000100a00 */
[----:B------:R-:W-:Y:S01]  /*27350*/  STL.64 [R1+0x528], R240 ;  /* 0x000528f001007387 */ /* 0x000fe20000100a00 */
[----:B-1----:R-:W-:-:S04]  /*27360*/  IMAD.WIDE R4, R239, 0x4, R232 ;  /* 0x00000004ef047825 */ /* 0x002fc800078e02e8 */
[C---:B--2---:R-:W-:Y:S01]  /*27370*/  IMAD.WIDE R2, R239.reuse, 0x4, R8 ;  /* 0x00000004ef027825 */ /* 0x044fe200078e0208 */
[----:B------:R-:W-:Y:S04]  /*27380*/  STL.64 [R1+0xc8], R4 ;  /* 0x0000c80401007387 */ /* 0x000fe80000100a00 */
[----:B------:R-:W-:Y:S01]  /*27390*/  STL.64 [R1+0x10a8], R240 ;  /* 0x0010a8f001007387 */ /* 0x000fe20000100a00 */
[----:B------:R-:W-:-:S03]  /*273a0*/  IMAD.WIDE R250, R239, 0x4, R242 ;  /* 0x00000004effa7825 */ /* 0x000fc600078e02f2 */
[----:B------:R1:W-:Y:S04]  /*273b0*/  STL.64 [R1+0xd8], R2 ;  /* 0x0000d80201007387 */ /* 0x0003e80000100a00 */
[----:B------:R-:W-:Y:S04]  /*273c0*/  STL.64 [R1+0x4d0], R230 ;  /* 0x0004d0e601007387 */ /* 0x000fe80000100a00 */
[----:B------:R-:W-:Y:S01]  /*273d0*/  STL.64 [R1+0x10b0], R230 ;  /* 0x0010b0e601007387 */ /* 0x000fe20000100a00 */
[----:B-1----:R-:W-:-:S05]  /*273e0*/  IMAD.WIDE R2, R239, 0x4, R214 ;  /* 0x00000004ef027825 */ /* 0x002fca00078e02d6 */
[----:B------:R1:W-:Y:S04]  /*273f0*/  STL.64 [R1+0xa8], R2 ;  /* 0x0000a80201007387 */ /* 0x0003e80000100a00 */
[----:B------:R-:W-:Y:S04]  /*27400*/  STL.64 [R1+0xb0], R250 ;  /* 0x0000b0fa01007387 */ /* 0x000fe80000100a00 */
[----:B------:R-:W2:Y:S04]  /*27410*/  LDL.64 R4, [R1+0x268] ;  /* 0x0002680001047983 */ /* 0x000ea80000100a00 */
[----:B------:R-:W3:Y:S04]  /*27420*/  LDL.64 R226, [R1+0x2a8] ;  /* 0x0002a80001e27983 */ /* 0x000ee80000100a00 */
[----:B------:R-:W4:Y:S04]  /*27430*/  LDL.64 R224, [R1+0x2c8] ;  /* 0x0002c80001e07983 */ /* 0x000f280000100a00 */
        /* <DEDUP_REMOVED lines=9> */
[----:B------:R-:W-:-:S04]  /*274d0*/  IMAD.WIDE R222, R239, 0x4, R222 ;  /* 0x00000004efde7825 */ /* 0x000fc800078e02de */
[C---:B------:R-:W-:Y:S01]  /*274e0*/  IMAD.WIDE R200, R239.reuse, 0x4, R200 ;  /* 0x00000004efc87825 */ /* 0x040fe200078e02c8 */
[----:B------:R-:W-:Y:S03]  /*274f0*/  LDGSTS.E [R247+0x60800], desc[UR46][R222.64], P5 ;  /* 0x60800000def77fae */ /* 0x000fe6000a92186e */
        /* <DEDUP_REMOVED lines=163> */
[----:B------:R-:W-:Y:S03]  /*27f30*/  STL.64 [R1+0x10b8], R238 ;  /* 0x0010b8ee01007387 */ /* 0x000fe60000100a00 */
        /* <DEDUP_REMOVED lines=11> */
[----:B------:R-:W-:Y:S04]  /*27ff0*/  STL.64 [R1+0x480], R228 ;  /* 0x000480e401007387 */ /* 0x000fe80000100a00 */
[----:B------:R-:W-:Y:S01]  /*28000*/  LDGSTS.E [R248+0x65d00], desc[UR46][R122.64], P5 ;  /* 0x65d000007af87fae */ /* 0x000fe2000a92186e */
[----:B------:R-:W-:-:S03]  /*28010*/  IMAD.WIDE R94, R239, 0x4, R94 ;  /* 0x00000004ef5e7825 */ /* 0x000fc600078e025e */
[----:B------:R-:W-:Y:S01]  /*28020*/  STL.64 [R1+0x10d0], R228 ;  /* 0x0010d0e401007387 */ /* 0x000fe20000100a00 */
[----:B------:R-:W-:-:S03]  /*28030*/  IMAD.WIDE R90, R239, 0x4, R90 ;  /* 0x00000004ef5a7825 */ /* 0x000fc600078e025a */
[----:B------:R-:W-:Y:S01]  /*28040*/  LDGSTS.E [R248+0x66100], desc[UR46][R118.64], P5 ;  /* 0x6610000076f87fae */ /* 0x000fe2000a92186e */
[----:B------:R-:W-:-:S03]  /*28050*/  IMAD.WIDE R86, R239, 0x4, R86 ;  /* 0x00000004ef567825 */ /* 0x000fc600078e0256 */
[----:B------:R-:W-:Y:S01]  /*28060*/  STL.64 [R1+0x10d8], R222 ;  /* 0x0010d8de01007387 */ /* 0x000fe20000100a00 */
[----:B------:R-:W-:-:S03]  /*28070*/  IMAD.WIDE R82, R239, 0x4, R82 ;  /* 0x00000004ef527825 */ /* 0x000fc600078e0252 */
[----:B------:R-:W-:Y:S01]  /*28080*/  LDGSTS.E [R248+0x66500], desc[UR46][R114.64], P5 ;  /* 0x6650000072f87fae */ /* 0x000fe2000a92186e */
[----:B------:R-:W-:-:S03]  /*28090*/  IMAD.WIDE R78, R239, 0x4, R78 ;  /* 0x00000004ef4e7825 */ /* 0x000fc600078e024e */
[----:B------:R-:W-:Y:S04]  /*280a0*/  STL.64 [R1+0x10e0], R204 ;  /* 0x0010e0cc01007387 */ /* 0x000fe80000100a00 */
        /* <DEDUP_REMOVED lines=14> */
[----:B------:R1:W-:Y:S04]  /*28190*/  STL.64 [R1+0x1108], R184 ;  /* 0x001108b801007387 */ /* 0x0003e80000100a00 */
[----:B------:R-:W-:Y:S04]  /*281a0*/  LDGSTS.E [R248+0x67d00], desc[UR46][R90.64], P5 ;  /* 0x67d000005af87fae */ /* 0x000fe8000a92186e */
[----:B------:R4:W-:Y:S04]  /*281b0*/  STL.64 [R1+0x1110], R180 ;  /* 0x001110b401007387 */ /* 0x0009e80000100a00 */
[----:B------:R-:W-:Y:S04]  /*281c0*/  LDGSTS.E [R248+0x70100], desc[UR46][R86.64], P5 ;  /* 0x7010000056f87fae */ /* 0x000fe8000a92186e */
[----:B------:R-:W-:Y:S04]  /*281d0*/  LDGSTS.E [R248+0x70500], desc[UR46][R82.64], P5 ;  /* 0x7050000052f87fae */ /* 0x000fe8000a92186e */
[----:B-1----:R-:W4:Y:S04]  /*281e0*/  LDL.64 R184, [R1+0x260] ;  /* 0x0002600001b87983 */ /* 0x002f280000100a00 */
        /* <DEDUP_REMOVED lines=12> */
[----:B--2---:R-:W-:Y:S04]  /*282b0*/  LDGSTS.E [R248+0x72100], desc[UR46][R4.64], P5 ;  /* 0x7210000004f87fae */ /* 0x004fe8000a92186e */
[----:B------:R-:W2:Y:S04]  /*282c0*/  LDL.64 R228, [R1+0xe0] ;  /* 0x0000e00001e47983 */ /* 0x000ea80000100a00 */
[----:B---3--:R-:W-:Y:S04]  /*282d0*/  LDGSTS.E [R248+0x72500], desc[UR46][R226.64], P5 ;  /* 0x72500000e2f87fae */ /* 0x008fe8000a92186e */
[----:B------:R-:W3:Y:S04]  /*282e0*/  LDL.64 R220, [R1+0xc8] ;  /* 0x0000c80001dc7983 */ /* 0x000ee80000100a00 */
[----:B----4-:R-:W-:Y:S04]  /*282f0*/  LDGSTS.E [R248+0x72900], desc[UR46][R224.64], P5 ;  /* 0x72900000e0f87fae */ /* 0x010fe8000a92186e */
        /* <DEDUP_REMOVED lines=24> */
[----:B------:R-:W4:Y:S04]  /*28480*/  LDL.64 R8, [R1+0x648] ;  /* 0x0006480001087983 */ /* 0x000f280000100a00 */
[----:B------:R-:W4:Y:S04]  /*28490*/  LDL.64 R234, [R1+0x590] ;  /* 0x0005900001ea7983 */ /* 0x000f280000100a00 */
[----:B------:R-:W-:Y:S04]  /*284a0*/  LDGSTS.E [R248+0x75500], desc[UR46][R216.64], P5 ;  /* 0x75500000d8f87fae */ /* 0x000fe8000a92186e */
[----:B------:R-:W4:Y:S04]  /*284b0*/  LDL.64 R242, [R1+0x588] ;  /* 0x0005880001f27983 */ /* 0x000f280000100a00 */
        /* <DEDUP_REMOVED lines=10> */
[----:B------:R-:W-:Y:S04]  /*28560*/  LDGSTS.E [R248+0x77d00], desc[UR46][R250.64], P5 ;  /* 0x77d00000faf87fae */ /* 0x000fe8000a92186e */
[----:B----4-:R-:W-:Y:S04]  /*28570*/  LDGSTS.E [R249+0x60200], desc[UR46][R218.64], P5 ;  /* 0x60200000daf97fae */ /* 0x010fe8000a92186e */
[----:B------:R-:W2:Y:S04]  /*28580*/  LDL.LU.64 R250, [R1+0x1128] ;  /* 0x0011280001fa7983 */ /* 0x000ea80000300a00 */
[----:B------:R-:W-:Y:S04]  /*28590*/  LDGSTS.E [R249+0x60600], desc[UR46][R238.64], P5 ;  /* 0x60600000eef97fae */ /* 0x000fe8000a92186e */
[----:B------:R-:W3:Y:S04]  /*285a0*/  LDL.64 R180, [R1+0x520] ;  /* 0x0005200001b47983 */ /* 0x000ee80000100a00 */
[----:B------:R-:W-:Y:S04]  /*285b0*/  LDGSTS.E [R249+0x60a00], desc[UR46][R230.64], P5 ;  /* 0x60a00000e6f97fae */ /* 0x000fe8000a92186e */
[----:B------:R-:W4:Y:S04]  /*285c0*/  LDL.64 R184, [R1+0x508] ;  /* 0x0005080001b87983 */ /* 0x000f280000100a00 */
        /* <DEDUP_REMOVED lines=11> */
[----:B------:R-:W-:Y:S04]  /*28680*/  LDGSTS.E [R249+0x62600], desc[UR46][R2.64], P5 ;  /* 0x6260000002f97fae */ /* 0x000fe8000a92186e */
[----:B------:R-:W-:Y:S04]  /*28690*/  LDGSTS.E [R249+0x62a00], desc[UR46][R212.64], P5 ;  /* 0x62a00000d4f97fae */ /* 0x000fe8000a92186e */
[----:B------:R-:W-:Y:S04]  /*286a0*/  LDGSTS.E [R249+0x62e00], desc[UR46][R244.64], P5 ;  /* 0x62e00000f4f97fae */ /* 0x000fe8000a92186e */
[----:B------:R-:W-:Y:S04]  /*286b0*/  LDGSTS.E [R249+0x63200], desc[UR46][R236.64], P5 ;  /* 0x63200000ecf97fae */ /* 0x000fe8000a92186e */
[----:B------:R-:W3:Y:S04]  /*286c0*/  LDL.64 R232, [R1+0x578] ;  /* 0x0005780001e87983 */ /* 0x000ee80000100a00 */
[----:B------:R-:W-:Y:S04]  /*286d0*/  LDGSTS.E [R249+0x63600], desc[UR46][R6.64], P5 ;  /* 0x6360000006f97fae */ /* 0x000fe8000a92186e */
[----:B------:R-:W4:Y:S04]  /*286e0*/  LDL.64 R214, [R1+0x560] ;  /* 0x0005600001d67983 */ /* 0x000f280000100a00 */
[----:B------:R-:W-:Y:S04]  /*286f0*/  LDGSTS.E [R249+0x63a00], desc[UR46][R234.64], P5 ;  /* 0x63a00000eaf97fae */ /* 0x000fe8000a92186e */
[----:B------:R-:W-:Y:S04]  /*28700*/  LDGSTS.E [R249+0x63e00], desc[UR46][R8.64], P5 ;  /* 0x63e0000008f97fae */ /* 0x000fe8000a92186e */
[----:B------:R-:W2:Y:S04]  /*28710*/  LDL.64 R222, [R1+0x448] ;  /* 0x0004480001de7983 */ /* 0x000ea80000100a00 */
        /* <DEDUP_REMOVED lines=9> */
[----:B------:R-:W-:Y:S04]  /*287b0*/  LDGSTS.E [R249+0x64200], desc[UR46][R242.64], P5 ;  /* 0x64200000f2f97fae */ /* 0x000fe8000a92186e */
[----:B------:R-:W2:Y:S04]  /*287c0*/  LDL.64 R226, [R1+0x3a0] ;  /* 0x0003a00001e27983 */ /* 0x000ea80000100a00 */
        /* <DEDUP_REMOVED lines=9> */
[----:B---3--:R-:W-:Y:S04]  /*28860*/  LDGSTS.E [R249+0x64a00], desc[UR46][R232.64], P5 ;  /* 0x64a00000e8f97fae */ /* 0x008fe8000a92186e */
[----:B----4-:R-:W-:Y:S04]  /*28870*/  LDGSTS.E [R249+0x64e00], desc[UR46][R214.64], P5 ;  /* 0x64e00000d6f97fae */ /* 0x010fe8000a92186e */
[----:B------:R-:W3:Y:S04]  /*28880*/  LDL.64 R232, [R1+0x358] ;  /* 0x0003580001e87983 */ /* 0x000ee80000100a00 */
        /* <DEDUP_REMOVED lines=19> */
[----:B------:R-:W-:Y:S04]  /*289c0*/  LDGSTS.E [R249+0x71600], desc[UR46][R226.64], P5 ;  /* 0x71600000e2f97fae */ /* 0x000fe8000a92186e */
[----:B------:R-:W2:Y:S04]  /*289d0*/  LDL.LU.64 R8, [R1+0x1120] ;  /* 0x0011200001087983 */ /* 0x000ea80000300a00 */
[----:B------:R-:W-:Y:S04]  /*289e0*/  LDGSTS.E [R249+0x71a00], desc[UR46][R242.64], P5 ;  /* 0x71a00000f2f97fae */ /* 0x000fe8000a92186e */
[----:B------:R-:W-:Y:S04]  /*289f0*/  LDGSTS.E [R249+0x71e00], desc[UR46][R216.64], P5 ;  /* 0x71e00000d8f97fae */ /* 0x000fe8000a92186e */
[----:B------:R-:W2:Y:S04]  /*28a00*/  LDL.64 R184, [R1+0x330] ;  /* 0x0003300001b87983 */ /* 0x000ea80000100a00 */
[----:B------:R-:W2:Y:S04]  /*28a10*/  LDL.64 R242, [R1+0x340] ;  /* 0x0003400001f27983 */ /* 0x000ea80000100a00 */
[----:B------:R-:W2:Y:S04]  /*28a20*/  LDL.64 R216, [R1+0x338] ;  /* 0x0003380001d87983 */ /* 0x000ea80000100a00 */
[----:B------:R-:W-:Y:S04]  /*28a30*/  LDGSTS.E [R249+0x72200], desc[UR46][R224.64], P5 ;  /* 0x72200000e0f97fae */ /* 0x000fe8000a92186e */
[----:B------:R-:W-:Y:S04]  /*28a40*/  LDGSTS.E [R249+0x72600], desc[UR46][R2.64], P5 ;  /* 0x7260000002f97fae */ /* 0x000fe8000a92186e */
[----:B------:R-:W-:Y:S04]  /*28a50*/  LDGSTS.E [R249+0x72a00], desc[UR46][R212.64], P5 ;  /* 0x72a00000d4f97fae */ /* 0x000fe8000a92186e */
[----:B------:R-:W-:Y:S04]  /*28a60*/  LDGSTS.E [R249+0x72e00], desc[UR46][R244.64], P5 ;  /* 0x72e00000f4f97fae */ /* 0x000fe8000a92186e */
        /* <DEDUP_REMOVED lines=27> */
[----:B------:R-:W2:Y:S04]  /*28c20*/  LDL.64 R234, [R1+0x908] ;  /* 0x0009080001ea7983 */ /* 0x000ea80000100a00 */
[----:B------:R-:W-:Y:S04]  /*28c30*/  LDGSTS.E [R249+0x74600], desc[UR46][R242.64], P5 ;  /* 0x74600000f2f97fae */ /* 0x000fe8000a92186e */
[----:B------:R-:W-:Y:S04]  /*28c40*/  LDGSTS.E [R249+0x74a00], desc[UR46][R216.64], P5 ;  /* 0x74a00000d8f97fae */ /* 0x000fe8000a92186e */
[----:B------:R-:W-:Y:S04]  /*28c50*/  LDGSTS.E [R249+0x74e00], desc[UR46][R184.64], P5 ;  /* 0x74e00000b8f97fae */ /* 0x000fe8000a92186e */
[----:B------:R-:W-:Y:S04]  /*28c60*/  LDGSTS.E [R249+0x75200], desc[UR46][R8.64], P5 ;  /* 0x7520000008f97fae */ /* 0x000fe8000a92186e */
[----:B------:R-:W3:Y:S04]  /*28c70*/  LDL.64 R242, [R1+0x8d0] ;  /* 0x0008d00001f27983 */ /* 0x000ee80000100a00 */
[----:B------:R-:W3:Y:S04]  /*28c80*/  LDL.64 R216, [R1+0x8c8] ;  /* 0x0008c80001d87983 */ /* 0x000ee80000100a00 */
[----:B------:R-:W3:Y:S04]  /*28c90*/  LDL.64 R8, [R1+0x8b0] ;  /* 0x0008b00001087983 */ /* 0x000ee80000100a00 */
[----:B------:R-:W-:Y:S04]  /*28ca0*/  LDGSTS.E [R249+0x75600], desc[UR46][R250.64], P5 ;  /* 0x75600000faf97fae */ /* 0x000fe8000a92186e */
[----:B------:R-:W-:Y:S04]  /*28cb0*/  LDGSTS.E [R249+0x75a00], desc[UR46][R188.64], P5 ;  /* 0x75a00000bcf97fae */ /* 0x000fe8000a92186e */
[----:B------:R-:W-:Y:S04]  /*28cc0*/  LDGSTS.E [R249+0x75e00], desc[UR46][R192.64], P5 ;  /* 0x75e00000c0f97fae */ /* 0x000fe8000a92186e */
        /* <DEDUP_REMOVED lines=30> */
[----:B------:R-:W-:Y:S04]  /*28eb0*/  LDGSTS.E [R250+0x62700], desc[UR46][R244.64], P5 ;  /* 0x62700000f4fa7fae */ /* 0x000fe8000a92186e */
[----:B------:R-:W-:Y:S04]  /*28ec0*/  LDGSTS.E [R250+0x62b00], desc[UR46][R236.64], P5 ;  /* 0x62b00000ecfa7fae */ /* 0x000fe8000a92186e */
[----:B------:R-:W-:Y:S04]  /*28ed0*/  LDGSTS.E [R250+0x62f00], desc[UR46][R6.64], P5 ;  /* 0x62f0000006fa7fae */ /* 0x000fe8000a92186e */
[----:B------:R-:W2:Y:S04]  /*28ee0*/  LDL.64 R214, [R1+0x8b8] ;  /* 0x0008b80001d67983 */ /* 0x000ea80000100a00 */
[----:B---3--:R-:W-:Y:S04]  /*28ef0*/  LDGSTS.E [R250+0x63300], desc[UR46][R232.64], P5 ;  /* 0x63300000e8fa7fae */ /* 0x008fe8000a92186e */
[----:B------:R-:W3:Y:S04]  /*28f00*/  LDL.64 R234, [R1+0x8a8] ;  /* 0x0008a80001ea7983 */ /* 0x000ee80000100a00 */
        /* <DEDUP_REMOVED lines=19> */
[----:B------:R-:W2:Y:S04]  /*29040*/  LDL.64 R214, [R1+0x690] ;  /* 0x0006900001d67983 */ /* 0x000ea80000100a00 */
[----:B------:R-:W-:Y:S04]  /*29050*/  LDGSTS.E [R250+0x64b00], desc[UR46][R180.64], P5 ;  /* 0x64b00000b4fa7fae */ /* 0x000fe8000a92186e */
[----:B------:R-:W3:Y:S04]  /*29060*/  LDL.64 R234, [R1+0x6a0] ;  /* 0x0006a00001ea7983 */ /* 0x000ee80000100a00 */
[----:B------:R-:W3:Y:S04]  /*29070*/  LDL.LU.64 R180, [R1+0x1110] ;  /* 0x0011100001b47983 */ /* 0x000ee80000300a00 */
[----:B----4-:R-:W-:Y:S04]  /*29080*/  LDGSTS.E [R250+0x64f00], desc[UR46][R216.64], P5 ;  /* 0x64f00000d8fa7fae */ /* 0x010fe8000a92186e */
[----:B------:R-:W-:Y:S04]  /*29090*/  LDGSTS.E [R250+0x65300], desc[UR46][R184.64], P5 ;  /* 0x65300000b8fa7fae */ /* 0x000fe8000a92186e */
[----:B------:R-:W-:Y:S04]  /*290a0*/  LDGSTS.E [R250+0x65700], desc[UR46][R188.64], P5 ;  /* 0x65700000bcfa7fae */ /* 0x000fe8000a92186e */
[----:B------:R-:W4:Y:S04]  /*290b0*/  LDL.64 R216, [R1+0x668] ;  /* 0x0006680001d87983 */ /* 0x000f280000100a00 */
        /* <DEDUP_REMOVED lines=37> */
[----:B------:R-:W2:Y:S04]  /*29310*/  LDL.LU.64 R8, [R1+0x1070] ;  /* 0x0010700001087983 */ /* 0x000ea80000300a00 */
[----:B--2---:R-:W-:Y:S04]  /*29320*/  LDGSTS.E [R250+0x72300], desc[UR46][R8.64], P5 ;  /* 0x7230000008fa7fae */ /* 0x004fe8000a92186e */
[----:B------:R-:W-:Y:S04]  /*29330*/  LDGSTS.E [R250+0x72700], desc[UR46][R236.64], P5 ;  /* 0x72700000ecfa7fae */ /* 0x000fe8000a92186e */
[----:B------:R-:W-:Y:S04]  /*29340*/  LDGSTS.E [R250+0x72b00], desc[UR46][R6.64], P5 ;  /* 0x72b0000006fa7fae */ /* 0x000fe8000a92186e */
[----:B------:R-:W2:Y:S04]  /*29350*/  LDL.LU.64 R8, [R1+0x98] ;  /* 0x0000980001087983 */ /* 0x000ea80000300a00 */
[----:B------:R-:W2:Y:S04]  /*29360*/  LDL.LU.64 R236, [R1+0x1068] ;  /* 0x0010680001ec7983 */ /* 0x000ea80000300a00 */
[----:B------:R-:W2:Y:S04]  /*29370*/  LDL.LU.64 R6, [R1+0x1060] ;  /* 0x0010600001067983 */ /* 0x000ea80000300a00 */
[----:B------:R-:W-:Y:S04]  /*29380*/  LDGSTS.E [R250+0x72f00], desc[UR46][R232.64], P5 ;  /* 0x72f00000e8fa7fae */ /* 0x000fe8000a92186e */
[----:B------:R-:W-:Y:S04]  /*29390*/  LDGSTS.E [R250+0x73300], desc[UR46][R242.64], P5 ;  /* 0x73300000f2fa7fae */ /* 0x000fe8000a92186e */
[----:B------:R-:W-:Y:S04]  /*293a0*/  LDGSTS.E [R250+0x73700], desc[UR46][R214.64], P5 ;  /* 0x73700000d6fa7fae */ /* 0x000fe8000a92186e */
[----:B------:R-:W2:Y:S04]  /*293b0*/  LDL.LU.64 R232, [R1+0x1058] ;  /* 0x0010580001e87983 */ /* 0x000ea80000300a00 */
[----:B------:R-:W2:Y:S04]  /*293c0*/  LDL.LU.64 R242, [R1+0x1050] ;  /* 0x0010500001f27983 */ /* 0x000ea80000300a00 */
[----:B------:R-:W2:Y:S04]  /*293d0*/  LDL.LU.64 R214, [R1+0x1048] ;  /* 0x0010480001d67983 */ /* 0x000ea80000300a00 */
[----:B---3--:R-:W-:Y:S04]  /*293e0*/  LDGSTS.E [R250+0x73b00], desc[UR46][R234.64], P5 ;  /* 0x73b00000eafa7fae */ /* 0x008fe8000a92186e */
[----:B------:R-:W3:Y:S04]  /*293f0*/  LDL.LU.64 R234, [R1+0x1040] ;  /* 0x0010400001ea7983 */ /* 0x000ee80000300a00 */
[----:B---3--:R-:W-:Y:S04]  /*29400*/  LDGSTS.E [R250+0x73f00], desc[UR46][R234.64], P5 ;  /* 0x73f00000eafa7fae */ /* 0x008fe8000a92186e */
[----:B----4-:R-:W-:Y:S04]  /*29410*/  LDGSTS.E [R250+0x74300], desc[UR46][R216.64], P5 ;  /* 0x74300000d8fa7fae */ /* 0x010fe8000a92186e */
[----:B------:R-:W3:Y:S04]  /*29420*/  LDL.LU.64 R234, [R1+0x90] ;  /* 0x0000900001ea7983 */ /* 0x000ee80000300a00 */
[----:B------:R-:W4:Y:S04]  /*29430*/  LDL.LU.64 R216, [R1+0x1038] ;  /* 0x0010380001d87983 */ /* 0x000f280000300a00 */
[----:B----4-:R-:W-:Y:S04]  /*29440*/  LDGSTS.E [R250+0x74700], desc[UR46][R216.64], P5 ;  /* 0x74700000d8fa7fae */ /* 0x010fe8000a92186e */
[----:B--2---:R-:W-:Y:S04]  /*29450*/  LDGSTS.E [R250+0x74b00], desc[UR46][R214.64], P5 ;  /* 0x74b00000d6fa7fae */ /* 0x004fe8000a92186e */
[----:B------:R-:W-:Y:S04]  /*29460*/  LDGSTS.E [R250+0x74f00], desc[UR46][R242.64], P5 ;  /* 0x74f00000f2fa7fae */ /* 0x000fe8000a92186e */
[----:B------:R-:W2:Y:S04]  /*29470*/  LDL.LU.64 R216, [R1+0x1030] ;  /* 0x0010300001d87983 */ /* 0x000ea80000300a00 */
[----:B------:R-:W4:Y:S04]  /*29480*/  LDL.LU.64 R214, [R1+0x1028] ;  /* 0x0010280001d67983 */ /* 0x000f280000300a00 */
[----:B------:R-:W2:Y:S04]  /*29490*/  LDL.LU.64 R242, [R1+0x1020] ;  /* 0x0010200001f27983 */ /* 0x000ea80000300a00 */
[----:B------:R-:W-:Y:S04]  /*294a0*/  LDGSTS.E [R250+0x75300], desc[UR46][R232.64], P5 ;  /* 0x75300000e8fa7fae */ /* 0x000fe8000a92186e */
[----:B------:R-:W-:Y:S04]  /*294b0*/  LDGSTS.E [R250+0x75700], desc[UR46][R6.64], P5 ;  /* 0x7570000006fa7fae */ /* 0x000fe8000a92186e */
[----:B------:R-:W-:Y:S04]  /*294c0*/  LDGSTS.E [R250+0x75b00], desc[UR46][R236.64], P5 ;  /* 0x75b00000ecfa7fae */ /* 0x000fe8000a92186e */
[----:B------:R-:W4:Y:S04]  /*294d0*/  LDL.LU.64 R232, [R1+0x88] ;  /* 0x0000880001e87983 */ /* 0x000f280000300a00 */
[----:B------:R-:W2:Y:S04]  /*294e0*/  LDL.LU.64 R6, [R1+0x1018] ;  /* 0x0010180001067983 */ /* 0x000ea80000300a00 */
[----:B------:R-:W4:Y:S04]  /*294f0*/  LDL.LU.64 R236, [R1+0x70] ;  /* 0x0000700001ec7983 */ /* 0x000f280000300a00 */
[----:B------:R-:W-:Y:S04]  /*29500*/  LDGSTS.E [R250+0x75f00], desc[UR46][R244.64], P5 ;  /* 0x75f00000f4fa7fae */ /* 0x000fe8000a92186e */
        /* <DEDUP_REMOVED lines=13> */
[----:B------:R1:W-:Y:S04]  /*295e0*/  LDGSTS.E [R250+0x77f00], desc[UR46][R228.64], P5 ;  /* 0x77f00000e4fa7fae */ /* 0x0003e8000a92186e */
[----:B------:R-:W2:Y:S04]  /*295f0*/  LDL.LU.64 R240, [R1+0x80] ;  /* 0x0000800001f07983 */ /* 0x000ea80000300a00 */
[----:B------:R-:W0:Y:S01]  /*29600*/  LDGDEPBAR ;  /* 0x00000000000079af */ /* 0x000e220000000000 */
[----:B------:R-:W-:Y:S01]  /*29610*/  ISETP.GE.AND P5, PT, R238, UR4, PT ;  /* 0x00000004ee007c0c */ /* 0x000fe2000bfa6270 */
[----:B-1----:R-:W-:Y:S01]  /*29620*/  IMAD.WIDE R228, R251, 0x4, R8 ;  /* 0x00000004fbe47825 */ /* 0x002fe200078e0208 */
[----:B------:R-:W-:Y:S01]  /*29630*/  BAR.SYNC.DEFER_BLOCKING 0x0 ;  /* 0x0000000000007b1d */ /* 0x000fe20000010000 */
[----:B------:R-:W-:-:S02]  /*29640*/  SEL R238, RZ, 0x4, P3 ;  /* 0x00000004ffee7807 */ /* 0x000fc40001800000 */
[----:B------:R-:W-:Y:S02]  /*29650*/  ISETP.NE.U32.AND P3, PT, R252, RZ, PT ;  /* 0x000000fffc00720c */ /* 0x000fe40003f65070 */
[----:B------:R-:W-:Y:S01]  /*29660*/  SEL R238, R238, RZ, P0 ;  /* 0x000000ffeeee7207 */ /* 0x000fe20000000000 */
[----:B------:R-:W2:Y:S04]  /*29670*/  LDL.LU.64 R8, [R1+0x78] ;  /* 0x0000780001087983 */ /* 0x000ea80000300a00 */
[----:B------:R3:W-:Y:S01]  /*29680*/  STL.64 [R1+0x4f8], R228 ;  /* 0x0004f8e401007387 */ /* 0x0007e20000100a00 */
[----:B------:R-:W-:Y:S02]  /*29690*/  SEL R252, RZ, 0x4, P5 ;  /* 0x00000004fffc7807 */ /* 0x000fe40002800000 */
[----:B------:R-:W-:Y:S01]  /*296a0*/  ISETP.NE.U32.AND P5, PT, R238, RZ, PT ;  /* 0x000000ffee00720c */ /* 0x000fe20003fa5070 */
[----:B------:R-:W-:Y:S01]  /*296b0*/  @!PT LDS RZ, [RZ] ;  /* 0x00000000fffff984 */ /* 0x000fe20000000800 */
[----:B------:R-:W-:Y:S01]  /*296c0*/  @!PT LDS RZ, [RZ] ;  /* 0x00000000fffff984 */ /* 0x000fe20000000800 */
[----:B------:R-:W-:Y:S01]  /*296d0*/  @!PT LDS RZ, [RZ] ;  /* 0x00000000fffff984 */ /* 0x000fe20000000800 */
[----:B------:R3:W-:Y:S01]  /*296e0*/  LDGSTS.E [R0+-0x10000], desc[UR46][R228.64], P6 ;  /* 0xf0000000e4007fae */ /* 0x0007e2000b12186e */
[----:B------:R-:W-:Y:S01]  /*296f0*/  SEL R252, R252, RZ, P0 ;  /* 0x000000fffcfc7207 */ /* 0x000fe20000000000 */
[----:B---3--:R-:W-:-:S02]  /*29700*/  IMAD.WIDE R228, R251, 0x4, R234 ;  /* 0x00000004fbe47825 */ /* 0x008fc400078e02ea */
[----:B------:R-:W3:Y:S04]  /*29710*/  LDL.LU.64 R234, [R1+0x68] ;  /* 0x0000680001ea7983 */ /* 0x000ee80000300a00 */
[----:B------:R4:W-:Y:S04]  /*29720*/  LDGSTS.E [R0+-0xfff8], desc[UR46][R228.64], P4 ;  /* 0xf0008000e4007fae */ /* 0x0009e8000a12186e */
[----:B------:R4:W-:Y:S02]  /*29730*/  STL.64 [R1+0x4c0], R228 ;  /* 0x0004c0e401007387 */ /* 0x0009e40000100a00 */
[----:B----4-:R-:W-:Y:S01]  /*29740*/  IMAD.WIDE R228, R251, 0x4, R236 ;  /* 0x00000004fbe47825 */ /* 0x010fe200078e02ec */
[----:B--2---:R-:W-:-:S04]  /*29750*/  LOP3.LUT R231, R3, 0x26, RZ, 0xfc, !PT ;  /* 0x0000002603e77812 */ /* 0x004fc800078efcff */
[----:B------:R-:W-:Y:S01]  /*29760*/  ISETP.GE.AND P6, PT, R231, UR4, PT ;  /* 0x00000004e7007c0c */ /* 0x000fe2000bfc6270 */
[----:B------:R-:W-:Y:S01]  /*29770*/  IMAD.WIDE R230, R251, 0x4, R232 ;  /* 0x00000004fbe67825 */ /* 0x000fe200078e02e8 */
[----:B------:R-:W-:Y:S02]  /*29780*/  LOP3.LUT R233, R3, 0x8, RZ, 0xfc, !PT ;  /* 0x0000000803e97812 */ /* 0x000fe400078efcff */
[----:B------:R-:W-:Y:S02]  /*29790*/  SEL R238, RZ, 0x4, P6 ;  /* 0x00000004ffee7807 */ /* 0x000fe40003000000 */
[----:B------:R-:W-:Y:S01]  /*297a0*/  ISETP.GE.AND P4, PT, R233, UR4, PT ;  /* 0x00000004e9007c0c */ /* 0x000fe2000bf86270 */
[----:B------:R1:W-:Y:S01]  /*297b0*/  LDGSTS.E [R0+-0xe000], desc[UR46][R230.64], P1 ;  /* 0xf2000000e6007fae */ /* 0x0003e2000892186e */
[----:B------:R-:W-:Y:S02]  /*297c0*/  LOP3.LUT R233, R3, 0xa, RZ, 0xfc, !PT ;  /* 0x0000000a03e97812 */ /* 0x000fe400078efcff */
[----:B------:R-:W-:Y:S01]  /*297d0*/  SEL R238, R238, RZ, P0 ;  /* 0x000000ffeeee7207 */ /* 0x000fe20000000000 */
[----:B------:R1:W-:Y:S01]  /*297e0*/  STL.64 [R1+0x460], R230 ;  /* 0x000460e601007387 */ /* 0x0003e20000100a00 */
[----:B------:R-:W-:-:S02]  /*297f0*/  ISETP.GE.AND P1, PT, R233, UR4, PT ;  /* 0x00000004e9007c0c */ /* 0x000fc4000bf26270 */
[----:B------:R-:W-:Y:S01]  /*29800*/  ISETP.NE.U32.AND P6, PT, R252, RZ, PT ;  /* 0x000000fffc00720c */ /* 0x000fe20003fc5070 */
[----:B------:R2:W-:Y:S01]  /*29810*/  LDGSTS.E [R0+-0xdff8], desc[UR46][R228.64], P2 ;  /* 0xf2008000e4007fae */ /* 0x0005e2000912186e */
[----:B------:R-:W-:Y:S02]  /*29820*/  ISETP.NE.U32.AND P2, PT, R238, RZ, PT ;  /* 0x000000ffee00720c */ /* 0x000fe40003f45070 */
[----:B------:R-:W-:Y:S01]  /*29830*/  SEL R252, RZ, 0x4, P4 ;  /* 0x00000004fffc7807 */ /* 0x000fe20002000000 */
[----:B------:R-:W4:Y:S01]  /*29840*/  LDL.LU.64 R236, [R1+0x50] ;  /* 0x0000500001ec7983 */ /* 0x000f220000300a00 */
[----:B------:R-:W-:Y:S02]  /*29850*/  SEL R238, RZ, 0x4, P1 ;  /* 0x00000004ffee7807 */ /* 0x000fe40000800000 */
[C---:B-1----:R-:W-:Y:S02]  /*29860*/  LOP3.LUT R230, R3.reuse, 0x28, RZ, 0xfc, !PT ;  /* 0x0000002803e67812 */ /* 0x042fe400078efcff */
[----:B------:R-:W-:Y:S01]  /*29870*/  LOP3.LUT R231, R3, 0x2a, RZ, 0xfc, !PT ;  /* 0x0000002a03e77812 */ /* 0x000fe200078efcff */
[----:B------:R2:W-:Y:S01]  /*29880*/  STL.64 [R1+0x438], R228 ;  /* 0x000438e401007387 */ /* 0x0005e20000100a00 */
[----:B------:R-:W-:-:S02]  /*29890*/  ISETP.GE.AND P4, PT, R230, UR4, PT ;  /* 0x00000004e6007c0c */ /* 0x000fc4000bf86270 */
[----:B------:R-:W-:Y:S01]  /*298a0*/  ISETP.GE.AND P1, PT, R231, UR4, PT ;  /* 0x00000004e7007c0c */ /* 0x000fe2000bf26270 */
[----:B------:R-:W4:Y:S01]  /*298b0*/  LDL.LU.64 R232, [R1+0x60] ;  /* 0x0000600001e87983 */ /* 0x000f220000300a00 */
[----:B------:R-:W-:-:S03]  /*298c0*/  IMAD.WIDE R230, R251, 0x4, R240 ;  /* 0x00000004fbe67825 */ /* 0x000fc600078e02f0 */
[----:B------:R-:W4:Y:S01]  /*298d0*/  LDL.LU.64 R240, [R1+0x58] ;  /* 0x0000580001f07983 */ /* 0x000f220000300a00 */
[----:B------:R-:W-:Y:S02]  /*298e0*/  SEL R238, R238, RZ, P0 ;  /* 0x000000ffeeee7207 */ /* 0x000fe40000000000 */
[----:B--2---:R-:W-:Y:S01]  /*298f0*/  SEL R228, RZ, 0x4, P4 ;  /* 0x00000004ffe47807 */ /* 0x004fe20002000000 */
[----:B------:R-:W-:Y:S01]  /*29900*/  LDGSTS.E [R4+-0x10000], desc[UR46][R230.64], P3 ;  /* 0xf0000000e6047fae */ /* 0x000fe2000992186e */
[----:B------:R-:W-:Y:S02]  /*29910*/  LOP3.LUT R229, R3, 0xc, RZ, 0xfc, !PT ;  /* 0x0000000c03e57812 */ /* 0x000fe400078efcff */
[----:B------:R-:W-:Y:S02]  /*29920*/  SEL R252, R252, RZ, P0 ;  /* 0x000000fffcfc7207 */ /* 0x000fe40000000000 */
[----:B------:R-:W-:Y:S01]  /*29930*/  ISETP.NE.U32.AND P3, PT, R238, RZ, PT ;  /* 0x000000ffee00720c */ /* 0x000fe20003f65070 */
[----:B------:R-:W-:Y:S01]  /*29940*/  IMAD.WIDE R8, R251, 0x4, R8 ;  /* 0x00000004fb087825 */ /* 0x000fe200078e0208 */
[----:B------:R-:W-:Y:S01]  /*29950*/  SEL R238, R228, RZ, P0 ;  /* 0x000000ffe4ee7207 */ /* 0x000fe20000000000 */
[----:B------:R1:W-:Y:S01]  /*29960*/  STL.64 [R1+0x450], R230 ;  /* 0x000450e601007387 */ /* 0x0003e20000100a00 */
[----:B------:R-:W-:-:S03]  /*29970*/  ISETP.NE.U32.AND P4, PT, R252, RZ, PT ;  /* 0x000000fffc00720c */ /* 0x000fc60003f85070 */
[----:B------:R-:W-:Y:S01]  /*29980*/  LDGSTS.E [R4+-0xfff8], desc[UR46][R8.64], P5 ;  /* 0xf000800008047fae */ /* 0x000fe2000a92186e */
[----:B------:R-:W-:-:S03]  /*29990*/  ISETP.GE.AND P5, PT, R229, UR4, PT ;  /* 0x00000004e5007c0c */ /* 0x000fc6000bfa6270 */
[----:B-1----:R-:W2:Y:S04]  /*299a0*/  LDL.LU.64 R230, [R1+0x48] ;  /* 0x0000480001e67983 */ /* 0x002ea80000300a00 */
[----:B------:R1:W-:Y:S01]  /*299b0*/  STL.64 [R1+0x440], R8 ;  /* 0x0004400801007387 */ /* 0x0003e20000100a00 */
[----:B---3--:R-:W-:-:S03]  /*299c0*/  IMAD.WIDE R228, R251, 0x4, R234 ;  /* 0x00000004fbe47825 */ /* 0x008fc600078e02ea */
[----:B-1----:R-:W3:Y:S04]  /*299d0*/  LDL.LU.64 R8, [R1+0xfe0] ;  /* 0x000fe00001087983 */ /* 0x002ee80000300a00 */
[----:B------:R1:W-:Y:S04]  /*299e0*/  STL.64 [R1+0x418], R228 ;  /* 0x000418e401007387 */ /* 0x0003e80000100a00 */
[----:B------:R1:W-:Y:S02]  /*299f0*/  LDGSTS.E [R4+-0xe000], desc[UR46][R228.64], P6 ;  /* 0xf2000000e4047fae */ /* 0x0003e4000b12186e */
[----:B-1----:R-:W-:-:S04]  /*29a00*/  LOP3.LUT R229, R3, 0xe, RZ, 0xfc, !PT ;  /* 0x0000000e03e57812 */ /* 0x002fc800078efcff */
[----:B------:R-:W-:Y:S01]  /*29a10*/  ISETP.GE.AND P6, PT, R229, UR4, PT ;  /* 0x00000004e5007c0c */ /* 0x000fe2000bfc6270 */
[C---:B----4-:R-:W-:Y:S02]  /*29a20*/  IMAD.WIDE R234, R251.reuse, 0x4, R236 ;  /* 0x00000004fbea7825 */ /* 0x050fe400078e02ec */
[----:B------:R-:W4:Y:S04]  /*29a30*/  LDL.LU.64 R236, [R1+0x40] ;  /* 0x0000400001ec7983 */ /* 0x000f280000300a00 */
[----:B------:R1:W-:Y:S04]  /*29a40*/  STL.64 [R1+0x420], R234 ;  /* 0x000420ea01007387 */ /* 0x0003e80000100a00 */
[----:B------:R-:W3:Y:S01]  /*29a50*/  LDL.LU.64 R228, [R1+0x38] ;  /* 0x0000380001e47983 */ /* 0x000ee20000300a00 */
[----:B------:R-:W-:-:S03]  /*29a60*/  IMAD.WIDE R232, R251, 0x4, R232 ;  /* 0x00000004fbe87825 */ /* 0x000fc600078e02e8 */
[----:B------:R-:W-:Y:S01]  /*29a70*/  LDGSTS.E [R4+-0xdff8], desc[UR46][R234.64], P2 ;  /* 0xf2008000ea047fae */ /* 0x000fe2000912186e */
[----:B------:R-:W-:-:S03]  /*29a80*/  IMAD.WIDE R240, R251, 0x4, R240 ;  /* 0x00000004fbf07825 */ /* 0x000fc600078e02f0 */
[----:B------:R-:W-:Y:S04]  /*29a90*/  STL.64 [R1+0x4a0], R232 ;  /* 0x0004a0e801007387 */ /* 0x000fe80000100a00 */
[----:B------:R2:W-:Y:S04]  /*29aa0*/  LDGSTS.E [R5+-0x10000], desc[UR46][R232.64], P4 ;  /* 0xf0000000e8057fae */ /* 0x0005e8000a12186e */
[----:B-1----:R-:W3:Y:S04]  /*29ab0*/  LDL.LU.64 R234, [R1+0xfd8] ;  /* 0x000fd80001ea7983 */ /* 0x002ee80000300a00 */
[----:B------:R1:W-:Y:S04]  /*29ac0*/  STL.64 [R1+0x478], R240 ;  /* 0x000478f001007387 */ /* 0x0003e80000100a00 */
[----:B------:R-:W-:Y:S04]  /*29ad0*/  LDGSTS.E [R5+-0xfff8], desc[UR46][R240.64], P3 ;  /* 0xf0008000f0057fae */ /* 0x000fe8000992186e */
[----:B-1----:R-:W3:Y:S01]  /*29ae0*/  LDL.LU.64 R240, [R1+0xfd0] ;  /* 0x000fd00001f07983 */ /* 0x002ee20000300a00 */
[----:B------:R-:W-:-:S02]  /*29af0*/  SEL R252, RZ, 0x4, P1 ;  /* 0x00000004fffc7807 */ /* 0x000fc40000800000 */
[----:B------:R-:W-:Y:S02]  /*29b00*/  ISETP.NE.U32.AND P1, PT, R238, RZ, PT ;  /* 0x000000ffee00720c */ /* 0x000fe40003f25070 */
[----:B------:R-:W-:Y:S02]  /*29b10*/  SEL R252, R252, RZ, P0 ;  /* 0x000000fffcfc7207 */ /* 0x000fe40000000000 */
[----:B------:R-:W-:Y:S02]  /*29b20*/  SEL R238, RZ, 0x4, P5 ;  /* 0x00000004ffee7807 */ /* 0x000fe40002800000 */
[----:B------:R-:W-:Y:S02]  /*29b30*/  ISETP.NE.U32.AND P5, PT, R252, RZ, PT ;  /* 0x000000fffc00720c */ /* 0x000fe40003fa5070 */
[----:B------:R-:W-:Y:S02]  /*29b40*/  LOP3.LUT R252, R3, 0x2c, RZ, 0xfc, !PT ;  /* 0x0000002c03fc7812 */ /* 0x000fe400078efcff */
[----:B------:R-:W-:-:S02]  /*29b50*/  SEL R238, R238, RZ, P0 ;  /* 0x000000ffeeee7207 */ /* 0x000fc40000000000 */
[----:B------:R-:W-:Y:S02]  /*29b60*/  ISETP.GE.AND P2, PT, R252, UR4, PT ;  /* 0x00000004fc007c0c */ /* 0x000fe4000bf46270 */
[----:B------:R-:W-:Y:S02]  /*29b70*/  ISETP.NE.U32.AND P4, PT, R238, RZ, PT ;  /* 0x000000ffee00720c */ /* 0x000fe40003f85070 */
[----:B------:R-:W-:Y:S02]  /*29b80*/  SEL R238, RZ, 0x4, P2 ;  /* 0x00000004ffee7807 */ /* 0x000fe40001000000 */
[----:B--2---:R-:W-:Y:S01]  /*29b90*/  LOP3.LUT R233, R3, 0x10, RZ, 0xfc, !PT ;  /* 0x0000001003e97812 */ /* 0x004fe200078efcff */
[----:B------:R-:W-:Y:S01]  /*29ba0*/  IMAD.WIDE R230, R251, 0x4, R230 ;  /* 0x00000004fbe67825 */ /* 0x000fe200078e02e6 */
[----:B------:R-:W-:Y:S02]  /*29bb0*/  SEL R238, R238, RZ, P0 ;  /* 0x000000ffeeee7207 */ /* 0x000fe40000000000 */
[----:B------:R-:W-:-:S02]  /*29bc0*/  ISETP.GE.AND P2, PT, R233, UR4, PT ;  /* 0x00000004e9007c0c */ /* 0x000fc4000bf46270 */
[----:B------:R-:W-:Y:S01]  /*29bd0*/  ISETP.NE.U32.AND P3, PT, R238, RZ, PT ;  /* 0x000000ffee00720c */ /* 0x000fe20003f65070 */
[----:B------:R3:W-:Y:S01]  /*29be0*/  STL.64 [R1+0x518], R230 ;  /* 0x000518e601007387 */ /* 0x0007e20000100a00 */
[----:B------:R-:W-:-:S03]  /*29bf0*/  SEL R238, RZ, 0x4, P2 ;  /* 0x00000004ffee7807 */ /* 0x000fc60001000000 */
[----:B------:R3:W-:Y:S01]  /*29c00*/  LDGSTS.E [R5+-0xe000], desc[UR46][R230.64], P1 ;  /* 0xf2000000e6057fae */ /* 0x0007e2000892186e */
[----:B----4-:R-:W-:-:S04]  /*29c10*/  IMAD.WIDE R236, R251, 0x4, R236 ;  /* 0x00000004fbec7825 */ /* 0x010fc800078e02ec */
[----:B---3--:R-:W-:Y:S01]  /*29c20*/  IMAD.WIDE R230, R251, 0x4, R240 ;  /* 0x00000004fbe67825 */ /* 0x008fe200078e02f0 */
[----:B------:R-:W-:-:S04]  /*29c30*/  SEL R240, R238, RZ, P0 ;  /* 0x000000ffeef07207 */ /* 0x000fc80000000000 */
[----:B------:R1:W-:Y:S01]  /*29c40*/  STL.64 [R1+0x4b8], R230 ;  /* 0x0004b8e601007387 */ /* 0x0003e20000100a00 */
[----:B------:R-:W-:-:S03]  /*29c50*/  IMAD.MOV.U32 R241, RZ, RZ, R237 ;  /* 0x000000fffff17224 */ /* 0x000fc600078e00ed */
[----:B------:R-:W-:Y:S01]  /*29c60*/  LDGSTS.E [R5+-0xdff8], desc[UR46][R230.64], P5 ;  /* 0xf2008000e6057fae */ /* 0x000fe2000a92186e */
[----:B------:R-:W-:Y:S01]  /*29c70*/  ISETP.NE.U32.AND P5, PT, R240, RZ, PT ;  /* 0x000000fff000720c */ /* 0x000fe20003fa5070 */
[----:B------:R-:W-:Y:S01]  /*29c80*/  IMAD.MOV.U32 R240, RZ, RZ, R236 ;  /* 0x000000fffff07224 */ /* 0x000fe200078e00ec */
[C---:B------:R-:W-:Y:S02]  /*29c90*/  LOP3.LUT R232, R3.reuse, 0x2e, RZ, 0xfc, !PT ;  /* 0x0000002e03e87812 */ /* 0x040fe400078efcff */
[----:B------:R-:W-:Y:S01]  /*29ca0*/  SEL R252, RZ, 0x4, P6 ;  /* 0x00000004fffc7807 */ /* 0x000fe20003000000 */
[----:B-1----:R-:W2:Y:S04]  /*29cb0*/  LDL.LU.64 R230, [R1+0x28] ;  /* 0x0000280001e67983 */ /* 0x002ea80000300a00 */
[----:B------:R1:W-:Y:S01]  /*29cc0*/  STL.64 [R1+0x4f0], R236 ;  /* 0x0004f0ec01007387 */ /* 0x0003e20000100a00 */
[----:B------:R-:W-:Y:S01]  /*29cd0*/  LOP3.LUT R233, R3, 0x12, RZ, 0xfc, !PT ;  /* 0x0000001203e97812 */ /* 0x000fe200078efcff */
[----:B------:R-:W-:-:S02]  /*29ce0*/  IMAD.WIDE R228, R251, 0x4, R228 ;  /* 0x00000004fbe47825 */ /* 0x000fc400078e02e4 */
[----:B------:R3:W-:Y:S04]  /*29cf0*/  LDGSTS.E [R8+-0x10000], desc[UR46][R240.64], P4 ;  /* 0xf0000000f0087fae */ /* 0x0007e8000a12186e */
[----:B-1----:R-:W4:Y:S01]  /*29d00*/  LDL.LU.64 R236, [R1+0xfc8] ;  /* 0x000fc80001ec7983 */ /* 0x002f220000300a00 */
[----:B------:R-:W-:Y:S02]  /*29d10*/  ISETP.GE.AND P6, PT, R232, UR4, PT ;  /* 0x00000004e8007c0c */ /* 0x000fe4000bfc6270 */
[----:B------:R-:W-:Y:S02]  /*29d20*/  SEL R252, R252, RZ, P0 ;  /* 0x000000fffcfc7207 */ /* 0x000fe40000000000 */
[----:B------:R-:W-:Y:S02]  /*29d30*/  SEL R232, RZ, 0x4, P6 ;  /* 0x00000004ffe87807 */ /* 0x000fe40003000000 */
[----:B------:R-:W-:-:S02]  /*29d40*/  ISETP.NE.U32.AND P6, PT, R252, RZ, PT ;  /* 0x000000fffc00720c */ /* 0x000fc40003fc5070 */
[----:B------:R-:W-:Y:S02]  /*29d50*/  ISETP.GE.AND P2, PT, R233, UR4, PT ;  /* 0x00000004e9007c0c */ /* 0x000fe4000bf46270 */
[----:B------:R-:W-:Y:S02]  /*29d60*/  LOP3.LUT R233, R3, 0x30, RZ, 0xfc, !PT ;  /* 0x0000003003e97812 */ /* 0x000fe400078efcff */
[----:B------:R-:W-:Y:S02]  /*29d70*/  SEL R238, RZ, 0x4, P2 ;  /* 0x00000004ffee7807 */ /* 0x000fe40001000000 */
[----:B------:R-:W-:Y:S02]  /*29d80*/  ISETP.GE.AND P2, PT, R233, UR4, PT ;  /* 0x00000004e9007c0c */ /* 0x000fe4000bf46270 */
[----:B------:R-:W-:Y:S02]  /*29d90*/  LOP3.LUT R233, R3, 0x32, RZ, 0xfc, !PT ;  /* 0x0000003203e97812 */ /* 0x000fe400078efcff */
[----:B------:R-:W-:Y:S01]  /*29da0*/  SEL R238, R238, RZ, P0 ;  /* 0x000000ffeeee7207 */ /* 0x000fe20000000000 */
[----:B------:R4:W-:Y:S01]  /*29db0*/  LDGSTS.E [R8+-0xfff8], desc[UR46][R228.64], P6 ;  /* 0xf0008000e4087fae */ /* 0x0009e2000b12186e */
[----:B------:R-:W-:-:S02]  /*29dc0*/  ISETP.GE.AND P4, PT, R233, UR4, PT ;  /* 0x00000004e9007c0c */ /* 0x000fc4000bf86270 */
[----:B------:R-:W-:Y:S02]  /*29dd0*/  SEL R252, R232, RZ, P0 ;  /* 0x000000ffe8fc7207 */ /* 0x000fe40000000000 */
[C---:B------:R-:W-:Y:S02]  /*29de0*/  LOP3.LUT R232, R3.reuse, 0x14, RZ, 0xfc, !PT ;  /* 0x0000001403e87812 */ /* 0x040fe400078efcff */
[----:B------:R-:W-:Y:S02]  /*29df0*/  ISETP.NE.U32.AND P6, PT, R238, RZ, PT ;  /* 0x000000ffee00720c */ /* 0x000fe40003fc5070 */
[----:B------:R-:W-:Y:S01]  /*29e00*/  LOP3.LUT R233, R3, 0x16, RZ, 0xfc, !PT ;  /* 0x0000001603e97812 */ /* 0x000fe200078efcff */
[----:B------:R4:W-:Y:S01]  /*29e10*/  STL.64 [R1+0x4e0], R228 ;  /* 0x0004e0e401007387 */ /* 0x0009e20000100a00 */
[----:B------:R-:W-:Y:S02]  /*29e20*/  SEL R238, RZ, 0x4, P2 ;  /* 0x00000004ffee7807 */ /* 0x000fe40001000000 */
[----:B---3--:R-:W-:-:S02]  /*29e30*/  SEL R241, RZ, 0x4, P4 ;  /* 0x00000004fff17807 */ /* 0x008fc40002000000 */
[----:B------:R-:W-:Y:S02]  /*29e40*/  ISETP.GE.AND P2, PT, R232, UR4, PT ;  /* 0x00000004e8007c0c */ /* 0x000fe4000bf46270 */
[----:B------:R-:W-:Y:S01]  /*29e50*/  ISETP.GE.AND P4, PT, R233, UR4, PT ;  /* 0x00000004e9007c0c */ /* 0x000fe2000bf86270 */
[----:B------:R-:W-:Y:S01]  /*29e60*/  IMAD.WIDE R232, R251, 0x4, R234 ;  /* 0x00000004fbe87825 */ /* 0x000fe200078e02ea */
[----:B------:R-:W-:-:S03]  /*29e70*/  SEL R240, RZ, 0x4, P2 ;  /* 0x00000004fff07807 */ /* 0x000fc60001000000 */
[----:B----4-:R-:W-:Y:S01]  /*29e80*/  IMAD.WIDE R228, R251, 0x4, R236 ;  /* 0x00000004fbe47825 */ /* 0x010fe200078e02ec */
[----:B------:R-:W-:Y:S02]  /*29e90*/  SEL R237, R238, RZ, P0 ;  /* 0x000000ffeeed7207 */ /* 0x000fe40000000000 */
[----:B------:R-:W-:Y:S02]  /*29ea0*/  SEL R236, R241, RZ, P0 ;  /* 0x000000fff1ec7207 */ /* 0x000fe40000000000 */
[----:B------:R1:W-:Y:S01]  /*29eb0*/  STL.64 [R1+0x510], R228 ;  /* 0x000510e401007387 */ /* 0x0003e20000100a00 */
[----:B------:R-:W-:-:S03]  /*29ec0*/  ISETP.NE.U32.AND P2, PT, R237, RZ, PT ;  /* 0x000000ffed00720c */ /* 0x000fc60003f45070 */
[----:B------:R-:W-:Y:S01]  /*29ed0*/  LDGSTS.E [R8+-0xe000], desc[UR46][R228.64], P3 ;  /* 0xf2000000e4087fae */ /* 0x000fe2000992186e */
[----:B------:R-:W-:-:S03]  /*29ee0*/  ISETP.NE.U32.AND P3, PT, R236, RZ, PT ;  /* 0x000000ffec00720c */ /* 0x000fc60003f65070 */
[----:B-1----:R-:W3:Y:S04]  /*29ef0*/  LDL.LU.64 R228, [R1+0xfc0] ;  /* 0x000fc00001e47983 */ /* 0x002ee80000300a00 */
[----:B------:R1:W-:Y:S04]  /*29f00*/  STL.64 [R1+0x4d8], R232 ;  /* 0x0004d8e801007387 */ /* 0x0003e80000100a00 */
[----:B------:R-:W4:Y:S01]  /*29f10*/  LDL.LU.64 R236, [R1+0x30] ;  /* 0x0000300001ec7983 */ /* 0x000f220000300a00 */
[----:B------:R-:W-:Y:S02]  /*29f20*/  ISETP.NE.U32.AND P1, PT, R252, RZ, PT ;  /* 0x000000fffc00720c */ /* 0x000fe40003f25070 */
[----:B------:R-:W-:-:S02]  /*29f30*/  SEL R234, R240, RZ, P0 ;  /* 0x000000fff0ea7207 */ /* 0x000fc40000000000 */
[----:B------:R-:W3:Y:S01]  /*29f40*/  LDL.LU.64 R240, [R1+0x20] ;  /* 0x0000200001f07983 */ /* 0x000ee20000300a00 */
[----:B--2---:R-:W-:-:S08]  /*29f50*/  IMAD.WIDE R230, R251, 0x4, R230 ;  /* 0x00000004fbe67825 */ /* 0x004fd000078e02e6 */
[----:B------:R-:W-:Y:S04]  /*29f60*/  LDGSTS.E [R8+-0xdff8], desc[UR46][R232.64], P1 ;  /* 0xf2008000e8087fae */ /* 0x000fe8000892186e */
[----:B-1----:R-:W2:Y:S01]  /*29f70*/  LDL.LU.64 R232, [R1+0xfb8] ;  /* 0x000fb80001e87983 */ /* 0x002ea20000300a00 */
[----:B----4-:R-:W-:-:S05]  /*29f80*/  IMAD.WIDE R236, R251, 0x4, R236 ;  /* 0x00000004fbec7825 */ /* 0x010fca00078e02ec */
[----:B------:R-:W-:Y:S04]  /*29f90*/  STL.64 [R1+0x550], R236 ;  /* 0x000550ec01007387 */ /* 0x000fe80000100a00 */
[----:B------:R2:W-:Y:S04]  /*29fa0*/  LDGSTS.E [R9+-0x10000], desc[UR46][R236.64], P5 ;  /* 0xf0000000ec097fae */ /* 0x0005e8000a92186e */
[----:B------:R1:W-:Y:S04]  /*29fb0*/  STL.64 [R1+0x538], R230 ;  /* 0x000538e601007387 */ /* 0x0003e80000100a00 */
[----:B------:R-:W-:Y:S04]  /*29fc0*/  LDGSTS.E [R9+-0xfff8], desc[UR46][R230.64], P6 ;  /* 0xf0008000e6097fae */ /* 0x000fe8000b12186e */
[----:B-1----:R-:W4:Y:S01]  /*29fd0*/  LDL.LU.64 R230, [R1+0xfb0] ;  /* 0x000fb00001e67983 */ /* 0x002f220000300a00 */
[----:B------:R-:W-:-:S02]  /*29fe0*/  LOP3.LUT R252, R3, 0x34, RZ, 0xfc, !PT ;  /* 0x0000003403fc7812 */ /* 0x000fc400078efcff */
[----:B------:R-:W-:Y:S02]  /*29ff0*/  SEL R235, RZ, 0x4, P4 ;  /* 0x00000004ffeb7807 */ /* 0x000fe40002000000 */
[----:B------:R-:W-:Y:S02]  /*2a000*/  ISETP.GE.AND P4, PT, R252, UR4, PT ;  /* 0x00000004fc007c0c */ /* 0x000fe4000bf86270 */
[----:B------:R-:W-:Y:S02]  /*2a010*/  LOP3.LUT R252, R3, 0x36, RZ, 0xfc, !PT ;  /* 0x0000003603fc7812 */ /* 0x000fe400078efcff */
[----:B------:R-:W-:Y:S02]  /*2a020*/  ISETP.NE.U32.AND P1, PT, R234, RZ, PT ;  /* 0x000000ffea00720c */ /* 0x000fe40003f25070 */
[----:B------:R-:W-:Y:S02]  /*2a030*/  ISETP.GE.AND P5, PT, R252, UR4, PT ;  /* 0x00000004fc007c0c */ /* 0x000fe4000bfa6270 */
[----:B------:R-:W-:-:S02]  /*2a040*/  SEL R234, RZ, 0x4, P4 ;  /* 0x00000004ffea7807 */ /* 0x000fc40002000000 */
[----:B------:R-:W-:Y:S01]  /*2a050*/  LOP3.LUT R238, R3, 0x1a, RZ, 0xfc, !PT ;  /* 0x0000001a03ee7812 */ /* 0x000fe200078efcff */
[----:B--2---:R-:W-:Y:S01]  /*2a060*/  IMAD.WIDE R236, R251, 0x4, R232 ;  /* 0x00000004fbec7825 */ /* 0x004fe200078e02e8 */
[----:B------:R-:W-:Y:S02]  /*2a070*/  LOP3.LUT R252, R3, 0x18, RZ, 0xfc, !PT ;  /* 0x0000001803fc7812 */ /* 0x000fe400078efcff */
[----:B------:R-:W-:Y:S02]  /*2a080*/  SEL R232, RZ, 0x4, P5 ;  /* 0x00000004ffe87807 */ /* 0x000fe40002800000 */
[----:B------:R-:W-:Y:S01]  /*2a090*/  SEL R233, R234, RZ, P0 ;  /* 0x000000ffeae97207 */ /* 0x000fe20000000000 */
[----:B------:R4:W-:Y:S01]  /*2a0a0*/  LDGSTS.E [R9+-0xe000], desc[UR46][R236.64], P2 ;  /* 0xf2000000ec097fae */ /* 0x0009e2000912186e */
[----:B------:R-:W-:Y:S02]  /*2a0b0*/  ISETP.GE.AND P5, PT, R238, UR4, PT ;  /* 0x00000004ee007c0c */ /* 0x000fe4000bfa6270 */
[----:B------:R-:W-:Y:S01]  /*2a0c0*/  ISETP.GE.AND P6, PT, R252, UR4, PT ;  /* 0x00000004fc007c0c */ /* 0x000fe2000bfc6270 */
[----:B------:R4:W-:Y:S01]  /*2a0d0*/  STL.64 [R1+0x500], R236 ;  /* 0x000500ec01007387 */ /* 0x0009e20000100a00 */
[----:B------:R-:W-:-:S02]  /*2a0e0*/  SEL R235, R235, RZ, P0 ;  /* 0x000000ffebeb7207 */ /* 0x000fc40000000000 */
[----:B------:R-:W-:Y:S02]  /*2a0f0*/  ISETP.NE.U32.AND P2, PT, R233, RZ, PT ;  /* 0x000000ffe900720c */ /* 0x000fe40003f45070 */
[----:B------:R-:W-:Y:S02]  /*2a100*/  SEL R232, R232, RZ, P0 ;  /* 0x000000ffe8e87207 */ /* 0x000fe40000000000 */
[----:B------:R-:W-:Y:S02]  /*2a110*/  SEL R234, RZ, 0x4, P5 ;  /* 0x00000004ffea7807 */ /* 0x000fe40002800000 */
[----:B------:R-:W-:Y:S02]  /*2a120*/  LOP3.LUT R252, R3, 0x38, RZ, 0xfc, !PT ;  /* 0x0000003803fc7812 */ /* 0x000fe400078efcff */
[----:B------:R-:W-:Y:S02]  /*2a130*/  SEL R233, RZ, 0x4, P6 ;  /* 0x00000004ffe97807 */ /* 0x000fe40003000000 */
[----:B------:R-:W-:-:S02]  /*2a140*/  ISETP.NE.U32.AND P4, PT, R235, RZ, PT ;  /* 0x000000ffeb00720c */ /* 0x000fc40003f85070 */
[----:B------:R-:W-:Y:S02]  /*2a150*/  ISETP.NE.U32.AND P5, PT, R232, RZ, PT ;  /* 0x000000ffe800720c */ /* 0x000fe40003fa5070 */
[----:B------:R-:W-:Y:S02]  /*2a160*/  ISETP.GE.AND P6, PT, R252, UR4, PT ;  /* 0x00000004fc007c0c */ /* 0x000fe4000bfc6270 */
[----:B------:R-:W-:Y:S01]  /*2a170*/  SEL R232, R233, RZ, P0 ;  /* 0x000000ffe9e87207 */ /* 0x000fe20000000000 */
[----:B----4-:R-:W-:Y:S01]  /*2a180*/  IMAD.WIDE R236, R251, 0x4, R230 ;  /* 0x00000004fbec7825 */ /* 0x010fe200078e02e6 */
[----:B------:R-:W-:-:S03]  /*2a190*/  SEL R231, R234, RZ, P0 ;  /* 0x000000ffeae77207 */ /* 0x000fc60000000000 */
[----:B---3--:R-:W-:Y:S01]  /*2a1a0*/  IMAD.WIDE R234, R251, 0x4, R240 ;  /* 0x00000004fbea7825 */ /* 0x008fe200078e02f0 */
[----:B------:R1:W-:Y:S01]  /*2a1b0*/  STL.64 [R1+0x498], R236 ;  /* 0x000498ec01007387 */ /* 0x0003e20000100a00 */
[----:B------:R-:W-:-:S03]  /*2a1c0*/  SEL R230, RZ, 0x4, P6 ;  /* 0x00000004ffe67807 */ /* 0x000fc60003000000 */
[----:B------:R-:W-:Y:S01]  /*2a1d0*/  LDGSTS.E [R9+-0xdff8], desc[UR46][R236.64], P3 ;  /* 0xf2008000ec097fae */ /* 0x000fe2000992186e */
[----:B------:R-:W-:-:S03]  /*2a1e0*/  ISETP.NE.U32.AND P6, PT, R232, RZ, PT ;  /* 0x000000ffe800720c */ /* 0x000fc60003fc5070 */
[----:B------:R-:W2:Y:S01]  /*2a1f0*/  LDL.LU.64 R240, [R1+0x10] ;  /* 0x0000100001f07983 */ /* 0x000ea20000300a00 */
[----:B------:R-:W-:-:S03]  /*2a200*/  LOP3.LUT R252, R3, 0x3a, RZ, 0xfc, !PT ;  /* 0x0000003a03fc7812 */ /* 0x000fc600078efcff */
[----:B------:R3:W-:Y:S04]  /*2a210*/  LDGSTS.E [R244+-0x10000], desc[UR46][R234.64], P1 ;  /* 0xf0000000eaf47fae */ /* 0x0007e8000892186e */
[----:B-1----:R-:W4:Y:S04]  /*2a220*/  LDL.LU.64 R236, [R1+0x8] ;  /* 0x0000080001ec7983 */ /* 0x002f280000300a00 */
[----:B------:R3:W-:Y:S04]  /*2a230*/  STL.64 [R1+0x470], R234 ;  /* 0x000470ea01007387 */ /* 0x0007e80000100a00 */
[----:B------:R-:W2:Y:S01]  /*2a240*/  LDL.LU.64 R232, [R1+0x18] ;  /* 0x0000180001e87983 */ /* 0x000ea20000300a00 */
[----:B------:R-:W-:-:S02]  /*2a250*/  ISETP.GE.AND P1, PT, R252, UR4, PT ;  /* 0x00000004fc007c0c */ /* 0x000fc4000bf26270 */
[----:B------:R-:W-:Y:S01]  /*2a260*/  LOP3.LUT R252, R3, 0x1c, RZ, 0xfc, !PT ;  /* 0x0000001c03fc7812 */ /* 0x000fe200078efcff */
[----:B---3--:R-:W-:Y:S01]  /*2a270*/  IMAD.WIDE R234, R251, 0x4, R228 ;  /* 0x00000004fbea7825 */ /* 0x008fe200078e02e4 */
[----:B------:R-:W-:Y:S02]  /*2a280*/  SEL R228, RZ, 0x4, P1 ;  /* 0x00000004ffe47807 */ /* 0x000fe40000800000 */
[----:B------:R-:W-:-:S04]  /*2a290*/  LOP3.LUT R238, R3, 0x1e, RZ, 0xfc, !PT ;  /* 0x0000001e03ee7812 */ /* 0x000fc800078efcff */
[----:B------:R-:W-:Y:S02]  /*2a2a0*/  ISETP.GE.AND P1, PT, R238, UR4, PT ;  /* 0x00000004ee007c0c */ /* 0x000fe4000bf26270 */
[----:B------:R-:W-:Y:S02]  /*2a2b0*/  LOP3.LUT R238, R3, 0x3e, RZ, 0xfc, !PT ;  /* 0x0000003e03ee7812 */ /* 0x000fe400078efcff */
[----:B------:R-:W-:Y:S02]  /*2a2c0*/  ISETP.NE.U32.AND P3, PT, R231, RZ, PT ;  /* 0x000000ffe700720c */ /* 0x000fe40003f65070 */
[----:B------:R-:W-:Y:S01]  /*2a2d0*/  SEL R230, R230, RZ, P0 ;  /* 0x000000ffe6e67207 */ /* 0x000fe20000000000 */
        /* <DEDUP_REMOVED lines=8> */
[----:B------:R1:W-:Y:S04]  /*2a360*/  LDGSTS.E [R244+-0xfff8], desc[UR46][R232.64], P4 ;  /* 0xf0008000e8f47fae */ /* 0x0003e8000a12186e */
[----:B------:R1:W-:Y:S04]  /*2a370*/  STL.64 [R1+0x430], R232 ;  /* 0x000430e801007387 */ /* 0x0003e80000100a00 */
[----:B------:R2:W-:Y:S01]  /*2a380*/  LDGSTS.E [R244+-0xe000], desc[UR46][R234.64], P2 ;  /* 0xf2000000eaf47fae */ /* 0x0005e2000912186e */
[----:B------:R-:W-:Y:S02]  /*2a390*/  ISETP.GE.AND P2, PT, R252, UR4, PT ;  /* 0x00000004fc007c0c */ /* 0x000fe4000bf46270 */
[----:B------:R-:W-:Y:S01]  /*2a3a0*/  LOP3.LUT R252, R3, 0x3c, RZ, 0xfc, !PT ;  /* 0x0000003c03fc7812 */ /* 0x000fe200078efcff */
[----:B-1----:R-:W-:-:S05]  /*2a3b0*/  IMAD.WIDE R232, R251, 0x4, R226 ;  /* 0x00000004fbe87825 */ /* 0x002fca00078e02e2 */
[----:B------:R4:W-:Y:S01]  /*2a3c0*/  LDGSTS.E [R244+-0xdff8], desc[UR46][R232.64], P5 ;  /* 0xf2008000e8f47fae */ /* 0x0009e2000a92186e */
[----:B------:R-:W-:Y:S02]  /*2a3d0*/  ISETP.GE.AND P5, PT, R252, UR4, PT ;  /* 0x00000004fc007c0c */ /* 0x000fe4000bfa6270 */
[----:B------:R-:W1:Y:S01]  /*2a3e0*/  S2R R252, SR_TID.X ;  /* 0x0000000000fc7919 */ /* 0x000e620000002100 */
[----:B------:R-:W-:Y:S02]  /*2a3f0*/  SEL R226, R228, RZ, P0 ;  /* 0x000000ffe4e27207 */ /* 0x000fe40000000000 */
[----:B------:R-:W-:Y:S02]  /*2a400*/  SEL R227, RZ, 0x4, P2 ;  /* 0x00000004ffe37807 */ /* 0x000fe40001000000 */
[----:B------:R-:W-:Y:S02]  /*2a410*/  ISETP.NE.U32.AND P2, PT, R226, RZ, PT ;  /* 0x000000ffe200720c */ /* 0x000fe40003f45070 */
[----:B------:R-:W-:-:S02]  /*2a420*/  SEL R226, RZ, 0x4, P1 ;  /* 0x00000004ffe27807 */ /* 0x000fc40000800000 */
[----:B------:R-:W-:Y:S01]  /*2a430*/  ISETP.GE.AND P1, PT, R238, UR4, PT ;  /* 0x00000004ee007c0c */ /* 0x000fe2000bf26270 */
[----:B------:R2:W-:Y:S01]  /*2a440*/  STL.64 [R1+0x490], R234 ;  /* 0x000490ea01007387 */ /* 0x0005e20000100a00 */
[----:B------:R-:W-:Y:S02]  /*2a450*/  ISETP.NE.U32.AND P4, PT, R230, RZ, PT ;  /* 0x000000ffe600720c */ /* 0x000fe40003f85070 */
[----:B------:R-:W-:Y:S02]  /*2a460*/  SEL R228, RZ, 0x4, P5 ;  /* 0x00000004ffe47807 */ /* 0x000fe40002800000 */
[----:B------:R-:W-:Y:S01]  /*2a470*/  SEL R227, R227, RZ, P0 ;  /* 0x000000ffe3e37207 */ /* 0x000fe20000000000 */
[----:B------:R4:W-:Y:S01]  /*2a480*/  STL.64 [R1+0x458], R232 ;  /* 0x000458e801007387 */ /* 0x0009e20000100a00 */
[----:B------:R-:W-:Y:S02]  /*2a490*/  SEL R230, RZ, 0x4, P1 ;  /* 0x00000004ffe67807 */ /* 0x000fe40000800000 */
[----:B------:R-:W-:Y:S01]  /*2a4a0*/  SEL R226, R226, RZ, P0 ;  /* 0x000000ffe2e27207 */ /* 0x000fe20000000000 */
[----:B--2---:R-:W-:Y:S01]  /*2a4b0*/  IMAD.WIDE R234, R251, 0x4, R240 ;  /* 0x00000004fbea7825 */ /* 0x004fe200078e02f0 */
[----:B------:R-:W-:-:S02]  /*2a4c0*/  ISETP.NE.U32.AND P1, PT, R227, RZ, PT ;  /* 0x000000ffe300720c */ /* 0x000fc40003f25070 */
[----:B------:R-:W-:Y:S02]  /*2a4d0*/  SEL R228, R228, RZ, P0 ;  /* 0x000000ffe4e47207 */ /* 0x000fe40000000000 */
[----:B-1----:R-:W-:Y:S01]  /*2a4e0*/  LOP3.LUT R252, R252, 0x3f, RZ, 0xc0, !PT ;  /* 0x0000003ffcfc7812 */ /* 0x002fe200078ec0ff */
[----:B----4-:R-:W-:Y:S01]  /*2a4f0*/  IMAD.WIDE R232, R251, 0x4, R236 ;  /* 0x00000004fbe87825 */ /* 0x010fe200078e02ec */
[----:B------:R-:W-:Y:S02]  /*2a500*/  LDGSTS.E [R245+-0x10000], desc[UR46][R234.64], P6 ;  /* 0xf0000000eaf57fae */ /* 0x000fe4000b12186e */
[----:B------:R-:W-:Y:S02]  /*2a510*/  ISETP.GE.AND P5, PT, R252, UR4, PT ;  /* 0x00000004fc007c0c */ /* 0x000fe4000bfa6270 */
[----:B------:R-:W-:Y:S01]  /*2a520*/  SEL R227, R230, RZ, P0 ;  /* 0x000000ffe6e37207 */ /* 0x000fe20000000000 */
[----:B------:R-:W-:Y:S01]  /*2a530*/  STL.64 [R1+0x410], R234 ;  /* 0x000410ea01007387 */ /* 0x000fe20000100a00 */
[----:B------:R-:W-:-:S02]  /*2a540*/  SEL R229, RZ, 0x4, P5 ;  /* 0x00000004ffe57807 */ /* 0x000fc40002800000 */
[----:B------:R-:W-:Y:S01]  /*2a550*/  ISETP.NE.U32.AND P5, PT, R226, RZ, PT ;  /* 0x000000ffe200720c */ /* 0x000fe20003fa5070 */
[----:B------:R1:W-:Y:S01]  /*2a560*/  LDGSTS.E [R245+-0xfff8], desc[UR46][R232.64], P3 ;  /* 0xf0008000e8f57fae */ /* 0x0003e2000992186e */
[----:B------:R-:W-:Y:S02]  /*2a570*/  ISETP.NE.U32.AND P6, PT, R228, RZ, PT ;  /* 0x000000ffe400720c */ /* 0x000fe40003fc5070 */
[----:B------:R-:W-:Y:S01]  /*2a580*/  ISETP.NE.U32.AND P3, PT, R227, RZ, PT ;  /* 0x000000ffe300720c */ /* 0x000fe20003f65070 */
[----:B------:R1:W-:Y:S01]  /*2a590*/  STL.64 [R1+0x400], R232 ;  /* 0x000400e801007387 */ /* 0x0003e20000100a00 */
[----:B------:R-:W-:-:S03]  /*2a5a0*/  IMAD.WIDE R230, R251, 0x4, R242 ;  /* 0x00000004fbe67825 */ /* 0x000fc600078e02f2 */
[----:B------:R-:W-:Y:S04]  /*2a5b0*/  LDGSTS.E [R245+-0xe000], desc[UR46][R224.64], P4 ;  /* 0xf2000000e0f57fae */ /* 0x000fe8000a12186e */
[----:B------:R-:W-:Y:S01]  /*2a5c0*/  LDGSTS.E [R245+-0xdff8], desc[UR46][R212.64], P2 ;  /* 0xf2008000d4f57fae */ /* 0x000fe2000912186e */
[----:B-1----:R-:W-:-:S03]  /*2a5d0*/  IMAD.WIDE R232, R251, 0x4, R6 ;  /* 0x00000004fbe87825 */ /* 0x002fc600078e0206 */
[----:B------:R-:W2:Y:S04]  /*2a5e0*/  LDL.LU.64 R6, [R1+0xfa8] ;  /* 0x000fa80001067983 */ /* 0x000ea80000300a00 */
[----:B------:R-:W-:Y:S04]  /*2a5f0*/  STL.64 [R1+0x3d0], R232 ;  /* 0x0003d0e801007387 */ /* 0x000fe80000100a00 */
[----:B------:R-:W-:Y:S04]  /*2a600*/  STL.64 [R1+0x3f0], R224 ;  /* 0x0003f0e001007387 */ /* 0x000fe80000100a00 */
[----:B------:R-:W-:Y:S04]  /*2a610*/  STL.64 [R1+0x3c0], R230 ;  /* 0x0003c0e601007387 */ /* 0x000fe80000100a00 */
[----:B------:R-:W-:Y:S04]  /*2a620*/  STL.64 [R1+0x3e0], R212 ;  /* 0x0003e0d401007387 */ /* 0x000fe80000100a00 */
[----:B------:R-:W-:Y:S04]  /*2a630*/  STL.64 [R1+0x3d8], R214 ;  /* 0x0003d8d601007387 */ /* 0x000fe80000100a00 */
[----:B------:R-:W-:Y:S04]  /*2a640*/  LDGSTS.E [R246+-0x10000], desc[UR46][R232.64], P1 ;  /* 0xf0000000e8f67fae */ /* 0x000fe8000892186e */
[----:B------:R-:W-:Y:S04]  /*2a650*/  STL.64 [R1+0x3f8], R216 ;  /* 0x0003f8d801007387 */ /* 0x000fe80000100a00 */
[----:B------:R-:W-:Y:S04]  /*2a660*/  LDGSTS.E [R246+-0xfff8], desc[UR46][R230.64], P5 ;  /* 0xf0008000e6f67fae */ /* 0x000fe8000a92186e */
[----:B------:R-:W-:Y:S04]  /*2a670*/  STL.64 [R1+0x4b0], R218 ;  /* 0x0004b0da01007387 */ /* 0x000fe80000100a00 */
[----:B------:R-:W-:Y:S04]  /*2a680*/  LDGSTS.E [R246+-0xe000], desc[UR46][R214.64], P6 ;  /* 0xf2000000d6f67fae */ /* 0x000fe8000b12186e */
[----:B------:R-:W-:Y:S04]  /*2a690*/  STL.64 [R1+0x530], R220 ;  /* 0x000530dc01007387 */ /* 0x000fe80000100a00 */
[----:B------:R-:W-:Y:S04]  /*2a6a0*/  LDGSTS.E [R246+-0xdff8], desc[UR46][R216.64], P3 ;  /* 0xf2008000d8f67fae */ /* 0x000fe8000992186e */
[----:B------:R-:W-:Y:S04]  /*2a6b0*/  STL.64 [R1+0x558], R222 ;  /* 0x000558de01007387 */ /* 0x000fe80000100a00 */
[----:B------:R-:W0:Y:S01]  /*2a6c0*/  LDGDEPBAR ;  /* 0x00000000000079af */ /* 0x000e220000000000 */
[----:B------:R-:W-:Y:S01]  /*2a6d0*/  SEL R226, R229, RZ, P0 ;  /* 0x000000ffe5e27207 */ /* 0x000fe20000000000 */
[----:B------:R-:W-:-:S02]  /*2a6e0*/  VIADD R229, R247, 0x100000 ;  /* 0x00100000f7e57836 */ /* 0x000fc40000000000 */
[C---:B------:R-:W-:Y:S01]  /*2a6f0*/  VIADD R228, R247.reuse, 0x100000 ;  /* 0x00100000f7e47836 */ /* 0x040fe20000000000 */
[----:B------:R-:W-:Y:S01]  /*2a700*/  ISETP.NE.U32.AND P0, PT, R226, RZ, PT ;  /* 0x000000ffe200720c */ /* 0x000fe20003f05070 */
[C---:B------:R-:W-:Y:S02]  /*2a710*/  VIADD R227, R247.reuse, 0x100000 ;  /* 0x00100000f7e37836 */ /* 0x040fe40000000000 */
[----:B------:R-:W-:Y:S01]  /*2a720*/  VIADD R226, R247, 0x100000 ;  /* 0x00100000f7e27836 */ /* 0x000fe20000000000 */
[----:B------:R-:W-:Y:S01]  /*2a730*/  ULDC UR6, c[0x0][0x230] ;  /* 0x00008c0000067ab9 */ /* 0x000fe20000000800 */
[C---:B------:R-:W-:Y:S01]  /*2a740*/  LOP3.LUT R252, R3.reuse, 0x2, RZ, 0xfc, !PT ;  /* 0x0000000203fc7812 */ /* 0x040fe200078efcff */
[----:B------:R-:W-:Y:S01]  /*2a750*/  UIADD3 UR4, UR6, -0x140, URZ ;  /* 0xfffffec006047890 */ /* 0x000fe2000fffe03f */
[----:B------:R-:W-:Y:S01]  /*2a760*/  LOP3.LUT R238, R3, 0x8, RZ, 0xfc, !PT ;  /* 0x0000000803ee7812 */ /* 0x000fe200078efcff */
[----:B------:R-:W-:Y:S01]  /*2a770*/  STL [R1+0x1204], R8 ;  /* 0x0012040801007387 */ /* 0x000fe20000100800 */
[----:B------:R-:W-:Y:S01]  /*2a780*/  IMAD.WIDE R204, R239, 0x4, R204 ;  /* 0x00000004efcc7825 */ /* 0x000fe200078e02cc */
[----:B------:R-:W-:-:S02]  /*2a790*/  LOP3.LUT R237, R3, 0x4, RZ, 0xfc, !PT ;  /* 0x0000000403ed7812 */ /* 0x000fc400078efcff */
[----:B------:R-:W-:Y:S01]  /*2a7a0*/  ISETP.GE.AND P2, PT, R252, UR4, PT ;  /* 0x00000004fc007c0c */ /* 0x000fe2000bf46270 */
[----:B------:R1:W-:Y:S01]  /*2a7b0*/  STL [R1+0x1200], R9 ;  /* 0x0012000901007387 */ /* 0x0003e20000100800 */
[----:B------:R-:W3:Y:S01]  /*2a7c0*/  LDC R252, c[0x0][0x230] ;  /* 0x00008c00fffc7b82 */ /* 0x000ee20000000800 */
[----:B------:R-:W-:Y:S01]  /*2a7d0*/  ISETP.GE.AND P3, PT, R238, UR4, PT ;  /* 0x00000004ee007c0c */ /* 0x000fe2000bf66270 */
[----:B------:R-:W-:Y:S01]  /*2a7e0*/  IMAD.WIDE R200, R239, 0x4, R200 ;  /* 0x00000004efc87825 */ /* 0x000fe200078e02c8 */
[----:B------:R-:W-:Y:S01]  /*2a7f0*/  STL.64 [R1+0x11f8], R244 ;  /* 0x0011f8f401007387 */ /* 0x000fe20000100a00 */
[C---:B------:R-:W-:Y:S02]  /*2a800*/  ISETP.GE.AND P5, PT, R3.reuse, UR4, PT ;  /* 0x0000000403007c0c */ /* 0x040fe4000bfa6270 */
[----:B------:R-:W-:Y:S01]  /*2a810*/  LOP3.LUT R241, R3, 0x6, RZ, 0xfc, !PT ;  /* 0x0000000603f17812 */ /* 0x000fe200078efcff */
[----:B--2---:R2:W-:Y:S01]  /*2a820*/  STL.64 [R1+0xfa8], R6 ;  /* 0x000fa80601007387 */ /* 0x0045e20000100a00 */
[----:B------:R-:W-:Y:S01]  /*2a830*/  IMAD.WIDE R184, R239, 0x4, R184 ;  /* 0x00000004efb87825 */ /* 0x000fe200078e02b8 */
[----:B------:R-:W-:-:S02]  /*2a840*/  ISETP.GE.AND P1, PT, R237, UR4, PT ;  /* 0x00000004ed007c0c */ /* 0x000fc4000bf26270 */
[----:B------:R-:W-:Y:S01]  /*2a850*/  LDGSTS.E [R229+-0x80000], desc[UR46][R218.64], P0 ;  /* 0x80000000dae57fae */ /* 0x000fe2000812186e */
[----:B-1----:R-:W-:Y:S01]  /*2a860*/  IMAD.WIDE R8, R239, 0x4, R196 ;  /* 0x00000004ef087825 */ /* 0x002fe200078e02c4 */
[----:B------:R-:W-:Y:S02]  /*2a870*/  ISETP.GE.AND P6, PT, R241, UR4, PT ;  /* 0x00000004f1007c0c */ /* 0x000fe4000bfc6270 */
[----:B------:R-:W-:Y:S01]  /*2a880*/  LDGSTS.E [R228+-0x7fc00], desc[UR46][R220.64], P0 ;  /* 0x80400000dce47fae */ /* 0x000fe2000812186e */
[----:B------:R-:W-:Y:S02]  /*2a890*/  VIADD R196, R247, 0x100000 ;  /* 0x00100000f7c47836 */ /* 0x000fe40000000000 */
[C---:B------:R-:W-:Y:S01]  /*2a8a0*/  IMAD.WIDE R180, R239.reuse, 0x4, R180 ;  /* 0x00000004efb47825 */ /* 0x040fe200078e02b4 */
[----:B------:R-:W-:Y:S03]  /*2a8b0*/  LDGSTS.E [R227+-0x7f800], desc[UR46][R222.64], P0 ;  /* 0x80800000dee37fae */ /* 0x000fe6000812186e */
[----:B--2---:R-:W-:Y:S01]  /*2a8c0*/  IMAD.WIDE R6, R239, 0x4, R192 ;  /* 0x00000004ef067825 */ /* 0x004fe200078e02c0 */
[----:B------:R-:W-:Y:S01]  /*2a8d0*/  SEL R192, RZ, 0x4, P2 ;  /* 0x00000004ffc07807 */ /* 0x000fe20001000000 */
[----:B------:R1:W-:Y:S01]  /*2a8e0*/  STL.64 [R1+0x5a0], R204 ;  /* 0x0005a0cc01007387 */ /* 0x0003e20000100a00 */
[----:B------:R-:W-:Y:S01]  /*2a8f0*/  SEL R193, RZ, 0x4, P5 ;  /* 0x00000004ffc17807 */ /* 0x000fe20002800000 */
[----:B---3--:R-:W-:-:S02]  /*2a900*/  VIADD R252, R252, 0x3f ;  /* 0x0000003ffcfc7836 */ /* 0x008fc40000000000 */
[----:B------:R1:W-:Y:S01]  /*2a910*/  LDGSTS.E [R226+-0x7f400], desc[UR46][R204.64], P0 ;  /* 0x80c00000cce27fae */ /* 0x0003e2000812186e */
[C---:B------:R-:W-:Y:S02]  /*2a920*/  IMAD.WIDE R176, R239.reuse, 0x4, R176 ;  /* 0x00000004efb07825 */ /* 0x040fe400078e02b0 */
[----:B------:R-:W-:Y:S01]  /*2a930*/  ISETP.GT.AND P4, PT, R252, 0x17f, PT ;  /* 0x0000017ffc00780c */ /* 0x000fe20003f84270 */
[----:B------:R-:W-:Y:S01]  /*2a940*/  STL.64 [R1+0x598], R200 ;  /* 0x000598c801007387 */ /* 0x000fe20000100a00 */
[----:B------:R-:W-:Y:S02]  /*2a950*/  IMAD.WIDE R164, R239, 0x4, R164 ;  /* 0x00000004efa47825 */ /* 0x000fe400078e02a4 */
[----:B------:R-:W-:Y:S01]  /*2a960*/  SEL R192, R192, RZ, P4 ;  /* 0x000000ffc0c07207 */ /* 0x000fe20002000000 */
[----:B------:R-:W2:Y:S01]  /*2a970*/  S2R R252, SR_TID.X ;  /* 0x0000000000fc7919 */ /* 0x000ea20000002100 */
[----:B------:R-:W-:Y:S01]  /*2a980*/  SEL R193, R193, RZ, P4 ;  /* 0x000000ffc1c17207 */ /* 0x000fe20002000000 */
[----:B------:R-:W-:Y:S01]  /*2a990*/  IMAD.WIDE R160, R239, 0x4, R160 ;  /* 0x00000004efa07825 */ /* 0x000fe200078e02a0 */
[----:B------:R-:W-:Y:S01]  /*2a9a0*/  ISETP.NE.U32.AND P5, PT, R192, RZ, PT ;  /* 0x000000ffc000720c */ /* 0x000fe20003fa5070 */
[----:B------:R3:W-:Y:S02]  /*2a9b0*/  STL.64 [R1+0x5c0], R8 ;  /* 0x0005c00801007387 */ /* 0x0007e40000100a00 */
[----:B-1----:R-:W-:-:S02]  /*2a9c0*/  VIADD R205, R247, 0x100000 ;  /* 0x00100000f7cd7836 */ /* 0x002fc40000000000 */
[----:B------:R-:W-:Y:S01]  /*2a9d0*/  VIADD R204, R247, 0x100000 ;  /* 0x00100000f7cc7836 */ /* 0x000fe20000000000 */
[----:B------:R-:W-:Y:S01]  /*2a9e0*/  STL.64 [R1+0x5d8], R6 ;  /* 0x0005d80601007387 */ /* 0x000fe20000100a00 */
[----:B------:R-:W-:-:S03]  /*2a9f0*/  IMAD.WIDE R156, R239, 0x4, R156 ;  /* 0x00000004ef9c7825 */ /* 0x000fc600078e029c */
[----:B------:R-:W-:Y:S01]  /*2aa00*/  LDGSTS.E [R205+-0x7f000], desc[UR46][R200.64], P0 ;  /* 0x81000000c8cd7fae */ /* 0x000fe2000812186e */
[----:B------:R-:W-:-:S03]  /*2aa10*/  IMAD.WIDE R144, R239, 0x4, R144 ;  /* 0x00000004ef907825 */ /* 0x000fc600078e0290 */
[----:B------:R3:W-:Y:S01]  /*2aa20*/  LDGSTS.E [R204+-0x7ec00], desc[UR46][R8.64], P0 ;  /* 0x8140000008cc7fae */ /* 0x0007e2000812186e */
[----:B------:R-:W-:-:S03]  /*2aa30*/  IMAD.WIDE R140, R239, 0x4, R140 ;  /* 0x00000004ef8c7825 */ /* 0x000fc600078e028c */
[----:B------:R1:W-:Y:S01]  /*2aa40*/  STL.64 [R1+0xfb0], R2 ;  /* 0x000fb00201007387 */ /* 0x0003e20000100a00 */
[----:B------:R-:W-:-:S03]  /*2aa50*/  IMAD.WIDE R136, R239, 0x4, R136 ;  /* 0x00000004ef887825 */ /* 0x000fc600078e0288 */
[----:B------:R4:W-:Y:S01]  /*2aa60*/  LDGSTS.E [R196+-0x7e800], desc[UR46][R6.64], P0 ;  /* 0x8180000006c47fae */ /* 0x0009e2000812186e */
[----:B------:R-:W-:Y:S01]  /*2aa70*/  IMAD.WIDE R124, R239, 0x4, R124 ;  /* 0x00000004ef7c7825 */ /* 0x000fe200078e027c */
[----:B---3--:R-:W-:-:S03]  /*2aa80*/  SEL R9, RZ, 0x4, P1 ;  /* 0x00000004ff097807 */ /* 0x008fc60000800000 */
[C---:B------:R-:W-:Y:S01]  /*2aa90*/  IMAD.WIDE R120, R239.reuse, 0x4, R120 ;  /* 0x00000004ef787825 */ /* 0x040fe200078e0278 */
[--C-:B--2---:R-:W-:Y:S02]  /*2aaa0*/  SHF.R.U32.HI R238, RZ, 0x6, R252.reuse ;  /* 0x00000006ffee7819 */ /* 0x104fe400000116fc */
[----:B------:R-:W-:Y:S01]  /*2aab0*/  SHF.R.U32.HI R252, RZ, 0x6, R252 ;  /* 0x00000006fffc7819 */ /* 0x000fe200000116fc */
[C---:B-1----:R-:W-:Y:S01]  /*2aac0*/  IMAD.WIDE R2, R239.reuse, 0x4, R188 ;  /* 0x00000004ef027825 */ /* 0x042fe200078e02bc */
[----:B------:R-:W-:Y:S02]  /*2aad0*/  SGXT.U32 R238, R238, 0x1 ;  /* 0x00000001eeee781a */ /* 0x000fe40000000000 */
[----:B------:R-:W-:Y:S01]  /*2aae0*/  SGXT.U32 R252, R252, 0x1 ;  /* 0x00000001fcfc781a */ /* 0x000fe20000000000 */
[----:B----4-:R-:W-:Y:S01]  /*2aaf0*/  IMAD.WIDE R6, R239, 0x4, R172 ;  /* 0x00000004ef067825 */ /* 0x010fe200078e02ac */
[----:B------:R-:W-:Y:S01]  /*2ab00*/  LOP3.LUT R238, R238, 0x20, RZ, 0xfc, !PT ;  /* 0x00000020eeee7812 */ /* 0x000fe200078efcff */
[----:B------:R1:W-:Y:S01]  /*2ab10*/  STL.64 [R1+0x5b8], R2 ;  /* 0x0005b80201007387 */ /* 0x0003e20000100a00 */
[----:B------:R-:W-:Y:S01]  /*2ab20*/  LOP3.LUT R252, R252, 0x22, RZ, 0xfc, !PT ;  /* 0x00000022fcfc7812 */ /* 0x000fe200078efcff */
[C---:B------:R-:W-:Y:S01]  /*2ab30*/  VIADD R173, R247.reuse, 0x100000 ;  /* 0x00100000f7ad7836 */ /* 0x040fe20000000000 */
[----:B------:R-:W-:Y:S01]  /*2ab40*/  ISETP.GE.AND P2, PT, R238, UR4, PT ;  /* 0x00000004ee007c0c */ /* 0x000fe2000bf46270 */
[----:B------:R1:W-:Y:S01]  /*2ab50*/  LDGSTS.E [R196+-0x7e400], desc[UR46][R2.64], P0 ;  /* 0x81c0000002c47fae */ /* 0x0003e2000812186e */
[C---:B------:R-:W-:Y:S01]  /*2ab60*/  IADD3 R189, R247.reuse, 0x100000, RZ ;  /* 0x00100000f7bd7810 */ /* 0x040fe20007ffe0ff */
[----:B------:R-:W-:Y:S01]  /*2ab70*/  VIADD R172, R247, 0x100000 ;  /* 0x00100000f7ac7836 */ /* 0x000fe20000000000 */
[----:B------:R-:W-:Y:S01]  /*2ab80*/  SEL R192, RZ, 0x4, P2 ;  /* 0x00000004ffc07807 */ /* 0x000fe20001000000 */
[----:B------:R-:W-:Y:S01]  /*2ab90*/  STL.64 [R1+0x5a8], R184 ;  /* 0x0005a8b801007387 */ /* 0x000fe20000100a00 */
[----:B------:R-:W-:Y:S01]  /*2aba0*/  ISETP.GE.AND P2, PT, R252, UR4, PT ;  /* 0x00000004fc007c0c */ /* 0x000fe2000bf46270 */
[----:B------:R-:W-:Y:S01]  /*2abb0*/  IMAD.WIDE R116, R239, 0x4, R116 ;  /* 0x00000004ef747825 */ /* 0x000fe200078e0274 */
[----:B------:R-:W-:Y:S01]  /*2abc0*/  SEL R188, R192, RZ, P4 ;  /* 0x000000ffc0bc7207 */ /* 0x000fe20002000000 */
[----:B------:R-:W-:Y:S01]  /*2abd0*/  LDGSTS.E [R196+-0x7e000], desc[UR46][R184.64], P0 ;  /* 0x82000000b8c47fae */ /* 0x000fe2000812186e */
[----:B------:R-:W-:Y:S01]  /*2abe0*/  SEL R8, RZ, 0x4, P2 ;  /* 0x00000004ff087807 */ /* 0x000fe20001000000 */
[----:B------:R-:W-:Y:S01]  /*2abf0*/  VIADD R192, R247, 0x100000 ;  /* 0x00100000f7c07836 */ /* 0x000fe20000000000 */
[----:B------:R-:W-:Y:S01]  /*2ac00*/  ISETP.NE.U32.AND P2, PT, R193, RZ, PT ;  /* 0x000000ffc100720c */ /* 0x000fe20003f45070 */
[C---:B------:R-:W-:Y:S01]  /*2ac10*/  VIADD R193, R247.reuse, 0x100000 ;  /* 0x00100000f7c17836 */ /* 0x040fe20000000000 */
[----:B------:R-:W-:Y:S01]  /*2ac20*/  ISETP.NE.U32.AND P1, PT, R188, RZ, PT ;  /* 0x000000ffbc00720c */ /* 0x000fe20003f25070 */
[----:B------:R-:W-:Y:S01]  /*2ac30*/  STL.64 [R1+0x5c8], R180 ;  /* 0x0005c8b401007387 */ /* 0x000fe20000100a00 */
[----:B------:R-:W-:-:S02]  /*2ac40*/  VIADD R188, R247, 0x100000 ;  /* 0x00100000f7bc7836 */ /* 0x000fc40000000000 */
[----:B-1----:R-:W-:Y:S01]  /*2ac50*/  IMAD.WIDE R2, R239, 0x4, R168 ;  /* 0x00000004ef027825 */ /* 0x002fe200078e02a8 */
[----:B------:R-:W-:Y:S03]  /*2ac60*/  LDGSTS.E [R193+-0x7dc00], desc[UR46][R180.64], P0 ;  /* 0x82400000b4c17fae */ /* 0x000fe6000812186e */
[C---:B------:R-:W-:Y:S01]  /*2ac70*/  VIADD R169, R247.reuse, 0x100000 ;  /* 0x00100000f7a97836 */ /* 0x040fe20000000000 */
[----:B------:R1:W-:Y:S01]  /*2ac80*/  STL.64 [R1+0x5e8], R176 ;  /* 0x0005e8b001007387 */ /* 0x0003e20000100a00 */
[----:B------:R-:W-:Y:S02]  /*2ac90*/  VIADD R168, R247, 0x100000 ;  /* 0x00100000f7a87836 */ /* 0x000fe40000000000 */
[C---:B------:R-:W-:Y:S01]  /*2aca0*/  IMAD.WIDE R104, R239.reuse, 0x4, R104 ;  /* 0x00000004ef687825 */ /* 0x040fe200078e0268 */
[----:B------:R1:W-:Y:S03]  /*2acb0*/  LDGSTS.E [R192+-0x7d800], desc[UR46][R176.64], P0 ;  /* 0x82800000b0c07fae */ /* 0x0003e6000812186e */
[C---:B------:R-:W-:Y:S01]  /*2acc0*/  IMAD.WIDE R100, R239.reuse, 0x4, R100 ;  /* 0x00000004ef647825 */ /* 0x040fe200078e0264 */
[----:B------:R2:W-:Y:S03]  /*2acd0*/  STL.64 [R1+0x600], R6 ;  /* 0x0006000601007387 */ /* 0x0005e60000100a00 */
[C---:B------:R-:W-:Y:S01]  /*2ace0*/  IMAD.WIDE R96, R239.reuse, 0x4, R96 ;  /* 0x00000004ef607825 */ /* 0x040fe200078e0260 */
[----:B------:R2:W-:Y:S03]  /*2acf0*/  LDGSTS.E [R189+-0x7d400], desc[UR46][R6.64], P0 ;  /* 0x82c0000006bd7fae */ /* 0x0005e6000812186e */
[----:B------:R-:W-:Y:S01]  /*2ad00*/  IMAD.WIDE R84, R239, 0x4, R84 ;  /* 0x00000004ef547825 */ /* 0x000fe200078e0254 */
[----:B------:R3:W-:Y:S03]  /*2ad10*/  STL.64 [R1+0x618], R2 ;  /* 0x0006180201007387 */ /* 0x0007e60000100a00 */
[----:B-1----:R-:W-:Y:S01]  /*2ad20*/  VIADD R176, R247, 0x100000 ;  /* 0x00100000f7b07836 */ /* 0x002fe20000000000 */
[----:B------:R3:W-:Y:S01]  /*2ad30*/  LDGSTS.E [R188+-0x7d000], desc[UR46][R2.64], P0 ;  /* 0x8300000002bc7fae */ /* 0x0007e2000812186e */
[----:B------:R-:W-:-:S03]  /*2ad40*/  IMAD.WIDE R80, R239, 0x4, R80 ;  /* 0x00000004ef507825 */ /* 0x000fc600078e0250 */
[----:B------:R-:W-:Y:S01]  /*2ad50*/  STL.64 [R1+0x608], R164 ;  /* 0x000608a401007387 */ /* 0x000fe20000100a00 */
[----:B--2---:R-:W-:-:S03]  /*2ad60*/  IMAD.WIDE R6, R239, 0x4, R152 ;  /* 0x00000004ef067825 */ /* 0x004fc600078e0298 */
[----:B------:R-:W-:Y:S01]  /*2ad70*/  LDGSTS.E [R176+-0x7cc00], desc[UR46][R164.64], P0 ;  /* 0x83400000a4b07fae */ /* 0x000fe2000812186e */
[C---:B------:R-:W-:Y:S02]  /*2ad80*/  VIADD R153, R247.reuse, 0x100000 ;  /* 0x00100000f7997836 */ /* 0x040fe40000000000 */
[----:B------:R-:W-:Y:S01]  /*2ad90*/  VIADD R152, R247, 0x100000 ;  /* 0x00100000f7987836 */ /* 0x000fe20000000000 */
[----:B------:R-:W-:Y:S01]  /*2ada0*/  STL.64 [R1+0x620], R160 ;  /* 0x000620a001007387 */ /* 0x000fe20000100a00 */
[----:B---3--:R-:W-:-:S03]  /*2adb0*/  IMAD.WIDE R2, R239, 0x4, R148 ;  /* 0x00000004ef027825 */ /* 0x008fc600078e0294 */
[----:B------:R-:W-:Y:S01]  /*2adc0*/  LDGSTS.E [R173+-0x7c800], desc[UR46][R160.64], P0 ;  /* 0x83800000a0ad7fae */ /* 0x000fe2000812186e */
[C---:B------:R-:W-:Y:S02]  /*2add0*/  VIADD R149, R247.reuse, 0x100000 ;  /* 0x00100000f7957836 */ /* 0x040fe40000000000 */
[----:B------:R-:W-:Y:S01]  /*2ade0*/  VIADD R148, R247, 0x100000 ;  /* 0x00100000f7947836 */ /* 0x000fe20000000000 */
[----:B------:R1:W-:Y:S01]  /*2adf0*/  STL.64 [R1+0x638], R156 ;  /* 0x0006389c01007387 */ /* 0x0003e20000100a00 */
[----:B------:R-:W-:-:S03]  /*2ae00*/  IMAD.WIDE R76, R239, 0x4, R76 ;  /* 0x00000004ef4c7825 */ /* 0x000fc600078e024c */
[----:B------:R1:W-:Y:S01]  /*2ae10*/  LDGSTS.E [R172+-0x7c400], desc[UR46][R156.64], P0 ;  /* 0x83c000009cac7fae */ /* 0x0003e2000812186e */
[----:B------:R-:W-:-:S03]  /*2ae20*/  IMAD.WIDE R64, R239, 0x4, R64 ;  /* 0x00000004ef407825 */ /* 0x000fc600078e0240 */
[----:B------:R2:W-:Y:S01]  /*2ae30*/  STL.64 [R1+0x658], R6 ;  /* 0x0006580601007387 */ /* 0x0005e20000100a00 */
[----:B------:R-:W-:-:S03]  /*2ae40*/  IMAD.WIDE R60, R239, 0x4, R60 ;  /* 0x00000004ef3c7825 */ /* 0x000fc600078e023c */
[----:B------:R2:W-:Y:S01]  /*2ae50*/  LDGSTS.E [R169+-0x7c000], desc[UR46][R6.64], P0 ;  /* 0x8400000006a97fae */ /* 0x0005e2000812186e */
[----:B------:R-:W-:-:S03]  /*2ae60*/  IMAD.WIDE R56, R239, 0x4, R56 ;  /* 0x00000004ef387825 */ /* 0x000fc600078e0238 */
[----:B------:R3:W-:Y:S01]  /*2ae70*/  STL.64 [R1+0x670], R2 ;  /* 0x0006700201007387 */ /* 0x0007e20000100a00 */
[----:B-1----:R-:W-:Y:S02]  /*2ae80*/  VIADD R156, R247, 0x100000 ;  /* 0x00100000f79c7836 */ /* 0x002fe40000000000 */
[C---:B------:R-:W-:Y:S01]  /*2ae90*/  IMAD.WIDE R50, R239.reuse, 0x4, R50 ;  /* 0x00000004ef327825 */ /* 0x040fe200078e0232 */
[----:B------:R3:W-:Y:S03]  /*2aea0*/  LDGSTS.E [R168+-0x7bc00], desc[UR46][R2.64], P0 ;  /* 0x8440000002a87fae */ /* 0x0007e6000812186e */
[C---:B------:R-:W-:Y:S01]  /*2aeb0*/  IMAD.WIDE R48, R239.reuse, 0x4, R48 ;  /* 0x00000004ef307825 */ /* 0x040fe200078e0230 */
[----:B------:R-:W-:Y:S03]  /*2aec0*/  STL.64 [R1+0x660], R144 ;  /* 0x0006609001007387 */ /* 0x000fe60000100a00 */
[----:B--2---:R-:W-:Y:S01]  /*2aed0*/  IMAD.WIDE R6, R239, 0x4, R132 ;  /* 0x00000004ef067825 */ /* 0x004fe200078e0284 */
[----:B------:R-:W-:Y:S03]  /*2aee0*/  LDGSTS.E [R156+-0x7b800], desc[UR46][R144.64], P0 ;  /* 0x84800000909c7fae */ /* 0x000fe6000812186e */
[----:B------:R-:W-:Y:S01]  /*2aef0*/  VIADD R133, R247, 0x100000 ;  /* 0x00100000f7857836 */ /* 0x000fe20000000000 */
[----:B------:R-:W-:Y:S01]  /*2af00*/  STL.64 [R1+0x678], R140 ;  /* 0x0006788c01007387 */ /* 0x000fe20000100a00 */
[----:B---3--:R-:W-:Y:S01]  /*2af10*/  IMAD.WIDE R2, R239, 0x4, R128 ;  /* 0x00000004ef027825 */ /* 0x008fe200078e0280 */
[----:B------:R-:W-:-:S02]  /*2af20*/  IADD3 R128, R247, 0x100000, RZ ;  /* 0x00100000f7807810 */ /* 0x000fc40007ffe0ff */
        /* <DEDUP_REMOVED lines=21> */
[----:B---3--:R-:W-:-:S03]  /*2b080*/  IMAD.WIDE R2, R239, 0x4, R108 ;  /* 0x00000004ef027825 */ /* 0x008fc600078e026c */
[----:B------:R-:W-:Y:S01]  /*2b090*/  LDGSTS.E [R133+-0x7a000], desc[UR46][R120.64], P0 ;  /* 0x8600000078857fae */ /* 0x000fe2000812186e */
[C---:B------:R-:W-:Y:S02]  /*2b0a0*/  VIADD R112, R247.reuse, 0x100000 ;  /* 0x00100000f7707836 */ /* 0x040fe40000000000 */
        /* <DEDUP_REMOVED lines=23> */
[C---:B------:R-:W-:Y:S01]  /*2b220*/  VIADD R89, R247.reuse, 0x100000 ;  /* 0x00100000f7597836 */ /* 0x040fe20000000000 */
[----:B------:R1:W-:Y:S04]  /*2b230*/  STL.64 [R1+0x770], R96 ;  /* 0x0007706001007387 */ /* 0x0003e80000100a00 */
[----:B------:R1:W-:Y:S04]  /*2b240*/  LDGSTS.E [R112+-0x78800], desc[UR46][R96.64], P0 ;  /* 0x8780000060707fae */ /* 0x0003e8000812186e */
[----:B------:R2:W-:Y:S04]  /*2b250*/  STL.64 [R1+0x790], R6 ;  /* 0x0007900601007387 */ /* 0x0005e80000100a00 */
[----:B------:R2:W-:Y:S04]  /*2b260*/  LDGSTS.E [R109+-0x78400], desc[UR46][R6.64], P0 ;  /* 0x87c00000066d7fae */ /* 0x0005e8000812186e */
[----:B------:R3:W-:Y:S01]  /*2b270*/  STL.64 [R1+0x7b0], R2 ;  /* 0x0007b00201007387 */ /* 0x0007e20000100a00 */
[----:B-1----:R-:W-:-:S03]  /*2b280*/  VIADD R96, R247, 0x100000 ;  /* 0x00100000f7607836 */ /* 0x002fc60000000000 */
[----:B------:R3:W-:Y:S01]  /*2b290*/  LDGSTS.E [R108+-0x70000], desc[UR46][R2.64], P0 ;  /* 0x90000000026c7fae */ /* 0x0007e2000812186e */
[----:B--2---:R-:W-:-:S03]  /*2b2a0*/  IMAD.WIDE R6, R239, 0x4, R72 ;  /* 0x00000004ef067825 */ /* 0x004fc600078e0248 */
[----:B------:R-:W-:Y:S01]  /*2b2b0*/  STL.64 [R1+0x798], R84 ;  /* 0x0007985401007387 */ /* 0x000fe20000100a00 */
[----:B------:R-:W-:-:S03]  /*2b2c0*/  VIADD R72, R247, 0x100000 ;  /* 0x00100000f7487836 */ /* 0x000fc60000000000 */
[----:B------:R-:W-:Y:S01]  /*2b2d0*/  LDGSTS.E [R88+-0x6fc00], desc[UR46][R84.64], P0 ;  /* 0x9040000054587fae */ /* 0x000fe2000812186e */
[----:B------:R-:W-:Y:S02]  /*2b2e0*/  VIADD R73, R247, 0x100000 ;  /* 0x00100000f7497836 */ /* 0x000fe40000000000 */
[----:B---3--:R-:W-:Y:S01]  /*2b2f0*/  IMAD.WIDE R2, R239, 0x4, R68 ;  /* 0x00000004ef027825 */ /* 0x008fe200078e0244 */
[----:B------:R-:W-:Y:S03]  /*2b300*/  STL.64 [R1+0x7b8], R80 ;  /* 0x0007b85001007387 */ /* 0x000fe60000100a00 */
[C---:B------:R-:W-:Y:S01]  /*2b310*/  VIADD R68, R247.reuse, 0x100000 ;  /* 0x00100000f7447836 */ /* 0x040fe20000000000 */
[----:B------:R-:W-:Y:S01]  /*2b320*/  LDGSTS.E [R89+-0x6f800], desc[UR46][R80.64], P0 ;  /* 0x9080000050597fae */ /* 0x000fe2000812186e */
[----:B------:R-:W-:-:S03]  /*2b330*/  VIADD R69, R247, 0x100000 ;  /* 0x00100000f7457836 */ /* 0x000fc60000000000 */
        /* <DEDUP_REMOVED lines=13> */
[----:B------:R-:W-:Y:S01]  /*2b410*/  STL.64 [R1+0x820], R60 ;  /* 0x0008203c01007387 */ /* 0x000fe20000100a00 */
[C---:B------:R-:W-:Y:S02]  /*2b420*/  IADD3 R52, R247.reuse, 0x100000, RZ ;  /* 0x00100000f7347810 */ /* 0x040fe40007ffe0ff */
[C---:B------:R-:W-:Y:S01]  /*2b430*/  VIADD R53, R247.reuse, 0x100000 ;  /* 0x00100000f7357836 */ /* 0x040fe20000000000 */
[----:B------:R-:W-:Y:S04]  /*2b440*/  LDGSTS.E [R69+-0x6e400], desc[UR46][R60.64], P0 ;  /* 0x91c000003c457fae */ /* 0x000fe8000812186e */
        /* <DEDUP_REMOVED lines=59> */
[----:B------:R1:W-:Y:S01]  /*2b800*/  STL.64 [R1+0xa60], R20 ;  /* 0x000a601401007387 */ /* 0x0003e20000100a00 */
[----:B------:R-:W-:-:S03]  /*2b810*/  VIADD R14, R248, 0x100000 ;  /* 0x00100000f80e7836 */ /* 0x000fc60000000000 */
[----:B------:R2:W-:Y:S01]  /*2b820*/  STL.64 [R1+0xa80], R18 ;  /* 0x000a801201007387 */ /* 0x0005e20000100a00 */
[C---:B------:R-:W-:Y:S02]  /*2b830*/  VIADD R15, R248.reuse, 0x100000 ;  /* 0x00100000f80f7836 */ /* 0x040fe40000000000 */
[----:B---3--:R-:W-:Y:S01]  /*2b840*/  IMAD.WIDE R2, R239, 0x4, R12 ;  /* 0x00000004ef027825 */ /* 0x008fe200078e020c */
[----:B------:R1:W-:Y:S03]  /*2b850*/  LDGSTS.E [R22+-0x69800], desc[UR46][R20.64], P0 ;  /* 0x9680000014167fae */ /* 0x0003e6000812186e */
[----:B------:R-:W-:Y:S01]  /*2b860*/  VIADD R12, R247, 0x100000 ;  /* 0x00100000f70c7836 */ /* 0x000fe20000000000 */
[----:B------:R3:W-:Y:S01]  /*2b870*/  STL.64 [R1+0xaa0], R16 ;  /* 0x000aa01001007387 */ /* 0x0007e20000100a00 */
[----:B------:R-:W-:-:S03]  /*2b880*/  VIADD R13, R248, 0x100000 ;  /* 0x00100000f80d7836 */ /* 0x000fc60000000000 */
[----:B------:R2:W-:Y:S01]  /*2b890*/  LDGSTS.E [R23+-0x69400], desc[UR46][R18.64], P0 ;  /* 0x96c0000012177fae */ /* 0x0005e2000812186e */
[----:B-1----:R-:W-:-:S03]  /*2b8a0*/  IMAD.WIDE R20, R239, 0x4, R210 ;  /* 0x00000004ef147825 */ /* 0x002fc600078e02d2 */
[----:B------:R1:W-:Y:S04]  /*2b8b0*/  STL.64 [R1+0xac0], R6 ;  /* 0x000ac00601007387 */ /* 0x0003e80000100a00 */
[----:B------:R3:W-:Y:S01]  /*2b8c0*/  LDGSTS.E [R24+-0x69000], desc[UR46][R16.64], P0 ;  /* 0x9700000010187fae */ /* 0x0007e2000812186e */
[----:B--2---:R-:W-:-:S03]  /*2b8d0*/  IMAD.WIDE R18, R239, 0x4, R208 ;  /* 0x00000004ef127825 */ /* 0x004fc600078e02d0 */
[----:B------:R2:W-:Y:S01]  /*2b8e0*/  STL.64 [R1+0xae0], R2 ;  /* 0x000ae00201007387 */ /* 0x0005e20000100a00 */
[----:B------:R-:W-:-:S03]  /*2b8f0*/  IMAD.WIDE R22, R239, 0x4, R198 ;  /* 0x00000004ef167825 */ /* 0x000fc600078e02c6 */
[----:B------:R1:W-:Y:S04]  /*2b900*/  LDGSTS.E [R25+-0x68c00], desc[UR46][R6.64], P0 ;  /* 0x9740000006197fae */ /* 0x0003e8000812186e */
[----:B------:R2:W-:Y:S01]  /*2b910*/  LDGSTS.E [R26+-0x68800], desc[UR46][R2.64], P0 ;  /* 0x97800000021a7fae */ /* 0x0005e2000812186e */
[----:B---3--:R-:W-:-:S03]  /*2b920*/  VIADD R16, R248, 0x100000 ;  /* 0x00100000f8107836 */ /* 0x008fc60000000000 */
[----:B------:R-:W-:Y:S01]  /*2b930*/  STL.64 [R1+0x1098], R246 ;  /* 0x001098f601007387 */ /* 0x000fe20000100a00 */
[----:B-1----:R-:W-:-:S03]  /*2b940*/  IMAD.WIDE R6, R239, 0x4, R206 ;  /* 0x00000004ef067825 */ /* 0x002fc600078e02ce */
[----:B------:R1:W-:Y:S01]  /*2b950*/  STL.64 [R1+0xb00], R10 ;  /* 0x000b000a01007387 */ /* 0x0003e20000100a00 */
[----:B--2---:R-:W-:-:S03]  /*2b960*/  IMAD.WIDE R2, R239, 0x4, R202 ;  /* 0x00000004ef027825 */ /* 0x004fc600078e02ca */
[----:B------:R1:W-:Y:S04]  /*2b970*/  LDGSTS.E [R12+-0x68400], desc[UR46][R10.64], P0 ;  /* 0x97c000000a0c7fae */ /* 0x0003e8000812186e */
[----:B------:R2:W-:Y:S04]  /*2b980*/  STL.64 [R1+0x2c0], R20 ;  /* 0x0002c01401007387 */ /* 0x0005e80000100a00 */
[----:B------:R2:W-:Y:S01]  /*2b990*/  LDGSTS.E [R13+-0x7ff00], desc[UR46][R20.64], P0 ;  /* 0x80100000140d7fae */ /* 0x0005e2000812186e */
[----:B-1----:R-:W-:-:S03]  /*2b9a0*/  VIADD R10, R248, 0x100000 ;  /* 0x00100000f80a7836 */ /* 0x002fc60000000000 */
[----:B------:R1:W-:Y:S01]  /*2b9b0*/  STL.64 [R1+0x298], R18 ;  /* 0x0002981201007387 */ /* 0x0003e20000100a00 */
[C---:B------:R-:W-:Y:S02]  /*2b9c0*/  VIADD R11, R248.reuse, 0x100000 ;  /* 0x00100000f80b7836 */ /* 0x040fe40000000000 */
[----:B------:R-:W-:Y:S01]  /*2b9d0*/  VIADD R12, R248, 0x100000 ;  /* 0x00100000f80c7836 */ /* 0x000fe20000000000 */
[----:B------:R1:W-:Y:S01]  /*2b9e0*/  LDGSTS.E [R14+-0x7fb00], desc[UR46][R18.64], P0 ;  /* 0x80500000120e7fae */ /* 0x0003e2000812186e */
[----:B--2---:R-:W-:-:S03]  /*2b9f0*/  IMAD.WIDE R20, R239, 0x4, R194 ;  /* 0x00000004ef147825 */ /* 0x004fc600078e02c2 */
[----:B------:R2:W-:Y:S04]  /*2ba00*/  STL.64 [R1+0x288], R6 ;  /* 0x0002880601007387 */ /* 0x0005e80000100a00 */
[----:B------:R2:W-:Y:S01]  /*2ba10*/  LDGSTS.E [R15+-0x7f700], desc[UR46][R6.64], P0 ;  /* 0x80900000060f7fae */ /* 0x0005e2000812186e */
[----:B-1----:R-:W-:-:S03]  /*2ba20*/  IMAD.WIDE R18, R239, 0x4, R190 ;  /* 0x00000004ef127825 */ /* 0x002fc600078e02be */
[----:B------:R1:W-:Y:S04]  /*2ba30*/  STL.64 [R1+0x278], R2 ;  /* 0x0002780201007387 */ /* 0x0003e80000100a00 */
[----:B------:R1:W-:Y:S01]  /*2ba40*/  LDGSTS.E [R16+-0x7f300], desc[UR46][R2.64], P0 ;  /* 0x80d0000002107fae */ /* 0x0003e2000812186e */
[----:B--2---:R-:W-:-:S03]  /*2ba50*/  IMAD.WIDE R6, R239, 0x4, R186 ;  /* 0x00000004ef067825 */ /* 0x004fc600078e02ba */
[----:B------:R-:W-:Y:S04]  /*2ba60*/  STL.64 [R1+0x258], R22 ;  /* 0x0002581601007387 */ /* 0x000fe80000100a00 */
[----:B------:R-:W-:Y:S01]  /*2ba70*/  LDGSTS.E [R10+-0x7ef00], desc[UR46][R22.64], P0 ;  /* 0x81100000160a7fae */ /* 0x000fe2000812186e */
[----:B-1----:R-:W-:-:S03]  /*2ba80*/  IMAD.WIDE R2, R239, 0x4, R182 ;  /* 0x00000004ef027825 */ /* 0x002fc600078e02b6 */
[----:B------:R1:W-:Y:S01]  /*2ba90*/  STL.64 [R1+0x250], R20 ;  /* 0x0002501401007387 */ /* 0x0003e20000100a00 */
[----:B------:R-:W-:-:S03]  /*2baa0*/  IMAD.WIDE R16, R239, 0x4, R170 ;  /* 0x00000004ef107825 */ /* 0x000fc600078e02aa */
[----:B------:R1:W-:Y:S04]  /*2bab0*/  LDGSTS.E [R11+-0x7eb00], desc[UR46][R20.64], P0 ;  /* 0x81500000140b7fae */ /* 0x0003e8000812186e */
[----:B------:R2:W-:Y:S04]  /*2bac0*/  STL.64 [R1+0x240], R18 ;  /* 0x0002401201007387 */ /* 0x0005e80000100a00 */
[----:B------:R2:W-:Y:S01]  /*2bad0*/  LDGSTS.E [R12+-0x7e700], desc[UR46][R18.64], P0 ;  /* 0x81900000120c7fae */ /* 0x0005e2000812186e */
[----:B-1----:R-:W-:-:S03]  /*2bae0*/  IMAD.WIDE R20, R239, 0x4, R178 ;  /* 0x00000004ef147825 */ /* 0x002fc600078e02b2 */
[----:B------:R1:W-:Y:S04]  /*2baf0*/  STL.64 [R1+0x238], R6 ;  /* 0x0002380601007387 */ /* 0x0003e80000100a00 */
        /* <DEDUP_REMOVED lines=66> */
[----:B------:R3:W-:Y:S01]  /*2bf20*/  STL.64 [R1+0x168], R18 ;  /* 0x0001681201007387 */ /* 0x0007e20000100a00 */
[----:B--2---:R-:W-:-:S03]  /*2bf30*/  IMAD.WIDE R2, R239, 0x4, R82 ;  /* 0x00000004ef027825 */ /* 0x004fc600078e0252 */
[----:B------:R2:W-:Y:S04]  /*2bf40*/  STL.64 [R1+0x160], R16 ;  /* 0x0001601001007387 */ /* 0x0005e80000100a00 */
[----:B------:R4:W-:Y:S04]  /*2bf50*/  STL.64 [R1+0x158], R6 ;  /* 0x0001580601007387 */ /* 0x0009e80000100a00 */
[----:B------:R4:W-:Y:S04]  /*2bf60*/  STL.64 [R1+0x150], R2 ;  /* 0x0001500201007387 */ /* 0x0009e80000100a00 */
[----:B------:R-:W4:Y:S04]  /*2bf70*/  LDL.LU.64 R214, [R1+0x268] ;  /* 0x0002680001d67983 */ /* 0x000f280000300a00 */
[----:B------:R-:W4:Y:S04]  /*2bf80*/  LDL.LU.64 R212, [R1+0x2a8] ;  /* 0x0002a80001d47983 */ /* 0x000f280000300a00 */
[----:B------:R-:W4:Y:S04]  /*2bf90*/  LDL.LU.64 R224, [R1+0x2c8] ;  /* 0x0002c80001e07983 */ /* 0x000f280000300a00 */
[----:B------:R-:W4:Y:S04]  /*2bfa0*/  LDL.LU.64 R240, [R1+0x2e0] ;  /* 0x0002e00001f07983 */ /* 0x000f280000300a00 */
[----:B------:R1:W-:Y:S04]  /*2bfb0*/  LDGSTS.E [R10+-0x78b00], desc[UR46][R20.64], P0 ;  /* 0x87500000140a7fae */ /* 0x0003e8000812186e */
[----:B------:R3:W-:Y:S04]  /*2bfc0*/  LDGSTS.E [R11+-0x78700], desc[UR46][R18.64], P0 ;  /* 0x87900000120b7fae */ /* 0x0007e8000812186e */
[----:B------:R2:W-:Y:S01]  /*2bfd0*/  LDGSTS.E [R12+-0x78300], desc[UR46][R16.64], P0 ;  /* 0x87d00000100c7fae */ /* 0x0005e2000812186e */
[----:B-1----:R-:W-:-:S03]  /*2bfe0*/  IMAD.WIDE R20, R239, 0x4, R78 ;  /* 0x00000004ef147825 */ /* 0x002fc600078e024e */
[----:B------:R4:W-:Y:S01]  /*2bff0*/  LDGSTS.E [R13+-0x6ff00], desc[UR46][R6.64], P0 ;  /* 0x90100000060d7fae */ /* 0x0009e2000812186e */
[----:B---3--:R-:W-:-:S03]  /*2c000*/  IMAD.WIDE R18, R239, 0x4, R74 ;  /* 0x00000004ef127825 */ /* 0x008fc600078e024a */
[----:B------:R1:W-:Y:S01]  /*2c010*/  LDGSTS.E [R14+-0x6fb00], desc[UR46][R2.64], P0 ;  /* 0x90500000020e7fae */ /* 0x0003e2000812186e */
[----:B--2---:R-:W-:-:S03]  /*2c020*/  IMAD.WIDE R16, R239, 0x4, R70 ;  /* 0x00000004ef107825 */ /* 0x004fc600078e0246 */
[----:B------:R-:W-:Y:S01]  /*2c030*/  STL.64 [R1+0x148], R20 ;  /* 0x0001481401007387 */ /* 0x000fe20000100a00 */
[----:B----4-:R-:W-:-:S03]  /*2c040*/  IMAD.WIDE R6, R239, 0x4, R66 ;  /* 0x00000004ef067825 */ /* 0x010fc600078e0242 */
[----:B------:R2:W-:Y:S01]  /*2c050*/  STL.64 [R1+0x140], R18 ;  /* 0x0001401201007387 */ /* 0x0005e20000100a00 */
[----:B-1----:R-:W-:-:S03]  /*2c060*/  IMAD.WIDE R2, R239, 0x4, R62 ;  /* 0x00000004ef027825 */ /* 0x002fc600078e023e */
[----:B------:R1:W-:Y:S04]  /*2c070*/  STL.64 [R1+0x138], R16 ;  /* 0x0001381001007387 */ /* 0x0003e80000100a00 */
[----:B------:R3:W-:Y:S04]  /*2c080*/  STL.64 [R1+0x130], R6 ;  /* 0x0001300601007387 */ /* 0x0007e80000100a00 */
[----:B------:R4:W-:Y:S04]  /*2c090*/  STL.64 [R1+0x128], R2 ;  /* 0x0001280201007387 */ /* 0x0009e80000100a00 */
[----:B------:R-:W2:Y:S04]  /*2c0a0*/  LDL.LU.64 R242, [R1+0x2f0] ;  /* 0x0002f00001f27983 */ /* 0x000ea80000300a00 */
[----:B------:R-:W3:Y:S04]  /*2c0b0*/  LDL.LU.64 R230, [R1+0x2e8] ;  /* 0x0002e80001e67983 */ /* 0x000ee80000300a00 */
[----:B------:R-:W4:Y:S04]  /*2c0c0*/  LDL.LU.64 R232, [R1+0x2d8] ;  /* 0x0002d80001e87983 */ /* 0x000f280000300a00 */
[----:B------:R-:W4:Y:S04]  /*2c0d0*/  LDL.LU.64 R234, [R1+0x2d0] ;  /* 0x0002d00001ea7983 */ /* 0x000f280000300a00 */
[----:B------:R-:W4:Y:S04]  /*2c0e0*/  LDL.LU.64 R236, [R1+0x2b8] ;  /* 0x0002b80001ec7983 */ /* 0x000f280000300a00 */
[----:B------:R-:W4:Y:S01]  /*2c0f0*/  LDL.LU.64 R216, [R1+0x2b0] ;  /* 0x0002b00001d87983 */ /* 0x000f220000300a00 */
[----:B------:R-:W-:-:S03]  /*2c100*/  IMAD.WIDE R42, R239, 0x4, R58 ;  /* 0x00000004ef2a7825 */ /* 0x000fc600078e023a */
[----:B------:R-:W-:Y:S04]  /*2c110*/  LDGSTS.E [R10+-0x6f700], desc[UR46][R20.64], P0 ;  /* 0x90900000140a7fae */ /* 0x000fe8000812186e */
[----:B------:R1:W-:Y:S04]  /*2c120*/  LDGSTS.E [R11+-0x6f300], desc[UR46][R18.64], P0 ;  /* 0x90d00000120b7fae */ /* 0x0003e8000812186e */
[----:B------:R1:W-:Y:S04]  /*2c130*/  LDGSTS.E [R12+-0x6ef00], desc[UR46][R16.64], P0 ;  /* 0x91100000100c7fae */ /* 0x0003e8000812186e */
[----:B------:R1:W-:Y:S04]  /*2c140*/  LDGSTS.E [R13+-0x6eb00], desc[UR46][R6.64], P0 ;  /* 0x91500000060d7fae */ /* 0x0003e8000812186e */
[----:B------:R1:W-:Y:S04]  /*2c150*/  LDGSTS.E [R14+-0x6e700], desc[UR46][R2.64], P0 ;  /* 0x91900000020e7fae */ /* 0x0003e8000812186e */
[----:B------:R-:W-:Y:S01]  /*2c160*/  LDGSTS.E [R10+-0x6e300], desc[UR46][R42.64], P0 ;  /* 0x91d000002a0a7fae */ /* 0x000fe2000812186e */
        /* <DEDUP_REMOVED lines=8> */
[----:B------:R-:W-:Y:S04]  /*2c1f0*/  STL.64 [R1+0x10a0], R42 ;  /* 0x0010a02a01007387 */ /* 0x000fe80000100a00 */
[----:B------:R-:W-:Y:S04]  /*2c200*/  STL.64 [R1+0x10a8], R46 ;  /* 0x0010a82e01007387 */ /* 0x000fe80000100a00 */
[----:B------:R-:W-:Y:S04]  /*2c210*/  STL.64 [R1+0x10b0], R50 ;  /* 0x0010b03201007387 */ /* 0x000fe80000100a00 */
[----:B------:R-:W-:Y:S04]  /*2c220*/  STL.64 [R1+0x10b8], R54 ;  /* 0x0010b83601007387 */ /* 0x000fe80000100a00 */
[----:B------:R-:W-:Y:S04]  /*2c230*/  STL.64 [R1+0x10c0], R58 ;  /* 0x0010c03a01007387 */ /* 0x000fe80000100a00 */
[----:B------:R-:W-:Y:S04]  /*2c240*/  LDGSTS.E [R11+-0x6df00], desc[UR46][R46.64], P0 ;  /* 0x921000002e0b7fae */ /* 0x000fe8000812186e */
[----:B------:R-:W-:Y:S04]  /*2c250*/  LDGSTS.E [R12+-0x6db00], desc[UR46][R50.64], P0 ;  /* 0x92500000320c7fae */ /* 0x000fe8000812186e */
[----:B------:R-:W-:Y:S04]  /*2c260*/  LDGSTS.E [R13+-0x6d700], desc[UR46][R54.64], P0 ;  /* 0x92900000360d7fae */ /* 0x000fe8000812186e */
[----:B------:R-:W-:Y:S01]  /*2c270*/  LDGSTS.E [R14+-0x6d300], desc[UR46][R58.64], P0 ;  /* 0x92d000003a0e7fae */ /* 0x000fe2000812186e */
[----:B--2---:R-:W-:-:S03]  /*2c280*/  IMAD.WIDE R62, R239, 0x4, R242 ;  /* 0x00000004ef3e7825 */ /* 0x004fc600078e02f2 */
[----:B------:R-:W2:Y:S01]  /*2c290*/  LDL.LU.64 R242, [R1+0x260] ;  /* 0x0002600001f27983 */ /* 0x000ea20000300a00 */
[----:B---3--:R-:W-:-:S03]  /*2c2a0*/  IMAD.WIDE R66, R239, 0x4, R230 ;  /* 0x00000004ef427825 */ /* 0x008fc600078e02e6 */
[----:B------:R-:W3:Y:S01]  /*2c2b0*/  LDL.LU.64 R230, [R1+0x248] ;  /* 0x0002480001e67983 */ /* 0x000ee20000300a00 */
[----:B----4-:R-:W-:-:S03]  /*2c2c0*/  IMAD.WIDE R70, R239, 0x4, R232 ;  /* 0x00000004ef467825 */ /* 0x010fc600078e02e8 */
[----:B------:R-:W4:Y:S01]  /*2c2d0*/  LDL.LU.64 R232, [R1+0x228] ;  /* 0x0002280001e87983 */ /* 0x000f220000300a00 */
[----:B------:R-:W-:-:S03]  /*2c2e0*/  IMAD.WIDE R74, R239, 0x4, R234 ;  /* 0x00000004ef4a7825 */ /* 0x000fc600078e02ea */
[----:B------:R-:W4:Y:S01]  /*2c2f0*/  LDL.LU.64 R234, [R1+0x208] ;  /* 0x0002080001ea7983 */ /* 0x000f220000300a00 */
[----:B------:R-:W-:-:S03]  /*2c300*/  IMAD.WIDE R78, R239, 0x4, R236 ;  /* 0x00000004ef4e7825 */ /* 0x000fc600078e02ec */
[----:B------:R-:W4:Y:S04]  /*2c310*/  LDL.LU.64 R236, [R1+0x1e8] ;  /* 0x0001e80001ec7983 */ /* 0x000f280000300a00 */
[----:B------:R-:W-:Y:S01]  /*2c320*/  STL.64 [R1+0x10c8], R62 ;  /* 0x0010c83e01007387 */ /* 0x000fe20000100a00 */
[----:B------:R-:W-:-:S03]  /*2c330*/  IMAD.WIDE R82, R239, 0x4, R216 ;  /* 0x00000004ef527825 */ /* 0x000fc600078e02d8 */
[----:B------:R-:W-:Y:S04]  /*2c340*/  STL.64 [R1+0x10d0], R66 ;  /* 0x0010d04201007387 */ /* 0x000fe80000100a00 */
[----:B------:R-:W-:Y:S04]  /*2c350*/  STL.64 [R1+0x10d8], R70 ;  /* 0x0010d84601007387 */ /* 0x000fe80000100a00 */
[----:B------:R-:W-:Y:S04]  /*2c360*/  STL.64 [R1+0x10e0], R74 ;  /* 0x0010e04a01007387 */ /* 0x000fe80000100a00 */
[----:B------:R-:W-:Y:S04]  /*2c370*/  STL.64 [R1+0x10e8], R78 ;  /* 0x0010e84e01007387 */ /* 0x000fe80000100a00 */
[----:B------:R-:W4:Y:S04]  /*2c380*/  LDL.LU.64 R216, [R1+0x110] ;  /* 0x0001100001d87983 */ /* 0x000f280000300a00 */
[----:B------:R-:W-:Y:S04]  /*2c390*/  LDGSTS.E [R10+-0x6cf00], desc[UR46][R62.64], P0 ;  /* 0x931000003e0a7fae */ /* 0x000fe8000812186e */
[----:B------:R-:W-:Y:S04]  /*2c3a0*/  LDGSTS.E [R11+-0x6cb00], desc[UR46][R66.64], P0 ;  /* 0x93500000420b7fae */ /* 0x000fe8000812186e */
[----:B------:R-:W-:Y:S04]  /*2c3b0*/  LDGSTS.E [R12+-0x6c700], desc[UR46][R70.64], P0 ;  /* 0x93900000460c7fae */ /* 0x000fe8000812186e */
[----:B------:R-:W-:Y:S04]  /*2c3c0*/  LDGSTS.E [R13+-0x6c300], desc[UR46][R74.64], P0 ;  /* 0x93d000004a0d7fae */ /* 0x000fe8000812186e */
[----:B------:R-:W-:Y:S04]  /*2c3d0*/  LDGSTS.E [R14+-0x6bf00], desc[UR46][R78.64], P0 ;  /* 0x941000004e0e7fae */ /* 0x000fe8000812186e */
        /* <DEDUP_REMOVED lines=19> */
[----:B------:R-:W1:Y:S01]  /*2c510*/  LDL.LU.64 R242, [R1+0x828] ;  /* 0x0008280001f27983 */ /* 0x000e620000300a00 */
[----:B---3--:R-:W-:-:S03]  /*2c520*/  IMAD.WIDE R106, R239, 0x4, R230 ;  /* 0x00000004ef6a7825 */ /* 0x008fc600078e02e6 */
[----:B------:R-:W2:Y:S01]  /*2c530*/  LDL.LU.64 R230, [R1+0x808] ;  /* 0x0008080001e67983 */ /* 0x000ea20000300a00 */
[----:B----4-:R-:W-:-:S03]  /*2c540*/  IMAD.WIDE R110, R239, 0x4, R232 ;  /* 0x00000004ef6e7825 */ /* 0x010fc600078e02e8 */
[----:B------:R-:W3:Y:S01]  /*2c550*/  LDL.LU.64 R232, [R1+0x7e8] ;  /* 0x0007e80001e87983 */ /* 0x000ee20000300a00 */
        /* <DEDUP_REMOVED lines=8> */
[----:B------:R-:W-:Y:S01]  /*2c5e0*/  STL.64 [R1+0x1138], R118 ;  /* 0x0011387601007387 */ /* 0x000fe20000100a00 */
[----:B------:R-:W-:-:S03]  /*2c5f0*/  IMAD.WIDE R122, R239, 0x4, R216 ;  /* 0x00000004ef7a7825 */ /* 0x000fc600078e02d8 */
        /* <DEDUP_REMOVED lines=17> */
[----:B------:R4:W-:Y:S04]  /*2c710*/  STL.64 [R1+0x1150], R130 ;  /* 0x0011508201007387 */ /* 0x0009e80000100a00 */
[----:B------:R-:W-:Y:S04]  /*2c720*/  STL.64 [R1+0x1158], R134 ;  /* 0x0011588601007387 */ /* 0x000fe80000100a00 */
[----:B------:R-:W-:Y:S04]  /*2c730*/  STL.64 [R1+0x1160], R138 ;  /* 0x0011608a01007387 */ /* 0x000fe80000100a00 */
[----:B------:R-:W-:Y:S04]  /*2c740*/  LDGSTS.E [R11+-0x68f00], desc[UR46][R126.64], P0 ;  /* 0x971000007e0b7fae */ /* 0x000fe8000812186e */
[----:B------:R4:W-:Y:S01]  /*2c750*/  LDGSTS.E [R12+-0x68b00], desc[UR46][R130.64], P0 ;  /* 0x97500000820c7fae */ /* 0x0009e2000812186e */
[----:B-1----:R-:W-:-:S03]  /*2c760*/  IMAD.WIDE R18, R239, 0x4, R242 ;  /* 0x00000004ef127825 */ /* 0x002fc600078e02f2 */
[----:B------:R-:W-:Y:S01]  /*2c770*/  LDGSTS.E [R13+-0x68700], desc[UR46][R134.64], P0 ;  /* 0x97900000860d7fae */ /* 0x000fe2000812186e */
[----:B--2---:R-:W-:-:S03]  /*2c780*/  IMAD.WIDE R16, R239, 0x4, R230 ;  /* 0x00000004ef107825 */ /* 0x004fc600078e02e6 */
[----:B------:R-:W-:Y:S01]  /*2c790*/  STL.64 [R1+0x120], R18 ;  /* 0x0001201201007387 */ /* 0x000fe20000100a00 */
[----:B---3--:R-:W-:-:S03]  /*2c7a0*/  IMAD.WIDE R6, R239, 0x4, R232 ;  /* 0x00000004ef067825 */ /* 0x008fc600078e02e8 */
[----:B------:R-:W-:Y:S01]  /*2c7b0*/  STL.64 [R1+0x110], R16 ;  /* 0x0001101001007387 */ /* 0x000fe20000100a00 */
[----:B----4-:R-:W-:-:S03]  /*2c7c0*/  IMAD.WIDE R2, R239, 0x4, R234 ;  /* 0x00000004ef027825 */ /* 0x010fc600078e02ea */
[----:B------:R1:W-:Y:S04]  /*2c7d0*/  STL.64 [R1+0x100], R6 ;  /* 0x0001000601007387 */ /* 0x0003e80000100a00 */
[----:B------:R-:W-:Y:S04]  /*2c7e0*/  STL.64 [R1+0xf0], R2 ;  /* 0x0000f00201007387 */ /* 0x000fe80000100a00 */
[----:B------:R-:W2:Y:S04]  /*2c7f0*/  LDL.LU.64 R242, [R1+0x6e8] ;  /* 0x0006e80001f27983 */ /* 0x000ea80000300a00 */
[----:B------:R-:W3:Y:S04]  /*2c800*/  LDL.LU.64 R230, [R1+0x6c8] ;  /* 0x0006c80001e67983 */ /* 0x000ee80000300a00 */
[----:B------:R-:W4:Y:S01]  /*2c810*/  LDL.LU.64 R232, [R1+0x6a8] ;  /* 0x0006a80001e87983 */ /* 0x000f220000300a00 */
[----:B------:R-:W-:-:S03]  /*2c820*/  IMAD.WIDE R130, R239, 0x4, R236 ;  /* 0x00000004ef827825 */ /* 0x000fc600078e02ec */
[----:B------:R-:W4:Y:S04]  /*2c830*/  LDL.LU.64 R234, [R1+0x688] ;  /* 0x0006880001ea7983 */ /* 0x000f280000300a00 */
[----:B------:R-:W4:Y:S01]  /*2c840*/  LDL.LU.64 R236, [R1+0x590] ;  /* 0x0005900001ec7983 */ /* 0x000f220000300a00 */
[----:B------:R-:W-:-:S03]  /*2c850*/  IMAD.WIDE R122, R239, 0x4, R216 ;  /* 0x00000004ef7a7825 */ /* 0x000fc600078e02d8 */
[----:B------:R-:W-:Y:S04]  /*2c860*/  STL.64 [R1+0x11a8], R130 ;  /* 0x0011a88201007387 */ /* 0x000fe80000100a00 */
[----:B------:R-:W4:Y:S01]  /*2c870*/  LDL.LU.64 R216, [R1+0x648] ;  /* 0x0006480001d87983 */ /* 0x000f220000300a00 */
[----:B------:R-:W-:-:S03]  /*2c880*/  IMAD.WIDE R118, R239, 0x4, R214 ;  /* 0x00000004ef767825 */ /* 0x000fc600078e02d6 */
[----:B------:R-:W-:Y:S01]  /*2c890*/  LDGSTS.E [R14+-0x68300], desc[UR46][R138.64], P0 ;  /* 0x97d000008a0e7fae */ /* 0x000fe2000812186e */
[----:B------:R-:W-:-:S03]  /*2c8a0*/  IMAD.WIDE R114, R239, 0x4, R212 ;  /* 0x00000004ef727825 */ /* 0x000fc600078e02d4 */
[----:B------:R-:W4:Y:S01]  /*2c8b0*/  LDL.LU.64 R214, [R1+0x588] ;  /* 0x0005880001d67983 */ /* 0x000f220000300a00 */
[----:B------:R-:W-:-:S03]  /*2c8c0*/  IMAD.WIDE R110, R239, 0x4, R224 ;  /* 0x00000004ef6e7825 */ /* 0x000fc600078e02e0 */
[----:B------:R-:W4:Y:S04]  /*2c8d0*/  LDL.LU.64 R212, [R1+0x580] ;  /* 0x0005800001d47983 */ /* 0x000f280000300a00 */
[----:B------:R-:W1:Y:S01]  /*2c8e0*/  LDL.64 R224, [R1+0x578] ;  /* 0x0005780001e07983 */ /* 0x000e620000100a00 */
[----:B------:R-:W-:-:S03]  /*2c8f0*/  IMAD.WIDE R70, R239, 0x4, R240 ;  /* 0x00000004ef467825 */ /* 0x000fc600078e02f0 */
[----:B------:R-:W4:Y:S04]  /*2c900*/  LDL.LU.64 R240, [R1+0x560] ;  /* 0x0005600001f07983 */ /* 0x000f280000300a00 */
[----:B------:R-:W-:Y:S04]  /*2c910*/  STL.64 [R1+0x1198], R122 ;  /* 0x0011987a01007387 */ /* 0x000fe80000100a00 */
[----:B------:R-:W-:Y:S04]  /*2c920*/  STL.64 [R1+0x11a0], R118 ;  /* 0x0011a07601007387 */ /* 0x000fe80000100a00 */
[----:B------:R-:W-:Y:S04]  /*2c930*/  STL.64 [R1+0x11b0], R114 ;  /* 0x0011b07201007387 */ /* 0x000fe80000100a00 */
[----:B------:R-:W-:Y:S04]  /*2c940*/  STL.64 [R1+0x1180], R110 ;  /* 0x0011806e01007387 */ /* 0x000fe80000100a00 */
[----:B------:R-:W-:Y:S01]  /*2c950*/  STL.64 [R1+0x1178], R70 ;  /* 0x0011784601007387 */ /* 0x000fe20000100a00 */
[----:B------:R-:W-:-:S02]  /*2c960*/  VIADD R10, R249, 0x100000 ;  /* 0x00100000f90a7836 */ /* 0x000fc40000000000 */
[C---:B------:R-:W-:Y:S02]  /*2c970*/  VIADD R11, R249.reuse, 0x100000 ;  /* 0x00100000f90b7836 */ /* 0x040fe40000000000 */
[----:B------:R-:W-:Y:S01]  /*2c980*/  VIADD R12, R249, 0x100000 ;  /* 0x00100000f90c7836 */ /* 0x000fe20000000000 */
[----:B------:R-:W-:Y:S04]  /*2c990*/  LDGSTS.E [R10+-0x7fe00], desc[UR46][R18.64], P0 ;  /* 0x80200000120a7fae */ /* 0x000fe8000812186e */
[----:B------:R-:W-:Y:S04]  /*2c9a0*/  LDGSTS.E [R11+-0x7fa00], desc[UR46][R16.64], P0 ;  /* 0x80600000100b7fae */ /* 0x000fe8000812186e */
[----:B------:R1:W-:Y:S01]  /*2c9b0*/  LDGSTS.E [R12+-0x7f600], desc[UR46][R6.64], P0 ;  /* 0x80a00000060c7fae */ /* 0x0003e2000812186e */
[----:B--2---:R-:W-:-:S04]  /*2c9c0*/  IMAD.WIDE R66, R239, 0x4, R242 ;  /* 0x00000004ef427825 */ /* 0x004fc800078e02f2 */
[----:B---3--:R-:W-:-:S04]  /*2c9d0*/  IMAD.WIDE R58, R239, 0x4, R230 ;  /* 0x00000004ef3a7825 */ /* 0x008fc800078e02e6 */
[----:B----4-:R-:W-:-:S04]  /*2c9e0*/  IMAD.WIDE R94, R239, 0x4, R232 ;  /* 0x00000004ef5e7825 */ /* 0x010fc800078e02e8 */
[C---:B------:R-:W-:Y:S02]  /*2c9f0*/  IMAD.WIDE R106, R239.reuse, 0x4, R234 ;  /* 0x00000004ef6a7825 */ /* 0x040fe400078e02ea */
[----:B------:R-:W2:Y:S02]  /*2ca00*/  LDL.LU.64 R234, [R1+0x570] ;  /* 0x0005700001ea7983 */ /* 0x000ea40000300a00 */
[C---:B------:R-:W-:Y:S02]  /*2ca10*/  IMAD.WIDE R98, R239.reuse, 0x4, R236 ;  /* 0x00000004ef627825 */ /* 0x040fe400078e02ec */
[----:B------:R-:W3:Y:S04]  /*2ca20*/  LDL.LU.64 R230, [R1+0x540] ;  /* 0x0005400001e67983 */ /* 0x000ee80000300a00 */
[----:B------:R-:W4:Y:S04]  /*2ca30*/  LDL.LU.64 R242, [R1+0x520] ;  /* 0x0005200001f27983 */ /* 0x000f280000300a00 */
[----:B------:R-:W4:Y:S04]  /*2ca40*/  LDL.LU.64 R232, [R1+0x508] ;  /* 0x0005080001e87983 */ /* 0x000f280000300a00 */
[----:B------:R-:W4:Y:S04]  /*2ca50*/  LDL.LU.64 R236, [R1+0x4e8] ;  /* 0x0004e80001ec7983 */ /* 0x000f280000300a00 */
[----:B------:R-:W-:Y:S04]  /*2ca60*/  STL.64 [R1+0x1170], R66 ;  /* 0x0011704201007387 */ /* 0x000fe80000100a00 */
[----:B------:R4:W-:Y:S04]  /*2ca70*/  STL.64 [R1+0x1168], R58 ;  /* 0x0011683a01007387 */ /* 0x0009e80000100a00 */
[----:B------:R-:W-:Y:S04]  /*2ca80*/  STL.64 [R1+0x1188], R94 ;  /* 0x0011885e01007387 */ /* 0x000fe80000100a00 */
[----:B------:R-:W-:Y:S01]  /*2ca90*/  STL.64 [R1+0x1190], R106 ;  /* 0x0011906a01007387 */ /* 0x000fe20000100a00 */
[----:B------:R-:W-:-:S03]  /*2caa0*/  IMAD.WIDE R90, R239, 0x4, R216 ;  /* 0x00000004ef5a7825 */ /* 0x000fc600078e02d8 */
[----:B------:R-:W-:Y:S04]  /*2cab0*/  STL.64 [R1+0x11b8], R98 ;  /* 0x0011b86201007387 */ /* 0x000fe80000100a00 */
[----:B------:R-:W4:Y:S04]  /*2cac0*/  LDL.LU.64 R222, [R1+0x4c8] ;  /* 0x0004c80001de7983 */ /* 0x000f280000300a00 */
[----:B------:R-:W4:Y:S04]  /*2cad0*/  LDL.LU.64 R220, [R1+0x4a8] ;  /* 0x0004a80001dc7983 */ /* 0x000f280000300a00 */
[----:B------:R-:W4:Y:S04]  /*2cae0*/  LDL.LU.64 R218, [R1+0x488] ;  /* 0x0004880001da7983 */ /* 0x000f280000300a00 */
[----:B------:R-:W4:Y:S01]  /*2caf0*/  LDL.LU.64 R216, [R1+0x468] ;  /* 0x0004680001d87983 */ /* 0x000f220000300a00 */
[----:B-1----:R-:W-:-:S03]  /*2cb00*/  IMAD.WIDE R6, R239, 0x4, R224 ;  /* 0x00000004ef067825 */ /* 0x002fc600078e02e0 */
[----:B------:R-:W4:Y:S01]  /*2cb10*/  LDL.LU.64 R224, [R1+0x448] ;  /* 0x0004480001e07983 */ /* 0x000f220000300a00 */
[----:B------:R-:W-:-:S04]  /*2cb20*/  IMAD.WIDE R54, R239, 0x4, R214 ;  /* 0x00000004ef367825 */ /* 0x000fc800078e02d6 */
[C---:B------:R-:W-:Y:S01]  /*2cb30*/  IMAD.WIDE R78, R239.reuse, 0x4, R212 ;  /* 0x00000004ef4e7825 */ /* 0x040fe200078e02d4 */
[----:B------:R-:W-:Y:S03]  /*2cb40*/  STL.64 [R1+0x11c0], R90 ;  /* 0x0011c05a01007387 */ /* 0x000fe60000100a00 */
[----:B------:R-:W-:Y:S01]  /*2cb50*/  IMAD.WIDE R240, R239, 0x4, R240 ;  /* 0x00000004eff07825 */ /* 0x000fe200078e02f0 */
[----:B------:R-:W-:Y:S04]  /*2cb60*/  STL.64 [R1+0x11c8], R54 ;  /* 0x0011c83601007387 */ /* 0x000fe80000100a00 */
[----:B------:R1:W-:Y:S04]  /*2cb70*/  STL.64 [R1+0x11d0], R78 ;  /* 0x0011d04e01007387 */ /* 0x0003e80000100a00 */
[----:B------:R-:W-:Y:S04]  /*2cb80*/  STL.64 [R1+0x11d8], R6 ;  /* 0x0011d80601007387 */ /* 0x000fe80000100a00 */
[----:B------:R-:W-:Y:S04]  /*2cb90*/  STL.64 [R1+0x11e0], R240 ;  /* 0x0011e0f001007387 */ /* 0x000fe80000100a00 */
[----:B------:R-:W4:Y:S01]  /*2cba0*/  LDL.LU.64 R214, [R1+0x428] ;  /* 0x0004280001d67983 */ /* 0x000f220000300a00 */
[C---:B------:R-:W-:Y:S01]  /*2cbb0*/  VIADD R13, R249.reuse, 0x100000 ;  /* 0x00100000f90d7836 */ /* 0x040fe20000000000 */
[C---:B------:R-:W-:Y:S01]  /*2cbc0*/  IADD3 R14, R249.reuse, 0x100000, RZ ;  /* 0x00100000f90e7810 */ /* 0x040fe20007ffe0ff */
[----:B------:R-:W-:Y:S01]  /*2cbd0*/  VIADD R15, R249, 0x100000 ;  /* 0x00100000f90f7836 */ /* 0x000fe20000000000 */
[----:B------:R-:W4:Y:S04]  /*2cbe0*/  LDL.LU.64 R212, [R1+0x408] ;  /* 0x0004080001d47983 */ /* 0x000f280000300a00 */
[----:B------:R-:W-:Y:S04]  /*2cbf0*/  LDGSTS.E [R13+-0x7f200], desc[UR46][R2.64], P0 ;  /* 0x80e00000020d7fae */ /* 0x000fe8000812186e */
        /* <DEDUP_REMOVED lines=9> */
[----:B------:R-:W-:Y:S01]  /*2cc90*/  LDGSTS.E [R13+-0x7ca00], desc[UR46][R106.64], P0 ;  /* 0x836000006a0d7fae */ /* 0x000fe2000812186e */
[----:B--2---:R-:W-:-:S03]  /*2cca0*/  IMAD.WIDE R234, R239, 0x4, R234 ;  /* 0x00000004efea7825 */ /* 0x004fc600078e02ea */
[----:B------:R-:W-:Y:S01]  /*2ccb0*/  LDGSTS.E [R14+-0x7c600], desc[UR46][R98.64], P0 ;  /* 0x83a00000620e7fae */ /* 0x000fe2000812186e */
[----:B---3--:R-:W-:-:S03]  /*2ccc0*/  IMAD.WIDE R230, R239, 0x4, R230 ;  /* 0x00000004efe67825 */ /* 0x008fc600078e02e6 */
[----:B------:R-:W-:Y:S01]  /*2ccd0*/  LDGSTS.E [R10+-0x7c200], desc[UR46][R90.64], P0 ;  /* 0x83e000005a0a7fae */ /* 0x000fe2000812186e */
[----:B----4-:R-:W-:-:S03]  /*2cce0*/  IMAD.WIDE R226, R239, 0x4, R242 ;  /* 0x00000004efe27825 */ /* 0x010fc600078e02f2 */
[----:B------:R2:W-:Y:S01]  /*2ccf0*/  LDGSTS.E [R11+-0x7be00], desc[UR46][R54.64], P0 ;  /* 0x84200000360b7fae */ /* 0x0005e2000812186e */
[----:B------:R-:W-:-:S03]  /*2cd00*/  VIADD R16, R249, 0x100000 ;  /* 0x00100000f9107836 */ /* 0x000fc60000000000 */
[----:B------:R-:W-:Y:S01]  /*2cd10*/  LDGSTS.E [R12+-0x7ba00], desc[UR46][R78.64], P0 ;  /* 0x846000004e0c7fae */ /* 0x000fe2000812186e */
[----:B------:R-:W-:-:S03]  /*2cd20*/  VIADD R17, R249, 0x100000 ;  /* 0x00100000f9117836 */ /* 0x000fc60000000000 */
[----:B------:R3:W-:Y:S01]  /*2cd30*/  LDGSTS.E [R13+-0x7b600], desc[UR46][R6.64], P0 ;  /* 0x84a00000060d7fae */ /* 0x0007e2000812186e */
[----:B------:R-:W-:Y:S02]  /*2cd40*/  VIADD R18, R249, 0x100000 ;  /* 0x00100000f9127836 */ /* 0x000fe40000000000 */
[C---:B--2---:R-:W-:Y:S01]  /*2cd50*/  IMAD.WIDE R10, R239.reuse, 0x4, R232 ;  /* 0x00000004ef0a7825 */ /* 0x044fe200078e02e8 */
[----:B------:R-:W2:Y:S04]  /*2cd60*/  LDL.64 R242, [R1+0x3e8] ;  /* 0x0003e80001f27983 */ /* 0x000ea80000100a00 */
[----:B------:R-:W4:Y:S01]  /*2cd70*/  LDL.LU.64 R232, [R1+0x3c8] ;  /* 0x0003c80001e87983 */ /* 0x000f220000300a00 */
[----:B---3--:R-:W-:-:S03]  /*2cd80*/  IMAD.WIDE R12, R239, 0x4, R236 ;  /* 0x00000004ef0c7825 */ /* 0x008fc600078e02ec */
[----:B------:R-:W-:Y:S04]  /*2cd90*/  LDGSTS.E [R14+-0x7b200], desc[UR46][R240.64], P0 ;  /* 0x84e00000f00e7fae */ /* 0x000fe8000812186e */
[----:B------:R-:W3:Y:S04]  /*2cda0*/  LDL.LU.64 R236, [R1+0x3b0] ;  /* 0x0003b00001ec7983 */ /* 0x000ee80000300a00 */
[----:B------:R-:W-:Y:S04]  /*2cdb0*/  LDGSTS.E [R14+-0x7ae00], desc[UR46][R234.64], P0 ;  /* 0x85200000ea0e7fae */ /* 0x000fe8000812186e */
[----:B------:R1:W-:Y:S04]  /*2cdc0*/  LDGSTS.E [R15+-0x7aa00], desc[UR46][R230.64], P0 ;  /* 0x85600000e60f7fae */ /* 0x0003e8000812186e */
[----:B------:R-:W-:Y:S04]  /*2cdd0*/  STL.64 [R1+0x11e8], R234 ;  /* 0x0011e8ea01007387 */ /* 0x000fe80000100a00 */
[----:B------:R-:W-:Y:S01]  /*2cde0*/  LDGSTS.E [R16+-0x7a600], desc[UR46][R226.64], P0 ;  /* 0x85a00000e2107fae */ /* 0x000fe2000812186e */
[----:B------:R-:W-:-:S03]  /*2cdf0*/  IMAD.WIDE R20, R239, 0x4, R216 ;  /* 0x00000004ef147825 */ /* 0x000fc600078e02d8 */
[----:B------:R-:W-:Y:S01]  /*2ce00*/  STL.64 [R1+0x11f0], R230 ;  /* 0x0011f0e601007387 */ /* 0x000fe20000100a00 */
[----:B-1----:R-:W-:-:S03]  /*2ce10*/  IMAD.WIDE R14, R239, 0x4, R222 ;  /* 0x00000004ef0e7825 */ /* 0x002fc600078e02de */
[----:B------:R1:W-:Y:S04]  /*2ce20*/  LDGSTS.E [R17+-0x7a200], desc[UR46][R10.64], P0 ;  /* 0x85e000000a117fae */ /* 0x0003e8000812186e */
[----:B------:R1:W-:Y:S04]  /*2ce30*/  LDGSTS.E [R18+-0x79e00], desc[UR46][R12.64], P0 ;  /* 0x862000000c127fae */ /* 0x0003e8000812186e */
[----:B------:R-:W3:Y:S01]  /*2ce40*/  LDL.64 R222, [R1+0x3b8] ;  /* 0x0003b80001de7983 */ /* 0x000ee20000100a00 */
[----:B-1----:R-:W-:-:S03]  /*2ce50*/  IMAD.WIDE R16, R239, 0x4, R220 ;  /* 0x00000004ef107825 */ /* 0x002fc600078e02dc */
[----:B------:R-:W3:Y:S01]  /*2ce60*/  LDL.LU.64 R220, [R1+0x3a8] ;  /* 0x0003a80001dc7983 */ /* 0x000ee20000300a00 */
[----:B------:R-:W-:-:S03]  /*2ce70*/  IMAD.WIDE R18, R239, 0x4, R218 ;  /* 0x00000004ef127825 */ /* 0x000fc600078e02da */
[----:B------:R-:W3:Y:S04]  /*2ce80*/  LDL.LU.64 R218, [R1+0x3a0] ;  /* 0x0003a00001da7983 */ /* 0x000ee80000300a00 */
[----:B------:R-:W3:Y:S01]  /*2ce90*/  LDL.LU.64 R216, [R1+0x398] ;  /* 0x0003980001d87983 */ /* 0x000ee20000300a00 */
[C---:B------:R-:W-:Y:S02]  /*2cea0*/  VIADD R24, R249.reuse, 0x100000 ;  /* 0x00100000f9187836 */ /* 0x040fe40000000000 */
[----:B------:R-:W-:-:S03]  /*2ceb0*/  VIADD R25, R249, 0x100000 ;  /* 0x00100000f9197836 */ /* 0x000fc60000000000 */
[----:B------:R-:W-:Y:S04]  /*2cec0*/  LDGSTS.E [R24+-0x79a00], desc[UR46][R14.64], P0 ;  /* 0x866000000e187fae */ /* 0x000fe8000812186e */
[----:B------:R1:W-:Y:S01]  /*2ced0*/  LDGSTS.E [R25+-0x79600], desc[UR46][R16.64], P0 ;  /* 0x86a0000010197fae */ /* 0x0003e2000812186e */
[----:B------:R-:W-:-:S03]  /*2cee0*/  IMAD.WIDE R22, R239, 0x4, R224 ;  /* 0x00000004ef167825 */ /* 0x000fc600078e02e0 */
[----:B------:R-:W3:Y:S01]  /*2cef0*/  LDL.LU.64 R224, [R1+0x388] ;  /* 0x0003880001e07983 */ /* 0x000ee20000300a00 */
[----:B-1----:R-:W-:-:S03]  /*2cf00*/  IMAD.WIDE R24, R239, 0x4, R214 ;  /* 0x00000004ef187825 */ /* 0x002fc600078e02d6 */
[----:B------:R-:W3:Y:S01]  /*2cf10*/  LDL.LU.64 R214, [R1+0x390] ;  /* 0x0003900001d67983 */ /* 0x000ee20000300a00 */
[C---:B------:R-:W-:Y:S02]  /*2cf20*/  VIADD R26, R249.reuse, 0x100000 ;  /* 0x00100000f91a7836 */ /* 0x040fe40000000000 */
[C---:B------:R-:W-:Y:S02]  /*2cf30*/  VIADD R27, R249.reuse, 0x100000 ;  /* 0x00100000f91b7836 */ /* 0x040fe40000000000 */
[C---:B------:R-:W-:Y:S01]  /*2cf40*/  VIADD R28, R249.reuse, 0x100000 ;  /* 0x00100000f91c7836 */ /* 0x040fe20000000000 */
[----:B------:R-:W-:Y:S01]  /*2cf50*/  LDGSTS.E [R26+-0x79200], desc[UR46][R18.64], P0 ;  /* 0x86e00000121a7fae */ /* 0x000fe2000812186e */
[C---:B------:R-:W-:Y:S02]  /*2cf60*/  VIADD R38, R249.reuse, 0x100000 ;  /* 0x00100000f9267836 */ /* 0x040fe40000000000 */
[C---:B------:R-:W-:Y:S01]  /*2cf70*/  VIADD R37, R249.reuse, 0x100000 ;  /* 0x00100000f9257836 */ /* 0x040fe20000000000 */
[----:B------:R1:W-:Y:S01]  /*2cf80*/  LDGSTS.E [R27+-0x78e00], desc[UR46][R20.64], P0 ;  /* 0x87200000141b7fae */ /* 0x0003e2000812186e */
[----:B------:R-:W-:-:S03]  /*2cf90*/  VIADD R36, R249, 0x100000 ;  /* 0x00100000f9247836 */ /* 0x000fc60000000000 */
[----:B------:R2:W-:Y:S01]  /*2cfa0*/  LDGSTS.E [R28+-0x78a00], desc[UR46][R22.64], P0 ;  /* 0x87600000161c7fae */ /* 0x0005e2000812186e */
[C---:B------:R-:W-:Y:S02]  /*2cfb0*/  VIADD R35, R249.reuse, 0x100000 ;  /* 0x00100000f9237836 */ /* 0x040fe40000000000 */
[----:B------:R-:W-:Y:S01]  /*2cfc0*/  VIADD R34, R249, 0x100000 ;  /* 0x00100000f9227836 */ /* 0x000fe20000000000 */
[----:B------:R-:W-:Y:S01]  /*2cfd0*/  LDGSTS.E [R38+-0x78600], desc[UR46][R24.64], P0 ;  /* 0x87a0000018267fae */ /* 0x000fe2000812186e */
[----:B-1----:R-:W-:-:S03]  /*2cfe0*/  IMAD.WIDE R26, R239, 0x4, R212 ;  /* 0x00000004ef1a7825 */ /* 0x002fc600078e02d4 */
[----:B------:R-:W3:Y:S04]  /*2cff0*/  LDL.LU.64 R212, [R1+0x380] ;  /* 0x0003800001d47983 */ /* 0x000ee80000300a00 */
[----:B------:R-:W-:Y:S01]  /*2d000*/  LDGSTS.E [R37+-0x78200], desc[UR46][R26.64], P0 ;  /* 0x87e000001a257fae */ /* 0x000fe2000812186e */
[----:B--2---:R-:W-:-:S03]  /*2d010*/  IMAD.WIDE R28, R239, 0x4, R242 ;  /* 0x00000004ef1c7825 */ /* 0x004fc600078e02f2 */
[----:B------:R-:W2:Y:S01]  /*2d020*/  LDL.LU.64 R242, [R1+0x378] ;  /* 0x0003780001f27983 */ /* 0x000ea20000300a00 */
[----:B----4-:R-:W-:-:S03]  /*2d030*/  IMAD.WIDE R30, R239, 0x4, R232 ;  /* 0x00000004ef1e7825 */ /* 0x010fc600078e02e8 */
[----:B------:R-:W4:Y:S04]  /*2d040*/  LDL.LU.64 R232, [R1+0x370] ;  /* 0x0003700001e87983 */ /* 0x000f280000300a00 */
[----:B------:R-:W-:Y:S01]  /*2d050*/  LDGSTS.E [R36+-0x6fe00], desc[UR46][R28.64], P0 ;  /* 0x902000001c247fae */ /* 0x000fe2000812186e */
[----:B---3--:R-:W-:-:S03]  /*2d060*/  IMAD.WIDE R32, R239, 0x4, R236 ;  /* 0x00000004ef207825 */ /* 0x008fc600078e02ec */
[----:B------:R-:W3:Y:S04]  /*2d070*/  LDL.LU.64 R236, [R1+0x368] ;  /* 0x0003680001ec7983 */ /* 0x000ee80000300a00 */
[----:B------:R-:W-:Y:S04]  /*2d080*/  LDGSTS.E [R35+-0x6fa00], desc[UR46][R30.64], P0 ;  /* 0x906000001e237fae */ /* 0x000fe8000812186e */
[----:B------:R1:W-:Y:S02]  /*2d090*/  LDGSTS.E [R34+-0x6f600], desc[UR46][R32.64], P0 ;  /* 0x90a0000020227fae */ /* 0x0003e4000812186e */
[----:B-1----:R-:W-:-:S02]  /*2d0a0*/  IMAD.WIDE R34, R239, 0x4, R222 ;  /* 0x00000004ef227825 */ /* 0x002fc400078e02de */
[----:B------:R-:W3:Y:S02]  /*2d0b0*/  LDL.LU.64 R222, [R1+0x360] ;  /* 0x0003600001de7983 */ /* 0x000ee40000300a00 */
[C---:B------:R-:W-:Y:S02]  /*2d0c0*/  IMAD.WIDE R36, R239.reuse, 0x4, R220 ;  /* 0x00000004ef247825 */ /* 0x040fe400078e02dc */
[----:B------:R-:W3:Y:S02]  /*2d0d0*/  LDL.LU.64 R220, [R1+0x358] ;  /* 0x0003580001dc7983 */ /* 0x000ee40000300a00 */
[C---:B------:R-:W-:Y:S02]  /*2d0e0*/  IMAD.WIDE R38, R239.reuse, 0x4, R218 ;  /* 0x00000004ef267825 */ /* 0x040fe400078e02da */
[----:B------:R-:W3:Y:S02]  /*2d0f0*/  LDL.LU.64 R218, [R1+0x350] ;  /* 0x0003500001da7983 */ /* 0x000ee40000300a00 */
[----:B------:R-:W-:-:S02]  /*2d100*/  IMAD.WIDE R40, R239, 0x4, R216 ;  /* 0x00000004ef287825 */ /* 0x000fc400078e02d8 */
[----:B------:R-:W3:Y:S01]  /*2d110*/  LDL.LU.64 R216, [R1+0x348] ;  /* 0x0003480001d87983 */ /* 0x000ee20000300a00 */
[C---:B------:R-:W-:Y:S01]  /*2d120*/  IADD3 R53, R249.reuse, 0x100000, RZ ;  /* 0x00100000f9357810 */ /* 0x040fe20007ffe0ff */
[C---:B------:R-:W-:Y:S02]  /*2d130*/  VIADD R56, R249.reuse, 0x100000 ;  /* 0x00100000f9387836 */ /* 0x040fe40000000000 */
[C---:B------:R-:W-:Y:S02]  /*2d140*/  VIADD R52, R249.reuse, 0x100000 ;  /* 0x00100000f9347836 */ /* 0x040fe40000000000 */
[C---:B------:R-:W-:Y:S01]  /*2d150*/  VIADD R49, R249.reuse, 0x100000 ;  /* 0x00100000f9317836 */ /* 0x040fe20000000000 */
[----:B------:R-:W-:Y:S01]  /*2d160*/  LDGSTS.E [R56+-0x6f200], desc[UR46][R34.64], P0 ;  /* 0x90e0000022387fae */ /* 0x000fe2000812186e */
[----:B------:R-:W-:-:S03]  /*2d170*/  VIADD R48, R249, 0x100000 ;  /* 0x00100000f9307836 */ /* 0x000fc60000000000 */
[----:B------:R-:W-:Y:S04]  /*2d180*/  LDGSTS.E [R53+-0x6ee00], desc[UR46][R36.64], P0 ;  /* 0x9120000024357fae */ /* 0x000fe8000812186e */
[----:B------:R-:W-:Y:S04]  /*2d190*/  LDGSTS.E [R52+-0x6ea00], desc[UR46][R38.64], P0 ;  /* 0x9160000026347fae */ /* 0x000fe8000812186e */
[----:B------:R-:W-:Y:S01]  /*2d1a0*/  LDGSTS.E [R49+-0x6e600], desc[UR46][R40.64], P0 ;  /* 0x91a0000028317fae */ /* 0x000fe2000812186e */
[----:B------:R-:W-:-:S03]  /*2d1b0*/  IMAD.WIDE R44, R239, 0x4, R224 ;  /* 0x00000004ef2c7825 */ /* 0x000fc600078e02e0 */
[----:B------:R-:W3:Y:S04]  /*2d1c0*/  LDL.LU.64 R224, [R1+0x340] ;  /* 0x0003400001e07983 */ /* 0x000ee80000300a00 */
[----:B------:R1:W-:Y:S02]  /*2d1d0*/  LDGSTS.E [R48+-0x6e200], desc[UR46][R44.64], P0 ;  /* 0x91e000002c307fae */ /* 0x0003e4000812186e */
[----:B-1----:R-:W-:Y:S02]  /*2d1e0*/  IMAD.WIDE R48, R239, 0x4, R214 ;  /* 0x00000004ef307825 */ /* 0x002fe400078e02d6 */
[----:B------:R-:W3:Y:S02]  /*2d1f0*/  LDL.LU.64 R214, [R1+0x338] ;  /* 0x0003380001d67983 */ /* 0x000ee40000300a00 */
[----:B------:R-:W-:-:S02]  /*2d200*/  VIADD R76, R249, 0x100000 ;  /* 0x00100000f94c7836 */ /* 0x000fc40000000000 */
[C---:B------:R-:W-:Y:S02]  /*2d210*/  VIADD R73, R249.reuse, 0x100000 ;  /* 0x00100000f9497836 */ /* 0x040fe40000000000 */
[C---:B------:R-:W-:Y:S01]  /*2d220*/  VIADD R72, R249.reuse, 0x100000 ;  /* 0x00100000f9487836 */ /* 0x040fe20000000000 */
[----:B------:R-:W-:Y:S01]  /*2d230*/  LDGSTS.E [R76+-0x6de00], desc[UR46][R48.64], P0 ;  /* 0x92200000304c7fae */ /* 0x000fe2000812186e */
[C---:B------:R-:W-:Y:S02]  /*2d240*/  VIADD R69, R249.reuse, 0x100000 ;  /* 0x00100000f9457836 */ /* 0x040fe40000000000 */
[----:B------:R-:W-:Y:S02]  /*2d250*/  VIADD R68, R249, 0x100000 ;  /* 0x00100000f9447836 */ /* 0x000fe40000000000 */
[C---:B------:R-:W-:Y:S02]  /*2d260*/  IMAD.WIDE R52, R239.reuse, 0x4, R212 ;  /* 0x00000004ef347825 */ /* 0x040fe400078e02d4 */
        /* <DEDUP_REMOVED lines=18> */
[----:B------:R-:W3:Y:S02]  /*2d390*/  LDL.LU.64 R216, [R1+0x2f8] ;  /* 0x0002f80001d87983 */ /* 0x000ee40000300a00 */
[C---:B------:R-:W-:Y:S02]  /*2d3a0*/  VIADD R96, R249.reuse, 0x100000 ;  /* 0x00100000f9607836 */ /* 0x040fe40000000000 */
[C---:B------:R-:W-:Y:S02]  /*2d3b0*/  VIADD R93, R249.reuse, 0x100000 ;  /* 0x00100000f95d7836 */ /* 0x040fe40000000000 */
[C---:B------:R-:W-:Y:S01]  /*2d3c0*/  VIADD R92, R249.reuse, 0x100000 ;  /* 0x00100000f95c7836 */ /* 0x040fe20000000000 */
[----:B------:R-:W-:Y:S01]  /*2d3d0*/  LDGSTS.E [R96+-0x6ca00], desc[UR46][R68.64], P0 ;  /* 0x9360000044607fae */ /* 0x000fe2000812186e */
[C---:B------:R-:W-:Y:S02]  /*2d3e0*/  VIADD R89, R249.reuse, 0x100000 ;  /* 0x00100000f9597836 */ /* 0x040fe40000000000 */
[----:B------:R-:W-:Y:S01]  /*2d3f0*/  VIADD R88, R249, 0x100000 ;  /* 0x00100000f9587836 */ /* 0x000fe20000000000 */
        /* <DEDUP_REMOVED lines=8> */
[C---:B------:R-:W-:Y:S01]  /*2d480*/  VIADD R116, R249.reuse, 0x100000 ;  /* 0x00100000f9747836 */ /* 0x040fe20000000000 */
[C---:B------:R-:W-:Y:S01]  /*2d490*/  IADD3 R112, R249.reuse, 0x100000, RZ ;  /* 0x00100000f9707810 */ /* 0x040fe20007ffe0ff */
[----:B------:R-:W-:-:S02]  /*2d4a0*/  VIADD R113, R249, 0x100000 ;  /* 0x00100000f9717836 */ /* 0x000fc40000000000 */
[C---:B------:R-:W-:Y:S01]  /*2d4b0*/  VIADD R109, R249.reuse, 0x100000 ;  /* 0x00100000f96d7836 */ /* 0x040fe20000000000 */
[----:B------:R-:W-:Y:S01]  /*2d4c0*/  LDGSTS.E [R116+-0x6b600], desc[UR46][R88.64], P0 ;  /* 0x94a0000058747fae */ /* 0x000fe2000812186e */
[----:B------:R-:W-:Y:S02]  /*2d4d0*/  VIADD R108, R249, 0x100000 ;  /* 0x00100000f96c7836 */ /* 0x000fe40000000000 */
[C---:B------:R-:W-:Y:S02]  /*2d4e0*/  IMAD.WIDE R92, R239.reuse, 0x4, R212 ;  /* 0x00000004ef5c7825 */ /* 0x040fe400078e02d4 */
[----:B------:R-:W3:Y:S04]  /*2d4f0*/  LDL.LU.64 R212, [R1+0xe8] ;  /* 0x0000e80001d47983 */ /* 0x000ee80000300a00 */
[----:B------:R-:W-:Y:S01]  /*2d500*/  LDGSTS.E [R113+-0x6b200], desc[UR46][R92.64], P0 ;  /* 0x94e000005c717fae */ /* 0x000fe2000812186e */
[----:B--2---:R-:W-:-:S03]  /*2d510*/  IMAD.WIDE R96, R239, 0x4, R242 ;  /* 0x00000004ef607825 */ /* 0x004fc600078e02f2 */
[----:B------:R-:W2:Y:S01]  /*2d520*/  LDL.LU.64 R242, [R1+0xd8] ;  /* 0x0000d80001f27983 */ /* 0x000ea20000300a00 */
[----:B----4-:R-:W-:-:S03]  /*2d530*/  IMAD.WIDE R100, R239, 0x4, R232 ;  /* 0x00000004ef647825 */ /* 0x010fc600078e02e8 */
[----:B------:R-:W-:Y:S04]  /*2d540*/  LDGSTS.E [R112+-0x6ae00], desc[UR46][R96.64], P0 ;  /* 0x9520000060707fae */ /* 0x000fe8000812186e */
[----:B------:R-:W4:Y:S01]  /*2d550*/  LDL.LU.64 R232, [R1+0xa8] ;  /* 0x0000a80001e87983 */ /* 0x000f220000300a00 */
[----:B---3--:R-:W-:-:S03]  /*2d560*/  IMAD.WIDE R104, R239, 0x4, R236 ;  /* 0x00000004ef687825 */ /* 0x008fc600078e02ec */
[----:B------:R-:W-:Y:S04]  /*2d570*/  LDGSTS.E [R109+-0x6aa00], desc[UR46][R100.64], P0 ;  /* 0x95600000646d7fae */ /* 0x000fe8000812186e */
[----:B------:R-:W3:Y:S04]  /*2d580*/  LDL.LU.64 R236, [R1+0x950] ;  /* 0x0009500001ec7983 */ /* 0x000ee80000300a00 */
        /* <DEDUP_REMOVED lines=20> */
[----:B------:R1:W-:Y:S04]  /*2d6d0*/  LDGSTS.E [R128+-0x69200], desc[UR46][R124.64], P0 ;  /* 0x96e000007c807fae */ /* 0x0003e8000812186e */
[----:B------:R3:W-:Y:S01]  /*2d6e0*/  STL.64 [R1+0x1050], R248 ;  /* 0x001050f801007387 */ /* 0x0007e20000100a00 */
[----:B-1----:R-:W-:-:S03]  /*2d6f0*/  IMAD.WIDE R128, R239, 0x4, R214 ;  /* 0x00000004ef807825 */ /* 0x002fc600078e02d6 */
[----:B------:R-:W3:Y:S01]  /*2d700*/  LDL.LU.64 R214, [R1+0x928] ;  /* 0x0009280001d67983 */ /* 0x000ee20000300a00 */
[----:B------:R-:W-:-:S03]  /*2d710*/  IMAD.WIDE R132, R239, 0x4, R212 ;  /* 0x00000004ef847825 */ /* 0x000fc600078e02d4 */
[----:B------:R-:W3:Y:S01]  /*2d720*/  LDL.LU.64 R212, [R1+0x910] ;  /* 0x0009100001d47983 */ /* 0x000ee20000300a00 */
[----:B--2---:R-:W-:-:S03]  /*2d730*/  IMAD.WIDE R136, R239, 0x4, R242 ;  /* 0x00000004ef887825 */ /* 0x004fc600078e02f2 */
[----:B------:R-:W2:Y:S01]  /*2d740*/  LDL.LU.64 R242, [R1+0x908] ;  /* 0x0009080001f27983 */ /* 0x000ea20000300a00 */
[----:B----4-:R-:W-:-:S03]  /*2d750*/  IMAD.WIDE R140, R239, 0x4, R232 ;  /* 0x00000004ef8c7825 */ /* 0x010fc600078e02e8 */
        /* <DEDUP_REMOVED lines=15> */
[C---:B------:R-:W-:Y:S02]  /*2d850*/  VIADD R146, R249.reuse, 0x100000 ;  /* 0x00100000f9927836 */ /* 0x040fe40000000000 */
[C---:B------:R-:W-:Y:S02]  /*2d860*/  VIADD R145, R249.reuse, 0x100000 ;  /* 0x00100000f9917836 */ /* 0x040fe40000000000 */
[C---:B------:R-:W-:Y:S01]  /*2d870*/  VIADD R144, R249.reuse, 0x100000 ;  /* 0x00100000f9907836 */ /* 0x040fe20000000000 */
[----:B------:R1:W-:Y:S01]  /*2d880*/  LDGSTS.E [R146+-0x68e00], desc[UR46][R128.64], P0 ;  /* 0x9720000080927fae */ /* 0x0003e2000812186e */
[----:B------:R-:W-:Y:S02]  /*2d890*/  VIADD R143, R249, 0x100000 ;  /* 0x00100000f98f7836 */ /* 0x000fe40000000000 */
[----:B------:R-:W-:Y:S01]  /*2d8a0*/  VIADD R142, R250, 0x100000 ;  /* 0x00100000fa8e7836 */ /* 0x000fe20000000000 */
[----:B------:R1:W-:Y:S04]  /*2d8b0*/  LDGSTS.E [R145+-0x68a00], desc[UR46][R132.64], P0 ;  /* 0x9760000084917fae */ /* 0x0003e8000812186e */
[----:B------:R-:W-:Y:S01]  /*2d8c0*/  LDGSTS.E [R144+-0x68600], desc[UR46][R136.64], P0 ;  /* 0x97a0000088907fae */ /* 0x000fe2000812186e */
[----:B------:R-:W-:-:S03]  /*2d8d0*/  IMAD.WIDE R94, R239, 0x4, R212 ;  /* 0x00000004ef5e7825 */ /* 0x000fc600078e02d4 */
[----:B------:R1:W-:Y:S04]  /*2d8e0*/  LDGSTS.E [R143+-0x68200], desc[UR46][R140.64], P0 ;  /* 0x97e000008c8f7fae */ /* 0x0003e8000812186e */
[----:B------:R-:W3:Y:S01]  /*2d8f0*/  LDL.LU.64 R212, [R1+0x8a8] ;  /* 0x0008a80001d47983 */ /* 0x000ee20000300a00 */
[----:B--2---:R-:W-:-:S04]  /*2d900*/  IMAD.WIDE R102, R239, 0x4, R242 ;  /* 0x00000004ef667825 */ /* 0x004fc800078e02f2 */
[C---:B----4-:R-:W-:Y:S01]  /*2d910*/  IMAD.WIDE R248, R239.reuse, 0x4, R232 ;  /* 0x00000004eff87825 */ /* 0x050fe200078e02e8 */
[----:B------:R-:W2:Y:S03]  /*2d920*/  LDL.LU.64 R242, [R1+0x898] ;  /* 0x0008980001f27983 */ /* 0x000ea60000300a00 */
[----:B---3--:R-:W-:-:S04]  /*2d930*/  IMAD.WIDE R42, R239, 0x4, R236 ;  /* 0x00000004ef2a7825 */ /* 0x008fc800078e02ec */
[C---:B------:R-:W-:Y:S01]  /*2d940*/  IMAD.WIDE R82, R239.reuse, 0x4, R222 ;  /* 0x00000004ef527825 */ /* 0x040fe200078e02de */
[----:B------:R-:W3:Y:S04]  /*2d950*/  LDL.LU.64 R236, [R1+0x890] ;  /* 0x0008900001ec7983 */ /* 0x000ee80000300a00 */
[----:B------:R-:W4:Y:S01]  /*2d960*/  LDL.LU.64 R232, [R1+0x878] ;  /* 0x0008780001e87983 */ /* 0x000f220000300a00 */
[----:B------:R-:W-:-:S03]  /*2d970*/  IMAD.WIDE R50, R239, 0x4, R220 ;  /* 0x00000004ef327825 */ /* 0x000fc600078e02dc */
[----:B------:R-:W4:Y:S01]  /*2d980*/  LDL.LU.64 R228, [R1+0x888] ;  /* 0x0008880001e47983 */ /* 0x000f220000300a00 */
[----:B------:R-:W-:-:S04]  /*2d990*/  IMAD.WIDE R62, R239, 0x4, R218 ;  /* 0x00000004ef3e7825 */ /* 0x000fc800078e02da */
[----:B------:R-:W-:-:S04]  /*2d9a0*/  IMAD.WIDE R126, R239, 0x4, R216 ;  /* 0x00000004ef7e7825 */ /* 0x000fc800078e02d8 */
[----:B------:R-:W-:-:S04]  /*2d9b0*/  IMAD.WIDE R2, R239, 0x4, R224 ;  /* 0x00000004ef027825 */ /* 0x000fc800078e02e0 */
[----:B------:R-:W-:Y:S01]  /*2d9c0*/  IMAD.WIDE R86, R239, 0x4, R214 ;  /* 0x00000004ef567825 */ /* 0x000fe200078e02d6 */
[----:B------:R-:W4:Y:S04]  /*2d9d0*/  LDL.LU.64 R224, [R1+0x870] ;  /* 0x0008700001e07983 */ /* 0x000f280000300a00 */
[----:B------:R-:W4:Y:S04]  /*2d9e0*/  LDL.LU.64 R222, [R1+0x860] ;  /* 0x0008600001de7983 */ /* 0x000f280000300a00 */
[----:B------:R-:W4:Y:S04]  /*2d9f0*/  LDL.LU.64 R220, [R1+0x850] ;  /* 0x0008500001dc7983 */ /* 0x000f280000300a00 */
[----:B------:R-:W4:Y:S04]  /*2da00*/  LDL.LU.64 R218, [R1+0x838] ;  /* 0x0008380001da7983 */ /* 0x000f280000300a00 */
[----:B------:R-:W4:Y:S04]  /*2da10*/  LDL.LU.64 R184, [R1+0x848] ;  /* 0x0008480001b87983 */ /* 0x000f280000300a00 */
[----:B------:R-:W4:Y:S04]  /*2da20*/  LDL.LU.64 R244, [R1+0x830] ;  /* 0x0008300001f47983 */ /* 0x000f280000300a00 */
[----:B------:R-:W4:Y:S04]  /*2da30*/  LDL.LU.64 R216, [R1+0x810] ;  /* 0x0008100001d87983 */ /* 0x000f280000300a00 */
[----:B------:R-:W4:Y:S01]  /*2da40*/  LDL.LU.64 R214, [R1+0x7f0] ;  /* 0x0007f00001d67983 */ /* 0x000f220000300a00 */
[----:B-1----:R-:W-:-:S02]  /*2da50*/  VIADD R146, R250, 0x100000 ;  /* 0x00100000fa927836 */ /* 0x002fc40000000000 */
[C---:B------:R-:W-:Y:S01]  /*2da60*/  VIADD R145, R250.reuse, 0x100000 ;  /* 0x00100000fa917836 */ /* 0x040fe20000000000 */
[C---:B------:R-:W-:Y:S01]  /*2da70*/  IADD3 R143, R250.reuse, 0x100000, RZ ;  /* 0x00100000fa8f7810 */ /* 0x040fe20007ffe0ff */
[----:B------:R-:W-:Y:S01]  /*2da80*/  VIADD R144, R250, 0x100000 ;  /* 0x00100000fa907836 */ /* 0x000fe20000000000 */
        /* <DEDUP_REMOVED lines=9> */
[----:B------:R-:W-:-:S03]  /*2db20*/  IMAD.WIDE R46, R239, 0x4, R212 ;  /* 0x00000004ef2e7825 */ /* 0x000fc600078e02d4 */
[----:B------:R-:W-:Y:S04]  /*2db30*/  LDGSTS.E [R143+-0x7d900], desc[UR46][R248.64], P0 ;  /* 0x82700000f88f7fae */ /* 0x000fe8000812186e */
[----:B------:R-:W-:Y:S04]  /*2db40*/  LDGSTS.E [R142+-0x7d500], desc[UR46][R42.64], P0 ;  /* 0x82b000002a8e7fae */ /* 0x000fe8000812186e */
[----:B------:R-:W-:Y:S01]  /*2db50*/  LDGSTS.E [R146+-0x7d100], desc[UR46][R82.64], P0 ;  /* 0x82f0000052927fae */ /* 0x000fe2000812186e */
[----:B--2---:R-:W-:-:S03]  /*2db60*/  IMAD.WIDE R242, R239, 0x4, R242 ;  /* 0x00000004eff27825 */ /* 0x004fc600078e02f2 */
[----:B------:R-:W-:Y:S04]  /*2db70*/  LDGSTS.E [R145+-0x7cd00], desc[UR46][R50.64], P0 ;  /* 0x8330000032917fae */ /* 0x000fe8000812186e */
[----:B------:R-:W-:Y:S04]  /*2db80*/  LDGSTS.E [R144+-0x7c900], desc[UR46][R62.64], P0 ;  /* 0x837000003e907fae */ /* 0x000fe8000812186e */
[----:B------:R-:W-:Y:S04]  /*2db90*/  LDGSTS.E [R143+-0x7c500], desc[UR46][R126.64], P0 ;  /* 0x83b000007e8f7fae */ /* 0x000fe8000812186e */
[----:B------:R-:W-:Y:S04]  /*2dba0*/  LDGSTS.E [R142+-0x7c100], desc[UR46][R2.64], P0 ;  /* 0x83f00000028e7fae */ /* 0x000fe8000812186e */
[----:B------:R-:W2:Y:S01]  /*2dbb0*/  LDL.LU.64 R212, [R1+0x7d0] ;  /* 0x0007d00001d47983 */ /* 0x000ea20000300a00 */
[----:B------:R-:W-:-:S03]  /*2dbc0*/  VIADD R152, R250, 0x100000 ;  /* 0x00100000fa987836 */ /* 0x000fc60000000000 */
[----:B------:R-:W-:Y:S01]  /*2dbd0*/  LDGSTS.E [R146+-0x7bd00], desc[UR46][R86.64], P0 ;  /* 0x8430000056927fae */ /* 0x000fe2000812186e */
[----:B------:R-:W-:-:S03]  /*2dbe0*/  VIADD R151, R250, 0x100000 ;  /* 0x00100000fa977836 */ /* 0x000fc60000000000 */
[----:B------:R-:W-:Y:S01]  /*2dbf0*/  LDGSTS.E [R145+-0x7b900], desc[UR46][R46.64], P0 ;  /* 0x847000002e917fae */ /* 0x000fe2000812186e */
[----:B------:R-:W-:-:S03]  /*2dc00*/  VIADD R150, R250, 0x100000 ;  /* 0x00100000fa967836 */ /* 0x000fc60000000000 */
[----:B------:R-:W-:Y:S01]  /*2dc10*/  LDGSTS.E [R144+-0x7b500], desc[UR46][R242.64], P0 ;  /* 0x84b00000f2907fae */ /* 0x000fe2000812186e */
[----:B------:R-:W-:-:S03]  /*2dc20*/  VIADD R149, R250, 0x100000 ;  /* 0x00100000fa957836 */ /* 0x000fc60000000000 */
[----:B------:R-:W2:Y:S01]  /*2dc30*/  LDL.LU.64 R204, [R1+0x7e0] ;  /* 0x0007e00001cc7983 */ /* 0x000ea20000300a00 */
[----:B---3--:R-:W-:-:S03]  /*2dc40*/  IMAD.WIDE R236, R239, 0x4, R236 ;  /* 0x00000004efec7825 */ /* 0x008fc600078e02ec */
[----:B------:R-:W3:Y:S01]  /*2dc50*/  LDL.LU.64 R200, [R1+0x7c0] ;  /* 0x0007c00001c87983 */ /* 0x000ee20000300a00 */
[----:B----4-:R-:W-:-:S03]  /*2dc60*/  IMAD.WIDE R232, R239, 0x4, R232 ;  /* 0x00000004efe87825 */ /* 0x010fc600078e02e8 */
[----:B------:R-:W-:Y:S01]  /*2dc70*/  LDGSTS.E [R143+-0x7b100], desc[UR46][R236.64], P0 ;  /* 0x84f00000ec8f7fae */ /* 0x000fe2000812186e */
[----:B------:R-:W-:-:S03]  /*2dc80*/  IMAD.WIDE R228, R239, 0x4, R228 ;  /* 0x00000004efe47825 */ /* 0x000fc600078e02e4 */
[----:B------:R1:W-:Y:S01]  /*2dc90*/  LDGSTS.E [R142+-0x7ad00], desc[UR46][R232.64], P0 ;  /* 0x85300000e88e7fae */ /* 0x0003e2000812186e */
[----:B------:R-:W-:-:S03]  /*2dca0*/  VIADD R148, R250, 0x100000 ;  /* 0x00100000fa947836 */ /* 0x000fc60000000000 */
[----:B------:R-:W-:Y:S01]  /*2dcb0*/  LDGSTS.E [R152+-0x7a900], desc[UR46][R228.64], P0 ;  /* 0x85700000e4987fae */ /* 0x000fe2000812186e */
[----:B------:R-:W-:-:S04]  /*2dcc0*/  IMAD.WIDE R224, R239, 0x4, R224 ;  /* 0x00000004efe07825 */ /* 0x000fc800078e02e0 */
[C---:B-1----:R-:W-:Y:S01]  /*2dcd0*/  IMAD.WIDE R142, R239.reuse, 0x4, R222 ;  /* 0x00000004ef8e7825 */ /* 0x042fe200078e02de */
[----:B------:R-:W-:Y:S03]  /*2dce0*/  LDGSTS.E [R151+-0x7a500], desc[UR46][R224.64], P0 ;  /* 0x85b00000e0977fae */ /* 0x000fe6000812186e */
[C---:B------:R-:W-:Y:S01]  /*2dcf0*/  IMAD.WIDE R144, R239.reuse, 0x4, R220 ;  /* 0x00000004ef907825 */ /* 0x040fe200078e02dc */
[----:B------:R-:W4:Y:S03]  /*2dd00*/  LDL.LU.64 R222, [R1+0x7a0] ;  /* 0x0007a00001de7983 */ /* 0x000f260000300a00 */
[C---:B------:R-:W-:Y:S01]  /*2dd10*/  IMAD.WIDE R146, R239.reuse, 0x4, R218 ;  /* 0x00000004ef927825 */ /* 0x040fe200078e02da */
[----:B------:R-:W4:Y:S04]  /*2dd20*/  LDL.LU.64 R220, [R1+0x780] ;  /* 0x0007800001dc7983 */ /* 0x000f280000300a00 */
[----:B------:R-:W4:Y:S04]  /*2dd30*/  LDL.LU.64 R218, [R1+0x760] ;  /* 0x0007600001da7983 */ /* 0x000f280000300a00 */
[----:B------:R1:W-:Y:S04]  /*2dd40*/  LDGSTS.E [R150+-0x7a100], desc[UR46][R142.64], P0 ;  /* 0x85f000008e967fae */ /* 0x0003e8000812186e */
[----:B------:R-:W-:Y:S04]  /*2dd50*/  LDGSTS.E [R149+-0x79d00], desc[UR46][R144.64], P0 ;  /* 0x8630000090957fae */ /* 0x000fe8000812186e */
[----:B------:R1:W-:Y:S02]  /*2dd60*/  LDGSTS.E [R148+-0x79900], desc[UR46][R146.64], P0 ;  /* 0x8670000092947fae */ /* 0x0003e4000812186e */
[----:B-1----:R-:W-:-:S04]  /*2dd70*/  IMAD.WIDE R150, R239, 0x4, R244 ;  /* 0x00000004ef967825 */ /* 0x002fc800078e02f4 */
[C---:B------:R-:W-:Y:S02]  /*2dd80*/  IMAD.WIDE R148, R239.reuse, 0x4, R184 ;  /* 0x00000004ef947825 */ /* 0x040fe400078e02b8 */
[----:B------:R-:W4:Y:S04]  /*2dd90*/  LDL.LU.64 R184, [R1+0x778] ;  /* 0x0007780001b87983 */ /* 0x000f280000300a00 */
[----:B------:R-:W4:Y:S01]  /*2dda0*/  LDL.64 R244, [R1+0x758] ;  /* 0x0007580001f47983 */ /* 0x000f220000100a00 */
[----:B------:R-:W-:-:S03]  /*2ddb0*/  IMAD.WIDE R152, R239, 0x4, R216 ;  /* 0x00000004ef987825 */ /* 0x000fc600078e02d8 */
[----:B------:R-:W4:Y:S01]  /*2ddc0*/  LDL.LU.64 R216, [R1+0x738] ;  /* 0x0007380001d87983 */ /* 0x000f220000300a00 */
[----:B------:R-:W-:-:S03]  /*2ddd0*/  IMAD.WIDE R154, R239, 0x4, R214 ;  /* 0x00000004ef9a7825 */ /* 0x000fc600078e02d6 */
[----:B------:R-:W4:Y:S01]  /*2dde0*/  LDL.64 R214, [R1+0x718] ;  /* 0x0007180001d67983 */ /* 0x000f220000100a00 */
[C---:B------:R-:W-:Y:S02]  /*2ddf0*/  VIADD R162, R250.reuse, 0x100000 ;  /* 0x00100000faa27836 */ /* 0x040fe40000000000 */
[C---:B------:R-:W-:Y:S02]  /*2de00*/  VIADD R161, R250.reuse, 0x100000 ;  /* 0x00100000faa17836 */ /* 0x040fe40000000000 */
[C---:B------:R-:W-:Y:S01]  /*2de10*/  VIADD R160, R250.reuse, 0x100000 ;  /* 0x00100000faa07836 */ /* 0x040fe20000000000 */
[----:B------:R-:W-:Y:S01]  /*2de20*/  LDGSTS.E [R162+-0x79500], desc[UR46][R148.64], P0 ;  /* 0x86b0000094a27fae */ /* 0x000fe2000812186e */
[C---:B------:R-:W-:Y:S02]  /*2de30*/  VIADD R159, R250.reuse, 0x100000 ;  /* 0x00100000fa9f7836 */ /* 0x040fe40000000000 */
[C---:B------:R-:W-:Y:S01]  /*2de40*/  VIADD R158, R250.reuse, 0x100000 ;  /* 0x00100000fa9e7836 */ /* 0x040fe20000000000 */
[----:B------:R-:W-:Y:S04]  /*2de50*/  LDGSTS.E [R161+-0x79100], desc[UR46][R150.64], P0 ;  /* 0x86f0000096a17fae */ /* 0x000fe8000812186e */
[----:B------:R-:W-:Y:S04]  /*2de60*/  LDGSTS.E [R160+-0x78d00], desc[UR46][R152.64], P0 ;  /* 0x8730000098a07fae */ /* 0x000fe8000812186e */
[----:B------:R-:W-:Y:S01]  /*2de70*/  LDGSTS.E [R159+-0x78900], desc[UR46][R154.64], P0 ;  /* 0x877000009a9f7fae */ /* 0x000fe2000812186e */
[----:B------:R-:W-:-:S02]  /*2de80*/  VIADD R172, R250, 0x100000 ;  /* 0x00100000faac7836 */ /* 0x000fc40000000000 */
[C---:B------:R-:W-:Y:S02]  /*2de90*/  VIADD R171, R250.reuse, 0x100000 ;  /* 0x00100000faab7836 */ /* 0x040fe40000000000 */
[----:B------:R-:W-:Y:S02]  /*2dea0*/  VIADD R170, R250, 0x100000 ;  /* 0x00100000faaa7836 */ /* 0x000fe40000000000 */
[C---:B--2---:R-:W-:Y:S02]  /*2deb0*/  IMAD.WIDE R156, R239.reuse, 0x4, R212 ;  /* 0x00000004ef9c7825 */ /* 0x044fe400078e02d4 */
[----:B------:R-:W2:Y:S04]  /*2dec0*/  LDL.64 R212, [R1+0x6f8] ;  /* 0x0006f80001d47983 */ /* 0x000ea80000100a00 */
[----:B------:R1:W-:Y:S02]  /*2ded0*/  LDGSTS.E [R158+-0x78500], desc[UR46][R156.64], P0 ;  /* 0x87b000009c9e7fae */ /* 0x0003e4000812186e */
[----:B-1----:R-:W-:-:S02]  /*2dee0*/  IMAD.WIDE R158, R239, 0x4, R204 ;  /* 0x00000004ef9e7825 */ /* 0x002fc400078e02cc */
[----:B------:R-:W2:Y:S02]  /*2def0*/  LDL.LU.64 R204, [R1+0x710] ;  /* 0x0007100001cc7983 */ /* 0x000ea40000300a00 */
[C---:B---3--:R-:W-:Y:S02]  /*2df00*/  IMAD.WIDE R160, R239.reuse, 0x4, R200 ;  /* 0x00000004efa07825 */ /* 0x048fe400078e02c8 */
[----:B------:R-:W3:Y:S04]  /*2df10*/  LDL.LU.64 R200, [R1+0x6f0] ;  /* 0x0006f00001c87983 */ /* 0x000ee80000300a00 */
[----:B------:R-:W-:Y:S04]  /*2df20*/  LDGSTS.E [R172+-0x78100], desc[UR46][R158.64], P0 ;  /* 0x87f000009eac7fae */ /* 0x000fe8000812186e */
[----:B------:R-:W-:Y:S01]  /*2df30*/  LDGSTS.E [R171+-0x6fd00], desc[UR46][R160.64], P0 ;  /* 0x90300000a0ab7fae */ /* 0x000fe2000812186e */
[----:B----4-:R-:W-:-:S03]  /*2df40*/  IMAD.WIDE R162, R239, 0x4, R222 ;  /* 0x00000004efa27825 */ /* 0x010fc600078e02de */
[----:B------:R-:W4:Y:S01]  /*2df50*/  LDL.LU.64 R222, [R1+0x6d0] ;  /* 0x0006d00001de7983 */ /* 0x000f220000300a00 */
[----:B------:R-:W-:-:S03]  /*2df60*/  IMAD.WIDE R164, R239, 0x4, R220 ;  /* 0x00000004efa47825 */ /* 0x000fc600078e02dc */
[----:B------:R-:W4:Y:S01]  /*2df70*/  LDL.LU.64 R220, [R1+0x6b0] ;  /* 0x0006b00001dc7983 */ /* 0x000f220000300a00 */
[----:B------:R-:W-:-:S03]  /*2df80*/  IMAD.WIDE R166, R239, 0x4, R218 ;  /* 0x00000004efa67825 */ /* 0x000fc600078e02da */
[----:B------:R-:W4:Y:S04]  /*2df90*/  LDL.LU.64 R218, [R1+0x690] ;  /* 0x0006900001da7983 */ /* 0x000f280000300a00 */
[----:B------:R1:W-:Y:S04]  /*2dfa0*/  LDGSTS.E [R170+-0x6f900], desc[UR46][R162.64], P0 ;  /* 0x90700000a2aa7fae */ /* 0x0003e8000812186e */
[----:B------:R-:W4:Y:S01]  /*2dfb0*/  LDL.LU.64 R196, [R1+0x6a0] ;  /* 0x0006a00001c47983 */ /* 0x000f220000300a00 */
[----:B-1----:R-:W-:-:S03]  /*2dfc0*/  IMAD.WIDE R170, R239, 0x4, R244 ;  /* 0x00000004efaa7825 */ /* 0x002fc600078e02f4 */
[----:B------:R-:W4:Y:S01]  /*2dfd0*/  LDL.LU.64 R244, [R1+0x680] ;  /* 0x0006800001f47983 */ /* 0x000f220000300a00 */
[----:B------:R-:W-:-:S03]  /*2dfe0*/  IMAD.WIDE R172, R239, 0x4, R216 ;  /* 0x00000004efac7825 */ /* 0x000fc600078e02d8 */
[----:B------:R-:W4:Y:S01]  /*2dff0*/  LDL.LU.64 R216, [R1+0x668] ;  /* 0x0006680001d87983 */ /* 0x000f220000300a00 */
[----:B------:R-:W-:-:S03]  /*2e000*/  IMAD.WIDE R174, R239, 0x4, R214 ;  /* 0x00000004efae7825 */ /* 0x000fc600078e02d6 */
[----:B------:R-:W4:Y:S01]  /*2e010*/  LDL.LU.64 R214, [R1+0x650] ;  /* 0x0006500001d67983 */ /* 0x000f220000300a00 */
[C---:B------:R-:W-:Y:S02]  /*2e020*/  VIADD R169, R250.reuse, 0x100000 ;  /* 0x00100000faa97836 */ /* 0x040fe40000000000 */
[C---:B------:R-:W-:Y:S01]  /*2e030*/  VIADD R168, R250.reuse, 0x100000 ;  /* 0x00100000faa87836 */ /* 0x040fe20000000000 */
[C---:B------:R-:W-:Y:S02]  /*2e040*/  IADD3 R182, R250.reuse, 0x100000, RZ ;  /* 0x00100000fab67810 */ /* 0x040fe40007ffe0ff */
[----:B------:R-:W-:Y:S01]  /*2e050*/  LDGSTS.E [R169+-0x6f500], desc[UR46][R164.64], P0 ;  /* 0x90b00000a4a97fae */ /* 0x000fe2000812186e */
[----:B------:R-:W-:-:S03]  /*2e060*/  VIADD R181, R250, 0x100000 ;  /* 0x00100000fab57836 */ /* 0x000fc60000000000 */
[----:B------:R1:W-:Y:S01]  /*2e070*/  LDGSTS.E [R168+-0x6f100], desc[UR46][R166.64], P0 ;  /* 0x90f00000a6a87fae */ /* 0x0003e2000812186e */
[C---:B------:R-:W-:Y:S02]  /*2e080*/  VIADD R180, R250.reuse, 0x100000 ;  /* 0x00100000fab47836 */ /* 0x040fe40000000000 */
[C---:B------:R-:W-:Y:S02]  /*2e090*/  VIADD R179, R250.reuse, 0x100000 ;  /* 0x00100000fab37836 */ /* 0x040fe40000000000 */
[----:B------:R-:W-:Y:S02]  /*2e0a0*/  VIADD R178, R250, 0x100000 ;  /* 0x00100000fab27836 */ /* 0x000fe40000000000 */
[----:B-1----:R-:W-:-:S05]  /*2e0b0*/  IMAD.WIDE R168, R239, 0x4, R184 ;  /* 0x00000004efa87825 */ /* 0x002fca00078e02b8 */
[----:B------:R-:W-:Y:S04]  /*2e0c0*/  LDGSTS.E [R182+-0x6ed00], desc[UR46][R168.64], P0 ;  /* 0x91300000a8b67fae */ /* 0x000fe8000812186e */
[----:B------:R-:W-:Y:S04]  /*2e0d0*/  LDGSTS.E [R181+-0x6e900], desc[UR46][R170.64], P0 ;  /* 0x91700000aab57fae */ /* 0x000fe8000812186e */
[----:B------:R-:W-:Y:S01]  /*2e0e0*/  LDGSTS.E [R180+-0x6e500], desc[UR46][R172.64], P0 ;  /* 0x91b00000acb47fae */ /* 0x000fe2000812186e */
[----:B------:R-:W-:-:S03]  /*2e0f0*/  VIADD R192, R250, 0x100000 ;  /* 0x00100000fac07836 */ /* 0x000fc60000000000 */
[----:B------:R-:W-:Y:S01]  /*2e100*/  LDGSTS.E [R179+-0x6e100], desc[UR46][R174.64], P0 ;  /* 0x91f00000aeb37fae */ /* 0x000fe2000812186e */
[----:B--2---:R-:W-:-:S03]  /*2e110*/  IMAD.WIDE R176, R239, 0x4, R212 ;  /* 0x00000004efb07825 */ /* 0x004fc600078e02d4 */
[----:B------:R-:W2:Y:S04]  /*2e120*/  LDL.LU.64 R212, [R1+0x630] ;  /* 0x0006300001d47983 */ /* 0x000ea80000300a00 */
[----:B------:R1:W-:Y:S01]  /*2e130*/  LDGSTS.E [R178+-0x6dd00], desc[UR46][R176.64], P0 ;  /* 0x92300000b0b27fae */ /* 0x0003e2000812186e */
[----:B------:R-:W-:-:S03]  /*2e140*/  VIADD R191, R250, 0x100000 ;  /* 0x00100000fabf7836 */ /* 0x000fc60000000000 */
[----:B------:R-:W2:Y:S01]  /*2e150*/  LDL.LU.64 R246, [R1+0x640] ;  /* 0x0006400001f67983 */ /* 0x000ea20000300a00 */
[----:B------:R-:W-:Y:S02]  /*2e160*/  VIADD R190, R250, 0x100000 ;  /* 0x00100000fabe7836 */ /* 0x000fe40000000000 */
[C---:B-1----:R-:W-:Y:S02]  /*2e170*/  IMAD.WIDE R178, R239.reuse, 0x4, R204 ;  /* 0x00000004efb27825 */ /* 0x042fe400078e02cc */
[----:B------:R-:W2:Y:S02]  /*2e180*/  LDL.LU.64 R204, [R1+0x628] ;  /* 0x0006280001cc7983 */ /* 0x000ea40000300a00 */
[C---:B---3--:R-:W-:Y:S02]  /*2e190*/  IMAD.WIDE R180, R239.reuse, 0x4, R200 ;  /* 0x00000004efb47825 */ /* 0x048fe400078e02c8 */
[----:B------:R-:W-:Y:S04]  /*2e1a0*/  LDGSTS.E [R192+-0x6d900], desc[UR46][R178.64], P0 ;  /* 0x92700000b2c07fae */ /* 0x000fe8000812186e */
[----:B------:R-:W-:Y:S01]  /*2e1b0*/  LDGSTS.E [R191+-0x6d500], desc[UR46][R180.64], P0 ;  /* 0x92b00000b4bf7fae */ /* 0x000fe2000812186e */
[----:B----4-:R-:W-:-:S03]  /*2e1c0*/  IMAD.WIDE R182, R239, 0x4, R222 ;  /* 0x00000004efb67825 */ /* 0x010fc600078e02de */
[----:B------:R-:W3:Y:S01]  /*2e1d0*/  LDL.LU.64 R222, [R1+0x610] ;  /* 0x0006100001de7983 */ /* 0x000ee20000300a00 */
[----:B------:R-:W-:-:S03]  /*2e1e0*/  IMAD.WIDE R184, R239, 0x4, R220 ;  /* 0x00000004efb87825 */ /* 0x000fc600078e02dc */
[----:B------:R-:W4:Y:S01]  /*2e1f0*/  LDL.LU.64 R220, [R1+0x5f8] ;  /* 0x0005f80001dc7983 */ /* 0x000f220000300a00 */
[----:B------:R-:W-:-:S03]  /*2e200*/  IMAD.WIDE R186, R239, 0x4, R218 ;  /* 0x00000004efba7825 */ /* 0x000fc600078e02da */
[----:B------:R-:W4:Y:S04]  /*2e210*/  LDL.LU.64 R218, [R1+0x5e0] ;  /* 0x0005e00001da7983 */ /* 0x000f280000300a00 */
[----:B------:R1:W-:Y:S02]  /*2e220*/  LDGSTS.E [R190+-0x6d100], desc[UR46][R182.64], P0 ;  /* 0x92f00000b6be7fae */ /* 0x0003e4000812186e */
[C---:B-1----:R-:W-:Y:S02]  /*2e230*/  IMAD.WIDE R190, R239.reuse, 0x4, R244 ;  /* 0x00000004efbe7825 */ /* 0x042fe400078e02f4 */
[----:B------:R-:W4:Y:S02]  /*2e240*/  LDL.LU.64 R244, [R1+0x5f0] ;  /* 0x0005f00001f47983 */ /* 0x000f240000300a00 */
[----:B------:R-:W-:-:S02]  /*2e250*/  IMAD.WIDE R192, R239, 0x4, R216 ;  /* 0x00000004efc07825 */ /* 0x000fc400078e02d8 */
[----:B------:R-:W4:Y:S02]  /*2e260*/  LDL.LU.64 R66, [R1+0x5d0] ;  /* 0x0005d00001427983 */ /* 0x000f240000300a00 */
[----:B------:R-:W-:Y:S02]  /*2e270*/  IMAD.WIDE R194, R239, 0x4, R214 ;  /* 0x00000004efc27825 */ /* 0x000fe400078e02d6 */
[----:B------:R-:W4:Y:S04]  /*2e280*/  LDL.LU.64 R70, [R1+0x5b0] ;  /* 0x0005b00001467983 */ /* 0x000f280000300a00 */
[----:B------:R-:W4:Y:S04]  /*2e290*/  LDL.LU.64 R214, [R1+0x568] ;  /* 0x0005680001d67983 */ /* 0x000f280000300a00 */
[----:B------:R-:W4:Y:S04]  /*2e2a0*/  LDL.LU.64 R216, [R1+0x548] ;  /* 0x0005480001d87983 */ /* 0x000f280000300a00 */
[----:B------:R-:W4:Y:S04]  /*2e2b0*/  LDL.LU.64 R110, [R1+0x528] ;  /* 0x00052800016e7983 */ /* 0x000f280000300a00 */
[----:B------:R-:W4:Y:S04]  /*2e2c0*/  LDL.LU.64 R130, [R1+0x4d0] ;  /* 0x0004d00001827983 */ /* 0x000f280000300a00 */
[----:B------:R-:W4:Y:S01]  /*2e2d0*/  LDL.LU.64 R138, [R1+0x480] ;  /* 0x00048000018a7983 */ /* 0x000f220000300a00 */
[----:B------:R-:W-:-:S02]  /*2e2e0*/  VIADD R189, R250, 0x100000 ;  /* 0x00100000fabd7836 */ /* 0x000fc40000000000 */
[C---:B------:R-:W-:Y:S01]  /*2e2f0*/  VIADD R188, R250.reuse, 0x100000 ;  /* 0x00100000fabc7836 */ /* 0x040fe20000000000 */
[C---:B------:R-:W-:Y:S01]  /*2e300*/  IADD3 R211, R250.reuse, 0x100000, RZ ;  /* 0x00100000fad37810 */ /* 0x040fe20007ffe0ff */
[C---:B------:R-:W-:Y:S01]  /*2e310*/  VIADD R202, R250.reuse, 0x100000 ;  /* 0x00100000faca7836 */ /* 0x040fe20000000000 */
[----:B------:R-:W-:Y:S01]  /*2e320*/  LDGSTS.E [R189+-0x6cd00], desc[UR46][R184.64], P0 ;  /* 0x93300000b8bd7fae */ /* 0x000fe2000812186e */
[----:B------:R-:W-:-:S03]  /*2e330*/  VIADD R201, R250, 0x100000 ;  /* 0x00100000fac97836 */ /* 0x000fc60000000000 */
[----:B------:R1:W-:Y:S01]  /*2e340*/  LDGSTS.E [R188+-0x6c900], desc[UR46][R186.64], P0 ;  /* 0x93700000babc7fae */ /* 0x0003e2000812186e */
[C---:B------:R-:W-:Y:S02]  /*2e350*/  VIADD R200, R250.reuse, 0x100000 ;  /* 0x00100000fac87836 */ /* 0x040fe40000000000 */
[C---:B------:R-:W-:Y:S01]  /*2e360*/  VIADD R199, R250.reuse, 0x100000 ;  /* 0x00100000fac77836 */ /* 0x040fe20000000000 */
[----:B------:R-:W4:Y:S01]  /*2e370*/  LDL.LU.64 R134, [R1+0x4f8] ;  /* 0x0004f80001867983 */ /* 0x000f220000300a00 */
[C---:B------:R-:W-:Y:S02]  /*2e380*/  VIADD R198, R250.reuse, 0x100000 ;  /* 0x00100000fac67836 */ /* 0x040fe40000000000 */
[----:B------:R-:W-:Y:S01]  /*2e390*/  VIADD R210, R250, 0x100000 ;  /* 0x00100000fad27836 */ /* 0x000fe20000000000 */
[----:B------:R-:W4:Y:S01]  /*2e3a0*/  LDL.LU.64 R122, [R1+0x4c0] ;  /* 0x0004c000017a7983 */ /* 0x000f220000300a00 */
[----:B-1----:R-:W-:-:S04]  /*2e3b0*/  IMAD.WIDE R188, R239, 0x4, R196 ;  /* 0x00000004efbc7825 */ /* 0x002fc800078e02c4 */
[----:B--2---:R-:W-:Y:S01]  /*2e3c0*/  IMAD.WIDE R196, R239, 0x4, R212 ;  /* 0x00000004efc47825 */ /* 0x004fe200078e02d4 */
[----:B------:R-:W-:Y:S04]  /*2e3d0*/  LDGSTS.E [R202+-0x6c500], desc[UR46][R188.64], P0 ;  /* 0x93b00000bcca7fae */ /* 0x000fe8000812186e */
[----:B------:R-:W-:Y:S01]  /*2e3e0*/  LDGSTS.E [R201+-0x6c100], desc[UR46][R190.64], P0 ;  /* 0x93f00000bec97fae */ /* 0x000fe2000812186e */
[----:B------:R-:W-:-:S03]  /*2e3f0*/  VIADD R212, R250, 0x100000 ;  /* 0x00100000fad47836 */ /* 0x000fc60000000000 */
[----:B------:R1:W-:Y:S04]  /*2e400*/  LDGSTS.E [R200+-0x6bd00], desc[UR46][R192.64], P0 ;  /* 0x94300000c0c87fae */ /* 0x0003e8000812186e */
[----:B------:R-:W-:Y:S04]  /*2e410*/  LDGSTS.E [R199+-0x6b900], desc[UR46][R194.64], P0 ;  /* 0x94700000c2c77fae */ /* 0x000fe8000812186e */
[----:B------:R2:W-:Y:S01]  /*2e420*/  LDGSTS.E [R198+-0x6b500], desc[UR46][R196.64], P0 ;  /* 0x94b00000c4c67fae */ /* 0x0005e2000812186e */
[----:B------:R-:W-:Y:S02]  /*2e430*/  VIADD R209, R250, 0x100000 ;  /* 0x00100000fad17836 */ /* 0x000fe40000000000 */
[----:B-1----:R-:W-:-:S04]  /*2e440*/  IMAD.WIDE R200, R239, 0x4, R204 ;  /* 0x00000004efc87825 */ /* 0x002fc800078e02cc */
[C---:B------:R-:W-:Y:S02]  /*2e450*/  VIADD R208, R250.reuse, 0x100000 ;  /* 0x00100000fad07836 */ /* 0x040fe40000000000 */
[----:B--2---:R-:W-:Y:S02]  /*2e460*/  IMAD.WIDE R198, R239, 0x4, R246 ;  /* 0x00000004efc67825 */ /* 0x004fe400078e02f6 */
[----:B------:R-:W2:Y:S04]  /*2e470*/  LDL.LU.64 R246, [R1+0x460] ;  /* 0x0004600001f67983 */ /* 0x000ea80000300a00 */
[----:B------:R-:W-:Y:S04]  /*2e480*/  LDGSTS.E [R212+-0x6b100], desc[UR46][R198.64], P0 ;  /* 0x94f00000c6d47fae */ /* 0x000fe8000812186e */
[----:B------:R-:W-:Y:S01]  /*2e490*/  LDGSTS.E [R211+-0x6ad00], desc[UR46][R200.64], P0 ;  /* 0x95300000c8d37fae */ /* 0x000fe2000812186e */
[----:B------:R-:W-:-:S02]  /*2e4a0*/  VIADD R252, R250, 0x100000 ;  /* 0x00100000fafc7836 */ /* 0x000fc40000000000 */
[----:B---3--:R-:W-:-:S04]  /*2e4b0*/  IMAD.WIDE R202, R239, 0x4, R222 ;  /* 0x00000004efca7825 */ /* 0x008fc800078e02de */
[C---:B----4-:R-:W-:Y:S01]  /*2e4c0*/  IMAD.WIDE R204, R239.reuse, 0x4, R220 ;  /* 0x00000004efcc7825 */ /* 0x050fe200078e02dc */
[----:B------:R-:W-:Y:S03]  /*2e4d0*/  LDGSTS.E [R210+-0x6a900], desc[UR46][R202.64], P0 ;  /* 0x95700000cad27fae */ /* 0x000fe6000812186e */
[C---:B------:R-:W-:Y:S01]  /*2e4e0*/  IMAD.WIDE R206, R239.reuse, 0x4, R218 ;  /* 0x00000004efce7825 */ /* 0x040fe200078e02da */
[----:B------:R-:W-:Y:S04]  /*2e4f0*/  LDGSTS.E [R209+-0x6a500], desc[UR46][R204.64], P0 ;  /* 0x95b00000ccd17fae */ /* 0x000fe8000812186e */
[----:B------:R1:W-:Y:S02]  /*2e500*/  LDGSTS.E [R208+-0x6a100], desc[UR46][R206.64], P0 ;  /* 0x95f00000ced07fae */ /* 0x0003e4000812186e */
[----:B-1----:R-:W-:-:S02]  /*2e510*/  IMAD.WIDE R208, R239, 0x4, R244 ;  /* 0x00000004efd07825 */ /* 0x002fc400078e02f4 */
[----:B------:R-:W3:Y:S02]  /*2e520*/  LDL.64 R244, [R1+0x438] ;  /* 0x0004380001f47983 */ /* 0x000ee40000100a00 */
[C---:B------:R-:W-:Y:S02]  /*2e530*/  VIADD R222, R250.reuse, 0x100000 ;  /* 0x00100000fade7836 */ /* 0x040fe40000000000 */
[C---:B------:R-:W-:Y:S02]  /*2e540*/  VIADD R221, R250.reuse, 0x100000 ;  /* 0x00100000fadd7836 */ /* 0x040fe40000000000 */
[C---:B------:R-:W-:Y:S01]  /*2e550*/  IMAD.WIDE R210, R239.reuse, 0x4, R66 ;  /* 0x00000004efd27825 */ /* 0x040fe200078e0242 */
[----:B------:R-:W-:Y:S03]  /*2e560*/  LDGSTS.E [R222+-0x69d00], desc[UR46][R208.64], P0 ;  /* 0x96300000d0de7fae */ /* 0x000fe6000812186e */
[----:B------:R-:W-:Y:S01]  /*2e570*/  VIADD R220, R250, 0x100000 ;  /* 0x00100000fadc7836 */ /* 0x000fe20000000000 */
[----:B------:R-:W-:Y:S01]  /*2e580*/  LDGSTS.E [R221+-0x69900], desc[UR46][R210.64], P0 ;  /* 0x96700000d2dd7fae */ /* 0x000fe2000812186e */
[----:B------:R-:W-:-:S04]  /*2e590*/  IMAD.WIDE R212, R239, 0x4, R70 ;  /* 0x00000004efd47825 */ /* 0x000fc800078e0246 */
[----:B------:R-:W-:Y:S01]  /*2e5a0*/  VIADD R219, R250, 0x100000 ;  /* 0x00100000fadb7836 */ /* 0x000fe20000000000 */
[----:B------:R1:W-:Y:S01]  /*2e5b0*/  LDGSTS.E [R220+-0x69500], desc[UR46][R212.64], P0 ;  /* 0x96b00000d4dc7fae */ /* 0x0003e2000812186e */
[----:B------:R-:W-:-:S04]  /*2e5c0*/  IMAD.WIDE R214, R239, 0x4, R214 ;  /* 0x00000004efd67825 */ /* 0x000fc800078e02d6 */
[----:B------:R-:W-:Y:S01]  /*2e5d0*/  VIADD R218, R250, 0x100000 ;  /* 0x00100000fada7836 */ /* 0x000fe20000000000 */
[----:B------:R-:W-:Y:S01]  /*2e5e0*/  LDGSTS.E [R219+-0x69100], desc[UR46][R214.64], P0 ;  /* 0x96f00000d6db7fae */ /* 0x000fe2000812186e */
[----:B------:R-:W-:-:S05]  /*2e5f0*/  IMAD.WIDE R216, R239, 0x4, R216 ;  /* 0x00000004efd87825 */ /* 0x000fca00078e02d8 */
[----:B------:R4:W-:Y:S01]  /*2e600*/  LDGSTS.E [R218+-0x68d00], desc[UR46][R216.64], P0 ;  /* 0x97300000d8da7fae */ /* 0x0009e2000812186e */
[----:B-1----:R-:W-:-:S03]  /*2e610*/  IMAD.WIDE R220, R239, 0x4, R130 ;  /* 0x00000004efdc7825 */ /* 0x002fc600078e0282 */
[----:B------:R-:W3:Y:S01]  /*2e620*/  LDL.LU.64 R130, [R1+0x450] ;  /* 0x0004500001827983 */ /* 0x000ee20000300a00 */
[----:B------:R-:W-:-:S04]  /*2e630*/  IMAD.WIDE R222, R239, 0x4, R138 ;  /* 0x00000004efde7825 */ /* 0x000fc800078e028a */
[----:B----4-:R-:W-:-:S05]  /*2e640*/  IMAD.WIDE R218, R239, 0x4, R110 ;  /* 0x00000004efda7825 */ /* 0x010fca00078e026e */
[----:B------:R1:W-:Y:S02]  /*2e650*/  LDGSTS.E [R252+-0x68900], desc[UR46][R218.64], P0 ;  /* 0x97700000dafc7fae */ /* 0x0003e4000812186e */
[----:B-1----:R-:W-:Y:S02]  /*2e660*/  SEL R252, R8, RZ, P4 ;  /* 0x000000ff08fc7207 */ /* 0x002fe40002000000 */
[----:B------:R-:W4:Y:S04]  /*2e670*/  LDL.LU R8, [R1+0x1204] ;  /* 0x0012040001087983 */ /* 0x000f280000300800 */
[----:B------:R-:W4:Y:S01]  /*2e680*/  LDL.LU.64 R138, [R1+0x440] ;  /* 0x00044000018a7983 */ /* 0x000f220000300a00 */
[C---:B------:R-:W-:Y:S02]  /*2e690*/  VIADD R238, R250.reuse, 0x100000 ;  /* 0x00100000faee7836 */ /* 0x040fe40000000000 */
[----:B------:R-:W-:-:S02]  /*2e6a0*/  VIADD R6, R250, 0x100000 ;  /* 0x00100000fa067836 */ /* 0x000fc40000000000 */
[----:B------:R-:W-:Y:S01]  /*2e6b0*/  IMAD.WIDE R70, R251, 0x4, R134 ;  /* 0x00000004fb467825 */ /* 0x000fe200078e0286 */
[----:B------:R1:W-:Y:S04]  /*2e6c0*/  LDGSTS.E [R238+-0x68500], desc[UR46][R220.64], P0 ;  /* 0x97b00000dcee7fae */ /* 0x0003e8000812186e */
[----:B------:R3:W-:Y:S04]  /*2e6d0*/  LDGSTS.E [R6+-0x68100], desc[UR46][R222.64], P0 ;  /* 0x97f00000de067fae */ /* 0x0007e8000812186e */
[----:B------:R-:W0:Y:S01]  /*2e6e0*/  LDGDEPBAR ;  /* 0x00000000000079af */ /* 0x000e220000000000 */
[----:B-1----:R-:W-:Y:S01]  /*2e6f0*/  SEL R238, R9, RZ, P4 ;  /* 0x000000ff09ee7207 */ /* 0x002fe20002000000 */
[----:B------:R-:W-:Y:S06]  /*2e700*/  BAR.SYNC.DEFER_BLOCKING 0x0 ;  /* 0x0000000000007b1d */ /* 0x000fec0000010000 */
[----:B------:R-:W4:Y:S04]  /*2e710*/  LDL.LU R9, [R1+0x1200] ;  /* 0x0012000001097983 */ /* 0x000f280000300800 */
[----:B------:R-:W4:Y:S04]  /*2e720*/  LDL.64 R134, [R1+0x418] ;  /* 0x0004180001867983 */ /* 0x000f280000100a00 */
[----:B------:R-:W-:Y:S01]  /*2e730*/  STL.64 [R1+0x208], R70 ;  /* 0x0002084601007387 */ /* 0x000fe20000100a00 */
[----:B------:R-:W-:Y:S01]  /*2e740*/  ISETP.NE.U32.AND P0, PT, R252, RZ, PT ;  /* 0x000000fffc00720c */ /* 0x000fe20003f05070 */
[----:B------:R-:W-:-:S04]  /*2e750*/  IMAD.WIDE R66, R251, 0x4, R122 ;  /* 0x00000004fb427825 */ /* 0x000fc800078e027a */
[C---:B--2---:R-:W-:Y:S01]  /*2e760*/  IMAD.WIDE R54, R251.reuse, 0x4, R246 ;  /* 0x00000004fb367825 */ /* 0x044fe200078e02f6 */
[----:B------:R-:W-:Y:S01]  /*2e770*/  @!PT LDS RZ, [RZ] ;  /* 0x00000000fffff984 */ /* 0x000fe20000000800 */
[----:B------:R-:W-:Y:S01]  /*2e780*/  @!PT LDS RZ, [RZ] ;  /* 0x00000000fffff984 */ /* 0x000fe20000000800 */
[----:B------:R-:W-:Y:S01]  /*2e790*/  @!PT LDS RZ, [RZ] ;  /* 0x00000000fffff984 */ /* 0x000fe20000000800 */
[----:B------:R-:W-:Y:S04]  /*2e7a0*/  LDGSTS.E [R0+-0xc000], desc[UR46][R70.64], P2 ;  /* 0xf400000046007fae */ /* 0x000fe8000912186e */
[----:B------:R-:W-:Y:S04]  /*2e7b0*/  LDGSTS.E [R0+-0xbff8], desc[UR46][R66.64], P5 ;  /* 0xf400800042007fae */ /* 0x000fe8000a92186e */
[----:B------:R1:W-:Y:S01]  /*2e7c0*/  LDGSTS.E [R0+-0xa000], desc[UR46][R54.64], P1 ;  /* 0xf600000036007fae */ /* 0x0003e2000892186e */
[----:B------:R-:W2:Y:S02]  /*2e7d0*/  S2R R247, SR_TID.X ;  /* 0x0000000000f77919 */ /* 0x000ea40000002100 */
[----:B--2---:R-:W-:Y:S01]  /*2e7e0*/  SHF.R.U32.HI R247, RZ, 0x6, R247 ;  /* 0x00000006fff77819 */ /* 0x004fe200000116f7 */
[----:B---3--:R-:W-:-:S02]  /*2e7f0*/  IMAD.WIDE R6, R251, 0x4, R244 ;  /* 0x00000004fb067825 */ /* 0x008fc400078e02f4 */
[----:B------:R-:W2:Y:S04]  /*2e800*/  LDL.LU.64 R244, [R1+0x420] ;  /* 0x0004200001f47983 */ /* 0x000ea80000300a00 */
[----:B------:R-:W-:Y:S04]  /*2e810*/  STL.64 [R1+0x228], R66 ;  /* 0x0002284201007387 */ /* 0x000fe80000100a00 */
[----:B------:R1:W-:Y:S04]  /*2e820*/  STL.64 [R1+0x2e0], R54 ;  /* 0x0002e03601007387 */ /* 0x0003e80000100a00 */
[----:B------:R4:W-:Y:S04]  /*2e830*/  STL.64 [R1+0x2e8], R6 ;  /* 0x0002e80601007387 */ /* 0x0009e80000100a00 */
[----:B------:R4:W-:Y:S01]  /*2e840*/  LDGSTS.E [R0+-0x9ff8], desc[UR46][R6.64], P0 ;  /* 0xf600800006007fae */ /* 0x0009e2000812186e */
[----:B-1----:R-:W-:-:S03]  /*2e850*/  IMAD.WIDE R54, R251, 0x4, R130 ;  /* 0x00000004fb367825 */ /* 0x002fc600078e0282 */
[----:B------:R-:W3:Y:S04]  /*2e860*/  LDL.LU.64 R130, [R1+0x4a0] ;  /* 0x0004a00001827983 */ /* 0x000ee80000300a00 */
[----:B------:R1:W-:Y:S01]  /*2e870*/  STL.64 [R1+0x248], R54 ;  /* 0x0002483601007387 */ /* 0x0003e20000100a00 */
[----:B----4-:R-:W-:-:S03]  /*2e880*/  IMAD.WIDE R6, R251, 0x4, R138 ;  /* 0x00000004fb067825 */ /* 0x010fc600078e028a */
[----:B------:R-:W4:Y:S01]  /*2e890*/  LDL.64 R138, [R1+0x478] ;  /* 0x00047800018a7983 */ /* 0x000f220000100a00 */
[----:B------:R-:W-:-:S04]  /*2e8a0*/  SGXT.U32 R247, R247, 0x1 ;  /* 0x00000001f7f7781a */ /* 0x000fc80000000000 */
[----:B------:R-:W-:-:S04]  /*2e8b0*/  LOP3.LUT R247, R247, 0x24, RZ, 0xfc, !PT ;  /* 0x00000024f7f77812 */ /* 0x000fc800078efcff */
[----:B------:R-:W-:Y:S02]  /*2e8c0*/  ISETP.GE.AND P2, PT, R247, UR4, PT ;  /* 0x00000004f7007c0c */ /* 0x000fe4000bf46270 */
[----:B------:R-:W1:Y:S02]  /*2e8d0*/  S2R R247, SR_TID.X ;  /* 0x0000000000f77919 */ /* 0x000e640000002100 */
[--C-:B-1----:R-:W-:Y:S02]  /*2e8e0*/  SHF.R.U32.HI R246, RZ, 0x6, R247.reuse ;  /* 0x00000006fff67819 */ /* 0x102fe400000116f7 */
[----:B------:R-:W-:-:S04]  /*2e8f0*/  SHF.R.U32.HI R247, RZ, 0x6, R247 ;  /* 0x00000006fff77819 */ /* 0x000fc800000116f7 */
[----:B------:R-:W-:-:S04]  /*2e900*/  SGXT.U32 R247, R247, 0x1 ;  /* 0x00000001f7f7781a */ /* 0x000fc80000000000 */
[----:B------:R-:W-:-:S04]  /*2e910*/  LOP3.LUT R247, R247, 0x26, RZ, 0xfc, !PT ;  /* 0x00000026f7f77812 */ /* 0x000fc800078efcff */
[----:B------:R-:W-:Y:S02]  /*2e920*/  ISETP.GE.AND P0, PT, R247, UR4, PT ;  /* 0x00000004f7007c0c */ /* 0x000fe4000bf06270 */
[----:B------:R-:W1:Y:S01]  /*2e930*/  S2R R247, SR_TID.X ;  /* 0x0000000000f77919 */ /* 0x000e620000002100 */
[----:B------:R-:W-:Y:S02]  /*2e940*/  SEL R252, RZ, 0x4, P6 ;  /* 0x00000004fffc7807 */ /* 0x000fe40003000000 */
[----:B------:R-:W-:Y:S02]  /*2e950*/  ISETP.NE.U32.AND P6, PT, R238, RZ, PT ;  /* 0x000000ffee00720c */ /* 0x000fe40003fc5070 */
[----:B------:R-:W-:Y:S02]  /*2e960*/  SEL R238, R252, RZ, P4 ;  /* 0x000000fffcee7207 */ /* 0x000fe40002000000 */
[----:B------:R-:W-:Y:S02]  /*2e970*/  SEL R0, RZ, 0x4, P2 ;  /* 0x00000004ff007807 */ /* 0x000fe40001000000 */
[----:B------:R-:W-:-:S02]  /*2e980*/  ISETP.NE.U32.AND P5, PT, R238, RZ, PT ;  /* 0x000000ffee00720c */ /* 0x000fc40003fa5070 */
[----:B------:R-:W-:Y:S02]  /*2e990*/  SEL R238, R0, RZ, P4 ;  /* 0x000000ff00ee7207 */ /* 0x000fe40002000000 */
[----:B------:R-:W-:-:S03]  /*2e9a0*/  SEL R0, RZ, 0x4, P0 ;  /* 0x00000004ff007807 */ /* 0x000fc60000000000 */
[----:B------:R1:W-:Y:S04]  /*2e9b0*/  LDGSTS.E [R4+-0xc000], desc[UR46][R54.64], P6 ;  /* 0xf400000036047fae */ /* 0x0003e8000b12186e */
[----:B------:R2:W-:Y:S04]  /*2e9c0*/  STL.64 [R1+0x260], R6 ;  /* 0x0002600601007387 */ /* 0x0005e80000100a00 */
[----:B------:R2:W-:Y:S01]  /*2e9d0*/  LDGSTS.E [R4+-0xbff8], desc[UR46][R6.64], P5 ;  /* 0xf400800006047fae */ /* 0x0005e2000a92186e */
[----:B-1----:R-:W-:-:S04]  /*2e9e0*/  SHF.R.U32.HI R247, RZ, 0x6, R247 ;  /* 0x00000006fff77819 */ /* 0x002fc800000116f7 */
[----:B------:R-:W-:-:S04]  /*2e9f0*/  SGXT.U32 R247, R247, 0x1 ;  /* 0x00000001f7f7781a */ /* 0x000fc80000000000 */
[----:B------:R-:W-:-:S04]  /*2ea00*/  LOP3.LUT R247, R247, 0xc, RZ, 0xfc, !PT ;  /* 0x0000000cf7f77812 */ /* 0x000fc800078efcff */
[----:B------:R-:W-:Y:S02]  /*2ea10*/  ISETP.GE.AND P0, PT, R247, UR4, PT ;  /* 0x00000004f7007c0c */ /* 0x000fe4000bf06270 */
[----:B------:R-:W1:Y:S02]  /*2ea20*/  S2R R247, SR_TID.X ;  /* 0x0000000000f77919 */ /* 0x000e640000002100 */
[----:B-1----:R-:W-:-:S04]  /*2ea30*/  SHF.R.U32.HI R247, RZ, 0x6, R247 ;  /* 0x00000006fff77819 */ /* 0x002fc800000116f7 */
[----:B------:R-:W-:-:S04]  /*2ea40*/  SGXT.U32 R247, R247, 0x1 ;  /* 0x00000001f7f7781a */ /* 0x000fc80000000000 */
[----:B------:R-:W-:-:S04]  /*2ea50*/  LOP3.LUT R247, R247, 0xe, RZ, 0xfc, !PT ;  /* 0x0000000ef7f77812 */ /* 0x000fc800078efcff */
[----:B------:R-:W-:Y:S02]  /*2ea60*/  ISETP.GE.AND P6, PT, R247, UR4, PT ;  /* 0x00000004f7007c0c */ /* 0x000fe4000bfc6270 */
[----:B------:R-:W1:Y:S01]  /*2ea70*/  S2R R247, SR_TID.X ;  /* 0x0000000000f77919 */ /* 0x000e620000002100 */
[----:B------:R-:W-:Y:S01]  /*2ea80*/  SGXT.U32 R246, R246, 0x1 ;  /* 0x00000001f6f6781a */ /* 0x000fe20000000000 */
[----:B------:R-:W-:-:S03]  /*2ea90*/  IMAD.WIDE R54, R251, 0x4, R134 ;  /* 0x00000004fb367825 */ /* 0x000fc600078e0286 */
[----:B------:R-:W-:-:S04]  /*2eaa0*/  LOP3.LUT R246, R246, 0xa, RZ, 0xfc, !PT ;  /* 0x0000000af6f67812 */ /* 0x000fc800078efcff */
[----:B------:R-:W-:Y:S01]  /*2eab0*/  ISETP.GE.AND P1, PT, R246, UR4, PT ;  /* 0x00000004f6007c0c */ /* 0x000fe2000bf26270 */
[----:B------:R3:W-:Y:S01]  /*2eac0*/  STL.64 [R1+0x2f0], R54 ;  /* 0x0002f03601007387 */ /* 0x0007e20000100a00 */
[----:B------:R-:W-:-:S03]  /*2ead0*/  SEL R0, R0, RZ, P4 ;  /* 0x000000ff00007207 */ /* 0x000fc60002000000 */
[----:B------:R-:W4:Y:S01]  /*2eae0*/  LDL.64 R134, [R1+0x518] ;  /* 0x0005180001867983 */ /* 0x000f220000100a00 */
[----:B------:R-:W-:Y:S02]  /*2eaf0*/  ISETP.NE.U32.AND P5, PT, R0, RZ, PT ;  /* 0x000000ff0000720c */ /* 0x000fe40003fa5070 */
[----:B------:R-:W-:Y:S02]  /*2eb00*/  SEL R0, RZ, 0x4, P3 ;  /* 0x00000004ff007807 */ /* 0x000fe40001800000 */
[----:B-1----:R-:W-:-:S04]  /*2eb10*/  SHF.R.U32.HI R246, RZ, 0x6, R247 ;  /* 0x00000006fff67819 */ /* 0x002fc800000116f7 */
[----:B------:R-:W-:-:S04]  /*2eb20*/  SGXT.U32 R246, R246, 0x1 ;  /* 0x00000001f6f6781a */ /* 0x000fc80000000000 */
[----:B------:R-:W-:Y:S02]  /*2eb30*/  LOP3.LUT R246, R246, 0x28, RZ, 0xfc, !PT ;  /* 0x00000028f6f67812 */ /* 0x000fe400078efcff */
[----:B------:R-:W-:Y:S02]  /*2eb40*/  ISETP.NE.U32.AND P2, PT, R238, RZ, PT ;  /* 0x000000ffee00720c */ /* 0x000fe40003f45070 */
[----:B------:R-:W-:Y:S01]  /*2eb50*/  ISETP.GE.AND P3, PT, R246, UR4, PT ;  /* 0x00000004f6007c0c */ /* 0x000fe2000bf66270 */
[----:B--2---:R-:W-:Y:S01]  /*2eb60*/  IMAD.WIDE R6, R251, 0x4, R244 ;  /* 0x00000004fb067825 */ /* 0x004fe200078e02f4 */
[----:B------:R-:W-:Y:S01]  /*2eb70*/  SEL R238, R0, RZ, P4 ;  /* 0x000000ff00ee7207 */ /* 0x000fe20002000000 */
[----:B------:R-:W1:Y:S01]  /*2eb80*/  S2R R245, SR_TID.X ;  /* 0x0000000000f57919 */ /* 0x000e620000002100 */
[----:B------:R-:W-:Y:S02]  /*2eb90*/  SEL R0, RZ, 0x4, P3 ;  /* 0x00000004ff007807 */ /* 0x000fe40001800000 */
[----:B------:R-:W-:-:S05]  /*2eba0*/  SHF.R.U32.HI R247, RZ, 0x6, R247 ;  /* 0x00000006fff77819 */ /* 0x000fca00000116f7 */
[----:B------:R3:W-:Y:S01]  /*2ebb0*/  LDGSTS.E [R4+-0xa000], desc[UR46][R54.64], P2 ;  /* 0xf600000036047fae */ /* 0x0007e2000912186e */
[----:B-1----:R-:W-:Y:S02]  /*2ebc0*/  SHF.R.U32.HI R245, RZ, 0x6, R245 ;  /* 0x00000006fff57819 */ /* 0x002fe400000116f5 */
[----:B------:R-:W-:Y:S01]  /*2ebd0*/  SGXT.U32 R247, R247, 0x1 ;  /* 0x00000001f7f7781a */ /* 0x000fe20000000000 */
[----:B------:R4:W-:Y:S01]  /*2ebe0*/  STL.64 [R1+0x2f8], R6 ;  /* 0x0002f80601007387 */ /* 0x0009e20000100a00 */
[----:B------:R-:W-:Y:S02]  /*2ebf0*/  SGXT.U32 R245, R245, 0x1 ;  /* 0x00000001f5f5781a */ /* 0x000fe40000000000 */
[----:B------:R-:W-:Y:S01]  /*2ec00*/  SEL R252, RZ, 0x4, P1 ;  /* 0x00000004fffc7807 */ /* 0x000fe20000800000 */
[----:B---3--:R-:W-:Y:S01]  /*2ec10*/  IMAD.WIDE R54, R251, 0x4, R130 ;  /* 0x00000004fb367825 */ /* 0x008fe200078e0282 */
[----:B------:R-:W-:Y:S01]  /*2ec20*/  LOP3.LUT R245, R245, 0x2a, RZ, 0xfc, !PT ;  /* 0x0000002af5f57812 */ /* 0x000fe200078efcff */
[----:B------:R4:W-:Y:S03]  /*2ec30*/  LDGSTS.E [R4+-0x9ff8], desc[UR46][R6.64], P5 ;  /* 0xf600800006047fae */ /* 0x0009e6000a92186e */
[----:B------:R-:W-:-:S02]  /*2ec40*/  ISETP.GE.AND P3, PT, R245, UR4, PT ;  /* 0x00000004f5007c0c */ /* 0x000fc4000bf66270 */
[----:B------:R-:W1:Y:S01]  /*2ec50*/  S2R R245, SR_TID.X ;  /* 0x0000000000f57919 */ /* 0x000e620000002100 */
[----:B------:R-:W-:-:S04]  /*2ec60*/  LOP3.LUT R247, R247, 0x10, RZ, 0xfc, !PT ;  /* 0x00000010f7f77812 */ /* 0x000fc800078efcff */
[----:B------:R-:W-:Y:S02]  /*2ec70*/  ISETP.GE.AND P1, PT, R247, UR4, PT ;  /* 0x00000004f7007c0c */ /* 0x000fe4000bf26270 */
[----:B------:R-:W2:Y:S01]  /*2ec80*/  LDL.64 R246, [R1+0x4b8] ;  /* 0x0004b80001f67983 */ /* 0x000ea20000100a00 */
[----:B------:R-:W-:-:S03]  /*2ec90*/  SEL R0, R0, RZ, P4 ;  /* 0x000000ff00007207 */ /* 0x000fc60002000000 */
[----:B------:R-:W3:Y:S04]  /*2eca0*/  LDL.LU.64 R130, [R1+0x4f0] ;  /* 0x0004f00001827983 */ /* 0x000ee80000300a00 */
[----:B------:R1:W-:Y:S01]  /*2ecb0*/  STL.64 [R1+0x268], R54 ;  /* 0x0002683601007387 */ /* 0x0003e20000100a00 */
[----:B----4-:R-:W-:-:S03]  /*2ecc0*/  IMAD.WIDE R6, R251, 0x4, R138 ;  /* 0x00000004fb067825 */ /* 0x010fc600078e028a */
[----:B------:R-:W4:Y:S01]  /*2ecd0*/  LDL.LU.64 R138, [R1+0x4e0] ;  /* 0x0004e000018a7983 */ /* 0x000f220000300a00 */
[----:B------:R-:W-:Y:S02]  /*2ece0*/  SEL R4, RZ, 0x4, P3 ;  /* 0x00000004ff047807 */ /* 0x000fe40001800000 */
[----:B-1----:R-:W-:-:S04]  /*2ecf0*/  SHF.R.U32.HI R245, RZ, 0x6, R245 ;  /* 0x00000006fff57819 */ /* 0x002fc800000116f5 */
[----:B------:R-:W-:-:S04]  /*2ed00*/  SGXT.U32 R245, R245, 0x1 ;  /* 0x00000001f5f5781a */ /* 0x000fc80000000000 */
[----:B------:R-:W-:Y:S02]  /*2ed10*/  LOP3.LUT R245, R245, 0x2c, RZ, 0xfc, !PT ;  /* 0x0000002cf5f57812 */ /* 0x000fe400078efcff */
[----:B------:R-:W-:Y:S01]  /*2ed20*/  ISETP.NE.U32.AND P3, PT, R0, RZ, PT ;  /* 0x000000ff0000720c */ /* 0x000fe20003f65070 */
[----:B------:R2:W-:Y:S01]  /*2ed30*/  STL.64 [R1+0x270], R6 ;  /* 0x0002700601007387 */ /* 0x0005e20000100a00 */
[----:B------:R-:W-:Y:S02]  /*2ed40*/  SEL R0, RZ, 0x4, P0 ;  /* 0x00000004ff007807 */ /* 0x000fe40000000000 */
[----:B------:R-:W-:Y:S02]  /*2ed50*/  ISETP.GE.AND P0, PT, R245, UR4, PT ;  /* 0x00000004f5007c0c */ /* 0x000fe4000bf06270 */
[----:B------:R-:W3:Y:S01]  /*2ed60*/  LDL.LU.64 R244, [R1+0x510] ;  /* 0x0005100001f47983 */ /* 0x000ee20000300a00 */
[----:B------:R-:W-:Y:S01]  /*2ed70*/  ISETP.NE.U32.AND P2, PT, R238, RZ, PT ;  /* 0x000000ffee00720c */ /* 0x000fe20003f45070 */
[----:B------:R-:W1:-:S12]  /*2ed80*/  S2R R123, SR_TID.X ;  /* 0x00000000007b7919 */ /* 0x000e580000002100 */
[----:B------:R1:W-:Y:S01]  /*2ed90*/  LDGSTS.E [R5+-0xc000], desc[UR46][R54.64], P2 ;  /* 0xf400000036057fae */ /* 0x0003e2000912186e */
[----:B------:R-:W-:Y:S01]  /*2eda0*/  SEL R238, R252, RZ, P4 ;  /* 0x000000fffcee7207 */ /* 0x000fe20002000000 */
[----:B------:R-:W-:Y:S01]  /*2edb0*/  IMAD.WIDE R58, R239, 0x4, R58 ;  /* 0x00000004ef3a7825 */ /* 0x000fe200078e023a */
[----:B------:R-:W3:Y:S02]  /*2edc0*/  LDC R252, c[0x0][0x230] ;  /* 0x00008c00fffc7b82 */ /* 0x000ee40000000800 */
[----:B------:R-:W-:Y:S02]  /*2edd0*/  ISETP.NE.U32.AND P5, PT, R238, RZ, PT ;  /* 0x000000ffee00720c */ /* 0x000fe40003fa5070 */
[----:B------:R-:W-:Y:S02]  /*2ede0*/  SEL R238, R4, RZ, P4 ;  /* 0x000000ff04ee7207 */ /* 0x000fe40002000000 */
[----:B------:R-:W-:Y:S02]  /*2edf0*/  SEL R4, R0, RZ, P4 ;  /* 0x000000ff00047207 */ /* 0x000fe40002000000 */
[----:B------:R-:W-:-:S02]  /*2ee00*/  SEL R0, RZ, 0x4, P6 ;  /* 0x00000004ff007807 */ /* 0x000fc40003000000 */
[----:B-1----:R-:W-:-:S05]  /*2ee10*/  SHF.R.U32.HI R123, RZ, 0x6, R123 ;  /* 0x00000006ff7b7819 */ /* 0x002fca000001167b */
[----:B------:R2:W-:Y:S01]  /*2ee20*/  LDGSTS.E [R5+-0xbff8], desc[UR46][R6.64], P5 ;  /* 0xf400800006057fae */ /* 0x0005e2000a92186e */
[----:B------:R-:W-:Y:S02]  /*2ee30*/  SGXT.U32 R123, R123, 0x1 ;  /* 0x000000017b7b781a */ /* 0x000fe40000000000 */
[----:B------:R-:W-:Y:S02]  /*2ee40*/  ISETP.NE.U32.AND P6, PT, R238, RZ, PT ;  /* 0x000000ffee00720c */ /* 0x000fe40003fc5070 */
[----:B------:R-:W-:Y:S02]  /*2ee50*/  LOP3.LUT R123, R123, 0x2e, RZ, 0xfc, !PT ;  /* 0x0000002e7b7b7812 */ /* 0x000fe400078efcff */
[----:B------:R-:W-:Y:S02]  /*2ee60*/  ISETP.NE.U32.AND P2, PT, R4, RZ, PT ;  /* 0x000000ff0400720c */ /* 0x000fe40003f45070 */
[----:B------:R-:W-:Y:S02]  /*2ee70*/  SEL R4, R0, RZ, P4 ;  /* 0x000000ff00047207 */ /* 0x000fe40002000000 */
[----:B------:R-:W-:-:S02]  /*2ee80*/  ISETP.GE.AND P5, PT, R123, UR4, PT ;  /* 0x000000047b007c0c */ /* 0x000fc4000bfa6270 */
[----:B------:R-:W-:Y:S02]  /*2ee90*/  SEL R0, RZ, 0x4, P0 ;  /* 0x00000004ff007807 */ /* 0x000fe40000000000 */
[----:B------:R-:W-:Y:S02]  /*2eea0*/  ISETP.NE.U32.AND P0, PT, R4, RZ, PT ;  /* 0x000000ff0400720c */ /* 0x000fe40003f05070 */
[----:B------:R-:W-:-:S04]  /*2eeb0*/  SEL R4, RZ, 0x4, P5 ;  /* 0x00000004ff047807 */ /* 0x000fc80002800000 */
[----:B------:R-:W-:Y:S01]  /*2eec0*/  SEL R4, R4, RZ, P4 ;  /* 0x000000ff04047207 */ /* 0x000fe20002000000 */
[C---:B------:R-:W-:Y:S02]  /*2eed0*/  IMAD.WIDE R54, R251.reuse, 0x4, R134 ;  /* 0x00000004fb367825 */ /* 0x040fe400078e0286 */
[----:B------:R-:W3:Y:S04]  /*2eee0*/  LDL.64 R134, [R1+0x4d8] ;  /* 0x0004d80001867983 */ /* 0x000ee80000100a00 */
[----:B------:R-:W-:Y:S04]  /*2eef0*/  STL.64 [R1+0x300], R54 ;  /* 0x0003003601007387 */ /* 0x000fe80000100a00 */
[----:B------:R-:W-:Y:S01]  /*2ef00*/  LDGSTS.E [R5+-0xa000], desc[UR46][R54.64], P3 ;  /* 0xf600000036057fae */ /* 0x000fe2000992186e */
[----:B------:R-:W-:Y:S01]  /*2ef10*/  ISETP.NE.U32.AND P3, PT, R4, RZ, PT ;  /* 0x000000ff0400720c */ /* 0x000fe20003f65070 */
[----:B--2---:R-:W-:-:S05]  /*2ef20*/  IMAD.WIDE R6, R251, 0x4, R246 ;  /* 0x00000004fb067825 */ /* 0x004fca00078e02f6 */
[----:B------:R4:W-:Y:S04]  /*2ef30*/  STL.64 [R1+0x308], R6 ;  /* 0x0003080601007387 */ /* 0x0009e80000100a00 */
[----:B------:R4:W-:Y:S02]  /*2ef40*/  LDGSTS.E [R5+-0x9ff8], desc[UR46][R6.64], P6 ;  /* 0xf600800006057fae */ /* 0x0009e4000b12186e */
[----:B----4-:R-:W-:-:S04]  /*2ef50*/  IMAD.WIDE R6, R251, 0x4, R138 ;  /* 0x00000004fb067825 */ /* 0x010fc800078e028a */
[----:B---3--:R-:W-:Y:S01]  /*2ef60*/  IMAD.WIDE R4, R251, 0x4, R130 ;  /* 0x00000004fb047825 */ /* 0x008fe200078e0282 */
[----:B------:R-:W-:Y:S04]  /*2ef70*/  STL.64 [R1+0x280], R6 ;  /* 0x0002800601007387 */ /* 0x000fe80000100a00 */
[----:B------:R1:W-:Y:S04]  /*2ef80*/  LDGSTS.E [R8+-0xc000], desc[UR46][R4.64], P2 ;  /* 0xf400000004087fae */ /* 0x0003e8000912186e */
[----:B------:R1:W-:Y:S01]  /*2ef90*/  STL.64 [R1+0xfb8], R4 ;  /* 0x000fb80401007387 */ /* 0x0003e20000100a00 */
[----:B------:R-:W2:Y:S01]  /*2efa0*/  S2R R247, SR_TID.X ;  /* 0x0000000000f77919 */ /* 0x000ea20000002100 */
[----:B------:R-:W-:-:S02]  /*2efb0*/  SEL R0, R0, RZ, P4 ;  /* 0x000000ff00007207 */ /* 0x000fc40002000000 */
[----:B------:R3:W-:Y:S01]  /*2efc0*/  LDGSTS.E [R8+-0xbff8], desc[UR46][R6.64], P0 ;  /* 0xf400800006087fae */ /* 0x0007e2000812186e */
[----:B-1----:R-:W-:-:S03]  /*2efd0*/  IMAD.WIDE R4, R251, 0x4, R244 ;  /* 0x00000004fb047825 */ /* 0x002fc600078e02f4 */
[----:B------:R-:W4:Y:S04]  /*2efe0*/  LDL.LU.64 R244, [R1+0x550] ;  /* 0x0005500001f47983 */ /* 0x000f280000300a00 */
[----:B------:R1:W-:Y:S04]  /*2eff0*/  STL.64 [R1+0x310], R4 ;  /* 0x0003100401007387 */ /* 0x0003e80000100a00 */
[----:B------:R-:W4:Y:S04]  /*2f000*/  LDL.64 R234, [R1+0x538] ;  /* 0x0005380001ea7983 */ /* 0x000f280000100a00 */
[----:B------:R-:W4:Y:S01]  /*2f010*/  LDL.LU.64 R138, [R1+0x500] ;  /* 0x00050000018a7983 */ /* 0x000f220000300a00 */
[----:B--2---:R-:W-:-:S02]  /*2f020*/  SHF.R.U32.HI R246, RZ, 0x6, R247 ;  /* 0x00000006fff67819 */ /* 0x004fc400000116f7 */
[----:B------:R-:W-:-:S04]  /*2f030*/  SHF.R.U32.HI R247, RZ, 0x6, R247 ;  /* 0x00000006fff77819 */ /* 0x000fc800000116f7 */
[----:B------:R-:W-:-:S04]  /*2f040*/  SGXT.U32 R247, R247, 0x1 ;  /* 0x00000001f7f7781a */ /* 0x000fc80000000000 */
[----:B------:R-:W-:-:S04]  /*2f050*/  LOP3.LUT R247, R247, 0x30, RZ, 0xfc, !PT ;  /* 0x00000030f7f77812 */ /* 0x000fc800078efcff */
[----:B------:R-:W-:Y:S02]  /*2f060*/  ISETP.GE.AND P6, PT, R247, UR4, PT ;  /* 0x00000004f7007c0c */ /* 0x000fe4000bfc6270 */
[----:B------:R-:W2:Y:S01]  /*2f070*/  S2R R247, SR_TID.X ;  /* 0x0000000000f77919 */ /* 0x000ea20000002100 */
[----:B------:R-:W-:Y:S02]  /*2f080*/  SGXT.U32 R246, R246, 0x1 ;  /* 0x00000001f6f6781a */ /* 0x000fe40000000000 */
[----:B------:R-:W-:Y:S02]  /*2f090*/  ISETP.NE.U32.AND P5, PT, R0, RZ, PT ;  /* 0x000000ff0000720c */ /* 0x000fe40003fa5070 */
[----:B------:R-:W-:Y:S02]  /*2f0a0*/  LOP3.LUT R246, R246, 0x12, RZ, 0xfc, !PT ;  /* 0x00000012f6f67812 */ /* 0x000fe400078efcff */
[----:B------:R-:W-:Y:S02]  /*2f0b0*/  SEL R0, RZ, 0x4, P1 ;  /* 0x00000004ff007807 */ /* 0x000fe40000800000 */
[----:B------:R-:W-:-:S02]  /*2f0c0*/  ISETP.GE.AND P1, PT, R246, UR4, PT ;  /* 0x00000004f6007c0c */ /* 0x000fc4000bf26270 */
[----:B------:R-:W-:Y:S02]  /*2f0d0*/  SEL R0, R0, RZ, P4 ;  /* 0x000000ff00007207 */ /* 0x000fe40002000000 */
[----:B------:R-:W-:Y:S02]  /*2f0e0*/  SEL R238, RZ, 0x4, P1 ;  /* 0x00000004ffee7807 */ /* 0x000fe40000800000 */
[----:B------:R-:W-:Y:S01]  /*2f0f0*/  ISETP.NE.U32.AND P1, PT, R0, RZ, PT ;  /* 0x000000ff0000720c */ /* 0x000fe20003f25070 */
[----:B------:R-:W-:Y:S01]  /*2f100*/  LDGSTS.E [R8+-0xa000], desc[UR46][R4.64], P5 ;  /* 0xf600000004087fae */ /* 0x000fe2000a92186e */
[----:B------:R-:W-:Y:S02]  /*2f110*/  SEL R0, RZ, 0x4, P6 ;  /* 0x00000004ff007807 */ /* 0x000fe40003000000 */
[----:B--2---:R-:W-:-:S04]  /*2f120*/  SHF.R.U32.HI R247, RZ, 0x6, R247 ;  /* 0x00000006fff77819 */ /* 0x004fc800000116f7 */
[----:B------:R-:W-:-:S04]  /*2f130*/  SGXT.U32 R247, R247, 0x1 ;  /* 0x00000001f7f7781a */ /* 0x000fc80000000000 */
[----:B------:R-:W-:-:S04]  /*2f140*/  LOP3.LUT R247, R247, 0x32, RZ, 0xfc, !PT ;  /* 0x00000032f7f77812 */ /* 0x000fc800078efcff */
[----:B------:R-:W-:Y:S02]  /*2f150*/  ISETP.GE.AND P6, PT, R247, UR4, PT ;  /* 0x00000004f7007c0c */ /* 0x000fe4000bfc6270 */
[----:B------:R-:W2:Y:S01]  /*2f160*/  S2R R247, SR_TID.X ;  /* 0x0000000000f77919 */ /* 0x000ea20000002100 */
[----:B------:R-:W-:-:S04]  /*2f170*/  SEL R238, R238, RZ, P4 ;  /* 0x000000ffeeee7207 */ /* 0x000fc80002000000 */
[----:B------:R-:W-:Y:S02]  /*2f180*/  ISETP.NE.U32.AND P2, PT, R238, RZ, PT ;  /* 0x000000ffee00720c */ /* 0x000fe40003f45070 */
[----:B------:R-:W-:Y:S02]  /*2f190*/  SEL R238, RZ, 0x4, P6 ;  /* 0x00000004ffee7807 */ /* 0x000fe40003000000 */
[----:B--2---:R-:W-:-:S04]  /*2f1a0*/  SHF.R.U32.HI R246, RZ, 0x6, R247 ;  /* 0x00000006fff67819 */ /* 0x004fc800000116f7 */
[----:B------:R-:W-:-:S04]  /*2f1b0*/  SGXT.U32 R246, R246, 0x1 ;  /* 0x00000001f6f6781a */ /* 0x000fc80000000000 */
[----:B------:R-:W-:-:S04]  /*2f1c0*/  LOP3.LUT R246, R246, 0x14, RZ, 0xfc, !PT ;  /* 0x00000014f6f67812 */ /* 0x000fc800078efcff */
[----:B------:R-:W-:Y:S02]  /*2f1d0*/  ISETP.GE.AND P6, PT, R246, UR4, PT ;  /* 0x00000004f6007c0c */ /* 0x000fe4000bfc6270 */
[--C-:B------:R-:W-:Y:S02]  /*2f1e0*/  SHF.R.U32.HI R246, RZ, 0x6, R247.reuse ;  /* 0x00000006fff67819 */ /* 0x100fe400000116f7 */
[----:B------:R-:W-:Y:S01]  /*2f1f0*/  SHF.R.U32.HI R247, RZ, 0x6, R247 ;  /* 0x00000006fff77819 */ /* 0x000fe200000116f7 */
[----:B---3--:R-:W-:-:S03]  /*2f200*/  IMAD.WIDE R6, R251, 0x4, R134 ;  /* 0x00000004fb067825 */ /* 0x008fc600078e0286 */
[----:B------:R-:W-:Y:S02]  /*2f210*/  SGXT.U32 R247, R247, 0x1 ;  /* 0x00000001f7f7781a */ /* 0x000fe40000000000 */
[----:B------:R2:W-:Y:S02]  /*2f220*/  LDGSTS.E [R8+-0x9ff8], desc[UR46][R6.64], P3 ;  /* 0xf600800006087fae */ /* 0x0005e4000992186e */
[----:B------:R-:W-:Y:S02]  /*2f230*/  LOP3.LUT R247, R247, 0x34, RZ, 0xfc, !PT ;  /* 0x00000034f7f77812 */ /* 0x000fe400078efcff */
[----:B--2---:R-:W-:Y:S02]  /*2f240*/  SEL R8, RZ, 0x4, P6 ;  /* 0x00000004ff087807 */ /* 0x004fe40003000000 */
[----:B------:R-:W-:Y:S02]  /*2f250*/  ISETP.GE.AND P6, PT, R247, UR4, PT ;  /* 0x00000004f7007c0c */ /* 0x000fe4000bfc6270 */
[----:B------:R-:W2:Y:S01]  /*2f260*/  S2R R247, SR_TID.X ;  /* 0x0000000000f77919 */ /* 0x000ea20000002100 */
[----:B------:R-:W-:Y:S01]  /*2f270*/  SGXT.U32 R246, R246, 0x1 ;  /* 0x00000001f6f6781a */ /* 0x000fe20000000000 */
[----:B------:R3:W-:Y:S01]  /*2f280*/  STL.64 [R1+0x318], R6 ;  /* 0x0003180601007387 */ /* 0x0007e20000100a00 */
[----:B------:R-:W-:-:S03]  /*2f290*/  SEL R0, R0, RZ, P4 ;  /* 0x000000ff00007207 */ /* 0x000fc60002000000 */
[----:B-1----:R-:W4:Y:S01]  /*2f2a0*/  LDL.64 R4, [R1+0x498] ;  /* 0x0004980001047983 */ /* 0x002f220000100a00 */
[----:B------:R-:W-:-:S03]  /*2f2b0*/  LOP3.LUT R246, R246, 0x16, RZ, 0xfc, !PT ;  /* 0x00000016f6f67812 */ /* 0x000fc600078efcff */
[----:B------:R-:W4:Y:S01]  /*2f2c0*/  LDL.LU.64 R70, [R1+0x470] ;  /* 0x0004700001467983 */ /* 0x000f220000300a00 */
[----:B------:R-:W-:-:S03]  /*2f2d0*/  ISETP.NE.U32.AND P0, PT, R0, RZ, PT ;  /* 0x000000ff0000720c */ /* 0x000fc60003f05070 */
[----:B------:R-:W4:Y:S01]  /*2f2e0*/  LDL.LU.64 R54, [R1+0x430] ;  /* 0x0004300001367983 */ /* 0x000f220000300a00 */
[----:B------:R-:W-:-:S03]  /*2f2f0*/  SEL R0, R238, RZ, P4 ;  /* 0x000000ffee007207 */ /* 0x000fc60002000000 */
[----:B------:R-:W4:Y:S01]  /*2f300*/  LDL.LU.64 R122, [R1+0x410] ;  /* 0x00041000017a7983 */ /* 0x000f220000300a00 */
[----:B------:R-:W-:-:S03]  /*2f310*/  ISETP.GE.AND P5, PT, R246, UR4, PT ;  /* 0x00000004f6007c0c */ /* 0x000fc6000bfa6270 */
[----:B------:R-:W4:Y:S04]  /*2f320*/  LDL.64 R66, [R1+0x400] ;  /* 0x0004000001427983 */ /* 0x000f280000100a00 */
[----:B------:R-:W4:Y:S01]  /*2f330*/  LDL.LU.64 R240, [R1+0x3d0] ;  /* 0x0003d00001f07983 */ /* 0x000f220000300a00 */
[----:B--2---:R-:W-:-:S03]  /*2f340*/  SHF.R.U32.HI R247, RZ, 0x6, R247 ;  /* 0x00000006fff77819 */ /* 0x004fc600000116f7 */
[----:B---3--:R-:W2:Y:S01]  /*2f350*/  LDL.LU.64 R6, [R1+0x3c0] ;  /* 0x0003c00001067983 */ /* 0x008ea20000300a00 */
[----:B------:R-:W-:-:S03]  /*2f360*/  SGXT.U32 R247, R247, 0x1 ;  /* 0x00000001f7f7781a */ /* 0x000fc60000000000 */
[----:B------:R-:W3:Y:S01]  /*2f370*/  LDL.LU.64 R130, [R1+0x490] ;  /* 0x0004900001827983 */ /* 0x000ee20000300a00 */
[----:B------:R-:W-:-:S03]  /*2f380*/  LOP3.LUT R247, R247, 0x36, RZ, 0xfc, !PT ;  /* 0x00000036f7f77812 */ /* 0x000fc600078efcff */
[----:B------:R-:W3:Y:S01]  /*2f390*/  LDL.64 R90, [R1+0x458] ;  /* 0x00045800015a7983 */ /* 0x000ee20000100a00 */
[----:B------:R-:W-:Y:S02]  /*2f3a0*/  ISETP.NE.U32.AND P3, PT, R0, RZ, PT ;  /* 0x000000ff0000720c */ /* 0x000fe40003f65070 */
[----:B------:R-:W-:Y:S01]  /*2f3b0*/  SEL R0, RZ, 0x4, P5 ;  /* 0x00000004ff007807 */ /* 0x000fe20002800000 */
[----:B------:R-:W3:Y:S01]  /*2f3c0*/  LDL.LU.64 R110, [R1+0x3f0] ;  /* 0x0003f000016e7983 */ /* 0x000ee20000300a00 */
[----:B------:R-:W-:-:S03]  /*2f3d0*/  ISETP.GE.AND P5, PT, R247, UR4, PT ;  /* 0x00000004f7007c0c */ /* 0x000fc6000bfa6270 */
[----:B------:R-:W3:Y:S04]  /*2f3e0*/  LDL.LU.64 R246, [R1+0x3e0] ;  /* 0x0003e00001f67983 */ /* 0x000ee80000300a00 */
[----:B------:R-:W3:Y:S01]  /*2f3f0*/  LDL.LU.64 R134, [R1+0x3d8] ;  /* 0x0003d80001867983 */ /* 0x000ee20000300a00 */
[----:B----4-:R-:W-:-:S05]  /*2f400*/  IMAD.WIDE R244, R251, 0x4, R244 ;  /* 0x00000004fbf47825 */ /* 0x010fca00078e02f4 */
[----:B------:R1:W-:Y:S01]  /*2f410*/  STL.64 [R1+0x290], R244 ;  /* 0x000290f401007387 */ /* 0x0003e20000100a00 */
[----:B------:R-:W-:-:S03]  /*2f420*/  IMAD.WIDE R234, R251, 0x4, R234 ;  /* 0x00000004fbea7825 */ /* 0x000fc600078e02ea */
[----:B------:R-:W-:Y:S01]  /*2f430*/  LDGSTS.E [R9+-0xc000], desc[UR46][R244.64], P1 ;  /* 0xf4000000f4097fae */ /* 0x000fe2000892186e */
[----:B------:R-:W-:Y:S01]  /*2f440*/  IMAD.WIDE R230, R251, 0x4, R138 ;  /* 0x00000004fbe67825 */ /* 0x000fe200078e028a */
[----:B------:R-:W-:Y:S02]  /*2f450*/  SEL R8, R8, RZ, P4 ;  /* 0x000000ff08087207 */ /* 0x000fe40002000000 */
[----:B------:R-:W4:Y:S04]  /*2f460*/  LDL.LU.64 R138, [R1+0x3f8] ;  /* 0x0003f800018a7983 */ /* 0x000f280000300a00 */
[----:B------:R-:W-:Y:S04]  /*2f470*/  STL.64 [R1+0x2a0], R234 ;  /* 0x0002a0ea01007387 */ /* 0x000fe80000100a00 */
[----:B------:R-:W-:Y:S04]  /*2f480*/  STL.64 [R1+0x320], R230 ;  /* 0x000320e601007387 */ /* 0x000fe80000100a00 */
[----:B-1----:R-:W4:Y:S01]  /*2f490*/  LDL.LU.64 R244, [R1+0x11f8] ;  /* 0x0011f80001f47983 */ /* 0x002f220000300a00 */
[----:B------:R-:W-:-:S02]  /*2f4a0*/  SEL R238, RZ, 0x4, P6 ;  /* 0x00000004ffee7807 */ /* 0x000fc40003000000 */
[----:B------:R-:W-:Y:S01]  /*2f4b0*/  SEL R0, R0, RZ, P4 ;  /* 0x000000ff00007207 */ /* 0x000fe20002000000 */
[----:B------:R-:W-:Y:S01]  /*2f4c0*/  LDGSTS.E [R9+-0xbff8], desc[UR46][R234.64], P2 ;  /* 0xf4008000ea097fae */ /* 0x000fe2000912186e */
[----:B------:R-:W-:Y:S02]  /*2f4d0*/  ISETP.NE.U32.AND P6, PT, R8, RZ, PT ;  /* 0x000000ff0800720c */ /* 0x000fe40003fc5070 */
[----:B------:R-:W-:Y:S01]  /*2f4e0*/  SEL R8, RZ, 0x4, P5 ;  /* 0x00000004ff087807 */ /* 0x000fe20002800000 */
[----:B------:R-:W-:Y:S01]  /*2f4f0*/  LDGSTS.E [R9+-0xa000], desc[UR46][R230.64], P0 ;  /* 0xf6000000e6097fae */ /* 0x000fe2000812186e */
[----:B------:R-:W-:Y:S02]  /*2f500*/  ISETP.NE.U32.AND P5, PT, R0, RZ, PT ;  /* 0x000000ff0000720c */ /* 0x000fe40003fa5070 */
[----:B------:R-:W-:Y:S02]  /*2f510*/  SEL R0, R8, RZ, P4 ;  /* 0x000000ff08007207 */ /* 0x000fe40002000000 */
[----:B------:R-:W-:-:S02]  /*2f520*/  SEL R238, R238, RZ, P4 ;  /* 0x000000ffeeee7207 */ /* 0x000fc40002000000 */
[----:B------:R-:W-:Y:S02]  /*2f530*/  ISETP.NE.U32.AND P2, PT, R0, RZ, PT ;  /* 0x000000ff0000720c */ /* 0x000fe40003f45070 */
[----:B------:R-:W-:Y:S01]  /*2f540*/  ISETP.NE.U32.AND P1, PT, R238, RZ, PT ;  /* 0x000000ffee00720c */ /* 0x000fe20003f25070 */
[----:B------:R-:W-:-:S04]  /*2f550*/  IMAD.WIDE R4, R251, 0x4, R4 ;  /* 0x00000004fb047825 */ /* 0x000fc800078e0204 */
[C---:B------:R-:W-:Y:S01]  /*2f560*/  IMAD.WIDE R70, R251.reuse, 0x4, R70 ;  /* 0x00000004fb467825 */ /* 0x040fe200078e0246 */
[----:B------:R1:W-:Y:S03]  /*2f570*/  LDGSTS.E [R9+-0x9ff8], desc[UR46][R4.64], P3 ;  /* 0xf600800004097fae */ /* 0x0003e6000992186e */
[C---:B------:R-:W-:Y:S01]  /*2f580*/  IMAD.WIDE R54, R251.reuse, 0x4, R54 ;  /* 0x00000004fb367825 */ /* 0x040fe200078e0236 */
[----:B------:R2:W-:Y:S03]  /*2f590*/  STL.64 [R1+0x328], R4 ;  /* 0x0003280401007387 */ /* 0x0005e60000100a00 */
[C---:B------:R-:W-:Y:S01]  /*2f5a0*/  IMAD.WIDE R122, R251.reuse, 0x4, R122 ;  /* 0x00000004fb7a7825 */ /* 0x040fe200078e027a */
[----:B------:R-:W-:Y:S03]  /*2f5b0*/  STL.64 [R1+0x2a8], R70 ;  /* 0x0002a84601007387 */ /* 0x000fe60000100a00 */
[C---:B-1----:R-:W-:Y:S01]  /*2f5c0*/  IMAD.WIDE R8, R251.reuse, 0x4, R240 ;  /* 0x00000004fb087825 */ /* 0x042fe200078e02f0 */
[----:B------:R-:W-:Y:S03]  /*2f5d0*/  STL.64 [R1+0x2b0], R54 ;  /* 0x0002b03601007387 */ /* 0x000fe60000100a00 */
[C---:B--2---:R-:W-:Y:S01]  /*2f5e0*/  IMAD.WIDE R4, R251.reuse, 0x4, R6 ;  /* 0x00000004fb047825 */ /* 0x044fe200078e0206 */
[----:B------:R1:W-:Y:S03]  /*2f5f0*/  STL.64 [R1+0x2d0], R8 ;  /* 0x0002d00801007387 */ /* 0x0003e60000100a00 */
[----:B---3--:R-:W-:-:S02]  /*2f600*/  IMAD.WIDE R6, R251, 0x4, R130 ;  /* 0x00000004fb067825 */ /* 0x008fc400078e0282 */
[----:B------:R-:W2:Y:S01]  /*2f610*/  S2R R131, SR_TID.X ;  /* 0x0000000000837919 */ /* 0x000ea20000002100 */
[----:B------:R-:W-:Y:S04]  /*2f620*/  STL.64 [R1+0x2b8], R122 ;  /* 0x0002b87a01007387 */ /* 0x000fe80000100a00 */
[----:B------:R3:W-:Y:S01]  /*2f630*/  STL.64 [R1+0x2d8], R4 ;  /* 0x0002d80401007387 */ /* 0x0007e20000100a00 */
[----:B------:R-:W-:-:S04]  /*2f640*/  IMAD.WIDE R66, R251, 0x4, R66 ;  /* 0x00000004fb427825 */ /* 0x000fc800078e0242 */
[----:B-1----:R-:W-:-:S04]  /*2f650*/  IMAD.WIDE R8, R251, 0x4, R110 ;  /* 0x00000004fb087825 */ /* 0x002fc800078e026e */
[----:B---3--:R-:W-:-:S04]  /*2f660*/  IMAD.WIDE R4, R251, 0x4, R90 ;  /* 0x00000004fb047825 */ /* 0x008fc800078e025a */
[----:B------:R-:W-:Y:S02]  /*2f670*/  IMAD.WIDE R90, R251, 0x4, R134 ;  /* 0x00000004fb5a7825 */ /* 0x000fe400078e0286 */
[----:B------:R-:W1:Y:S01]  /*2f680*/  S2R R134, SR_TID.X ;  /* 0x0000000000867919 */ /* 0x000e620000002100 */
[----:B------:R-:W-:Y:S04]  /*2f690*/  STL.64 [R1+0x2c8], R66 ;  /* 0x0002c84201007387 */ /* 0x000fe80000100a00 */
[----:B------:R-:W-:Y:S04]  /*2f6a0*/  STL.64 [R1+0x330], R6 ;  /* 0x0003300601007387 */ /* 0x000fe80000100a00 */
[----:B------:R-:W-:Y:S04]  /*2f6b0*/  STL.64 [R1+0x340], R8 ;  /* 0x0003400801007387 */ /* 0x000fe80000100a00 */
[----:B------:R-:W-:Y:S04]  /*2f6c0*/  STL.64 [R1+0x338], R4 ;  /* 0x0003380401007387 */ /* 0x000fe80000100a00 */
[----:B------:R4:W-:Y:S01]  /*2f6d0*/  STL.64 [R1+0x350], R90 ;  /* 0x0003505a01007387 */ /* 0x0009e20000100a00 */
[----:B--2---:R-:W-:-:S02]  /*2f6e0*/  SHF.R.U32.HI R130, RZ, 0x6, R131 ;  /* 0x00000006ff827819 */ /* 0x004fc40000011683 */
[----:B------:R-:W-:-:S04]  /*2f6f0*/  SHF.R.U32.HI R131, RZ, 0x6, R131 ;  /* 0x00000006ff837819 */ /* 0x000fc80000011683 */
[----:B------:R-:W-:Y:S02]  /*2f700*/  SGXT.U32 R131, R131, 0x1 ;  /* 0x000000018383781a */ /* 0x000fe40000000000 */
[----:B-1----:R-:W-:Y:S02]  /*2f710*/  SHF.R.U32.HI R135, RZ, 0x6, R134 ;  /* 0x00000006ff877819 */ /* 0x002fe40000011686 */
[----:B------:R-:W-:Y:S02]  /*2f720*/  LOP3.LUT R131, R131, 0x1a, RZ, 0xfc, !PT ;  /* 0x0000001a83837812 */ /* 0x000fe400078efcff */
[----:B------:R-:W-:Y:S02]  /*2f730*/  SGXT.U32 R135, R135, 0x1 ;  /* 0x000000018787781a */ /* 0x000fe40000000000 */
[----:B------:R-:W-:Y:S02]  /*2f740*/  ISETP.GE.AND P3, PT, R131, UR4, PT ;  /* 0x0000000483007c0c */ /* 0x000fe4000bf66270 */
[----:B------:R-:W-:-:S02]  /*2f750*/  LOP3.LUT R135, R135, 0x38, RZ, 0xfc, !PT ;  /* 0x0000003887877812 */ /* 0x000fc400078efcff */
[----:B------:R-:W-:Y:S02]  /*2f760*/  SEL R0, RZ, 0x4, P3 ;  /* 0x00000004ff007807 */ /* 0x000fe40001800000 */
[----:B------:R-:W-:Y:S01]  /*2f770*/  ISETP.GE.AND P3, PT, R135, UR4, PT ;  /* 0x0000000487007c0c */ /* 0x000fe2000bf66270 */
[----:B----4-:R-:W-:Y:S02]  /*2f780*/  IMAD.WIDE R90, R251, 0x4, R138 ;  /* 0x00000004fb5a7825 */ /* 0x010fe400078e028a */
[----:B------:R-:W1:Y:S01]  /*2f790*/  S2R R139, SR_TID.X ;  /* 0x00000000008b7919 */ /* 0x000e620000002100 */
[----:B------:R-:W-:Y:S04]  /*2f7a0*/  LDGSTS.E [R244+-0xc000], desc[UR46][R70.64], P6 ;  /* 0xf400000046f47fae */ /* 0x000fe8000b12186e */
[----:B------:R-:W-:Y:S04]  /*2f7b0*/  LDGSTS.E [R244+-0xbff8], desc[UR46][R54.64], P5 ;  /* 0xf400800036f47fae */ /* 0x000fe8000a92186e */
[----:B------:R-:W-:Y:S04]  /*2f7c0*/  LDGSTS.E [R244+-0xa000], desc[UR46][R6.64], P1 ;  /* 0xf600000006f47fae */ /* 0x000fe8000892186e */
[----:B------:R2:W-:Y:S01]  /*2f7d0*/  LDGSTS.E [R244+-0x9ff8], desc[UR46][R4.64], P2 ;  /* 0xf600800004f47fae */ /* 0x0005e2000912186e */
[----:B-1----:R-:W-:-:S04]  /*2f7e0*/  SHF.R.U32.HI R135, RZ, 0x6, R139 ;  /* 0x00000006ff877819 */ /* 0x002fc8000001168b */
[----:B------:R-:W-:-:S04]  /*2f7f0*/  SGXT.U32 R135, R135, 0x1 ;  /* 0x000000018787781a */ /* 0x000fc80000000000 */
[----:B------:R-:W-:-:S04]  /*2f800*/  LOP3.LUT R135, R135, 0x1e, RZ, 0xfc, !PT ;  /* 0x0000001e87877812 */ /* 0x000fc800078efcff */
[----:B------:R-:W-:Y:S02]  /*2f810*/  ISETP.GE.AND P2, PT, R135, UR4, PT ;  /* 0x0000000487007c0c */ /* 0x000fe4000bf46270 */
[----:B------:R-:W1:Y:S01]  /*2f820*/  S2R R135, SR_TID.X ;  /* 0x0000000000877919 */ /* 0x000e620000002100 */
[----:B------:R-:W-:-:S04]  /*2f830*/  SGXT.U32 R130, R130, 0x1 ;  /* 0x000000018282781a */ /* 0x000fc80000000000 */
[----:B------:R-:W-:Y:S02]  /*2f840*/  LOP3.LUT R130, R130, 0x18, RZ, 0xfc, !PT ;  /* 0x0000001882827812 */ /* 0x000fe400078efcff */
[----:B------:R-:W-:Y:S02]  /*2f850*/  LOP3.LUT R134, R134, 0x3f, RZ, 0xc0, !PT ;  /* 0x0000003f86867812 */ /* 0x000fe400078ec0ff */
[----:B------:R-:W-:Y:S01]  /*2f860*/  ISETP.GE.AND P0, PT, R130, UR4, PT ;  /* 0x0000000482007c0c */ /* 0x000fe2000bf06270 */
[----:B------:R-:W-:-:S03]  /*2f870*/  IMAD.WIDE R246, R251, 0x4, R246 ;  /* 0x00000004fbf67825 */ /* 0x000fc600078e02f6 */
[----:B------:R-:W-:Y:S02]  /*2f880*/  SEL R8, RZ, 0x4, P0 ;  /* 0x00000004ff087807 */ /* 0x000fe40000000000 */
[----:B------:R-:W-:Y:S02]  /*2f890*/  ISETP.GE.AND P0, PT, R134, UR4, PT ;  /* 0x0000000486007c0c */ /* 0x000fe4000bf06270 */
[--C-:B------:R-:W-:Y:S01]  /*2f8a0*/  SHF.R.U32.HI R134, RZ, 0x6, R139.reuse ;  /* 0x00000006ff867819 */ /* 0x100fe2000001168b */
[----:B------:R-:W-:Y:S01]  /*2f8b0*/  STL.64 [R1+0x348], R246 ;  /* 0x000348f601007387 */ /* 0x000fe20000100a00 */
[----:B------:R-:W-:Y:S02]  /*2f8c0*/  SEL R0, R0, RZ, P4 ;  /* 0x000000ff00007207 */ /* 0x000fe40002000000 */
[----:B------:R-:W-:Y:S01]  /*2f8d0*/  SGXT.U32 R134, R134, 0x1 ;  /* 0x000000018686781a */ /* 0x000fe20000000000 */
[----:B------:R3:W-:Y:S01]  /*2f8e0*/  STL [R1+0xfc0], R250 ;  /* 0x000fc0fa01007387 */ /* 0x0007e20000100800 */
[----:B------:R-:W-:-:S02]  /*2f8f0*/  SHF.R.U32.HI R139, RZ, 0x6, R139 ;  /* 0x00000006ff8b7819 */ /* 0x000fc4000001168b */
[----:B------:R-:W-:Y:S01]  /*2f900*/  LOP3.LUT R134, R134, 0x1c, RZ, 0xfc, !PT ;  /* 0x0000001c86867812 */ /* 0x000fe200078efcff */
[----:B------:R4:W-:Y:S01]  /*2f910*/  STL.64 [R1+0x358], R90 ;  /* 0x0003585a01007387 */ /* 0x0009e20000100a00 */
[----:B------:R-:W-:-:S03]  /*2f920*/  ISETP.NE.U32.AND P5, PT, R0, RZ, PT ;  /* 0x000000ff0000720c */ /* 0x000fc60003fa5070 */
[----:B------:R-:W2:Y:S01]  /*2f930*/  LDL.LU.64 R230, [R1+0x4b0] ;  /* 0x0004b00001e67983 */ /* 0x000ea20000300a00 */
[----:B------:R-:W-:Y:S02]  /*2f940*/  SEL R0, RZ, 0x4, P3 ;  /* 0x00000004ff007807 */ /* 0x000fe40001800000 */
[----:B------:R-:W-:Y:S01]  /*2f950*/  SGXT.U32 R139, R139, 0x1 ;  /* 0x000000018b8b781a */ /* 0x000fe20000000000 */
[----:B------:R-:W2:Y:S01]  /*2f960*/  LDL.LU.64 R234, [R1+0x2c0] ;  /* 0x0002c00001ea7983 */ /* 0x000ea20000300a00 */
[----:B------:R-:W-:Y:S02]  /*2f970*/  ISETP.GE.AND P3, PT, R134, UR4, PT ;  /* 0x0000000486007c0c */ /* 0x000fe4000bf66270 */
[--C-:B-1----:R-:W-:Y:S01]  /*2f980*/  SHF.R.U32.HI R134, RZ, 0x6, R135.reuse ;  /* 0x00000006ff867819 */ /* 0x102fe20000011687 */
[----:B------:R-:W2:Y:S01]  /*2f990*/  LDL.LU.64 R4, [R1+0x120] ;  /* 0x0001200001047983 */ /* 0x000ea20000300a00 */
[----:B------:R-:W-:Y:S02]  /*2f9a0*/  SHF.R.U32.HI R135, RZ, 0x6, R135 ;  /* 0x00000006ff877819 */ /* 0x000fe40000011687 */
[----:B------:R-:W-:Y:S01]  /*2f9b0*/  LOP3.LUT R139, R139, 0x3a, RZ, 0xfc, !PT ;  /* 0x0000003a8b8b7812 */ /* 0x000fe200078efcff */
[----:B------:R-:W2:Y:S01]  /*2f9c0*/  LDL.LU.64 R240, [R1+0x530] ;  /* 0x0005300001f07983 */ /* 0x000ea20000300a00 */
[----:B------:R-:W-:-:S02]  /*2f9d0*/  SGXT.U32 R134, R134, 0x1 ;  /* 0x000000018686781a */ /* 0x000fc40000000000 */
[----:B------:R-:W-:Y:S01]  /*2f9e0*/  SGXT.U32 R135, R135, 0x1 ;  /* 0x000000018787781a */ /* 0x000fe20000000000 */
[----:B------:R-:W2:Y:S01]  /*2f9f0*/  LDL.LU.64 R6, [R1+0x298] ;  /* 0x0002980001067983 */ /* 0x000ea20000300a00 */
[----:B------:R-:W-:Y:S02]  /*2fa00*/  SEL R8, R8, RZ, P4 ;  /* 0x000000ff08087207 */ /* 0x000fe40002000000 */
[----:B------:R-:W-:Y:S01]  /*2fa10*/  ISETP.GE.AND P1, PT, R139, UR4, PT ;  /* 0x000000048b007c0c */ /* 0x000fe2000bf26270 */
[----:B---3--:R-:W3:Y:S01]  /*2fa20*/  LDL.LU.64 R250, [R1+0x110] ;  /* 0x0001100001fa7983 */ /* 0x008ee20000300a00 */
[----:B------:R-:W-:Y:S02]  /*2fa30*/  SEL R0, R0, RZ, P4 ;  /* 0x000000ff00007207 */ /* 0x000fe40002000000 */
[----:B------:R-:W-:Y:S01]  /*2fa40*/  LOP3.LUT R134, R134, 0x3c, RZ, 0xfc, !PT ;  /* 0x0000003c86867812 */ /* 0x000fe200078efcff */
[----:B------:R-:W3:Y:S01]  /*2fa50*/  LDL.64 R138, [R1+0x558] ;  /* 0x00055800018a7983 */ /* 0x000ee20000100a00 */
[----:B------:R-:W-:-:S02]  /*2fa60*/  LOP3.LUT R135, R135, 0x3e, RZ, 0xfc, !PT ;  /* 0x0000003e87877812 */ /* 0x000fc400078efcff */
[----:B------:R-:W-:Y:S01]  /*2fa70*/  ISETP.NE.U32.AND P6, PT, R8, RZ, PT ;  /* 0x000000ff0800720c */ /* 0x000fe20003fc5070 */
[----:B------:R-:W3:Y:S01]  /*2fa80*/  LDL.LU.64 R54, [R1+0x288] ;  /* 0x0002880001367983 */ /* 0x000ee20000300a00 */
[----:B------:R-:W-:Y:S02]  /*2fa90*/  SEL R9, RZ, 0x4, P1 ;  /* 0x00000004ff097807 */ /* 0x000fe40000800000 */
[----:B------:R-:W-:Y:S01]  /*2faa0*/  ISETP.NE.U32.AND P1, PT, R0, RZ, PT ;  /* 0x000000ff0000720c */ /* 0x000fe20003f25070 */
[----:B----4-:R-:W4:Y:S01]  /*2fab0*/  LDL.LU.64 R90, [R1+0x100] ;  /* 0x00010000015a7983 */ /* 0x010f220000300a00 */
[----:B------:R-:W-:Y:S02]  /*2fac0*/  SEL R8, RZ, 0x4, P3 ;  /* 0x00000004ff087807 */ /* 0x000fe40001800000 */
[----:B------:R-:W-:Y:S01]  /*2fad0*/  SEL R0, RZ, 0x4, P2 ;  /* 0x00000004ff007807 */ /* 0x000fe20001000000 */
[----:B------:R-:W4:Y:S01]  /*2fae0*/  LDL.LU.64 R110, [R1+0x5a0] ;  /* 0x0005a000016e7983 */ /* 0x000f220000300a00 */
[----:B------:R-:W-:-:S02]  /*2faf0*/  ISETP.GE.AND P3, PT, R134, UR4, PT ;  /* 0x0000000486007c0c */ /* 0x000fc4000bf66270 */
[----:B------:R-:W-:Y:S01]  /*2fb00*/  ISETP.GE.AND P2, PT, R135, UR4, PT ;  /* 0x0000000487007c0c */ /* 0x000fe2000bf46270 */
[----:B------:R1:W-:Y:S01]  /*2fb10*/  LDGSTS.E [R245+-0xc000], desc[UR46][R122.64], P6 ;  /* 0xf40000007af57fae */ /* 0x0003e2000b12186e */
[----:B------:R-:W-:Y:S02]  /*2fb20*/  SEL R9, R9, RZ, P4 ;  /* 0x000000ff09097207 */ /* 0x000fe40002000000 */
[----:B------:R-:W-:Y:S01]  /*2fb30*/  SEL R238, R8, RZ, P4 ;  /* 0x000000ff08ee7207 */ /* 0x000fe20002000000 */
[----:B------:R-:W4:Y:S01]  /*2fb40*/  LDL.LU.64 R134, [R1+0x278] ;  /* 0x0002780001867983 */ /* 0x000f220000300a00 */
[----:B------:R-:W-:Y:S02]  /*2fb50*/  SEL R8, R0, RZ, P4 ;  /* 0x000000ff00087207 */ /* 0x000fe40002000000 */
[----:B--2---:R-:W-:Y:S01]  /*2fb60*/  SEL R244, RZ, 0x4, P3 ;  /* 0x00000004fff47807 */ /* 0x004fe20001800000 */
[----:B------:R-:W2:Y:S01]  /*2fb70*/  LDL.64 R130, [R1+0x598] ;  /* 0x0005980001827983 */ /* 0x000ea20000100a00 */
[----:B------:R-:W-:-:S02]  /*2fb80*/  SEL R0, RZ, 0x4, P2 ;  /* 0x00000004ff007807 */ /* 0x000fc40001000000 */
[----:B------:R-:W-:Y:S01]  /*2fb90*/  ISETP.NE.U32.AND P3, PT, R9, RZ, PT ;  /* 0x000000ff0900720c */ /* 0x000fe20003f65070 */
[----:B------:R-:W2:Y:S01]  /*2fba0*/  LDL.LU.64 R70, [R1+0x258] ;  /* 0x0002580001467983 */ /* 0x000ea20000300a00 */
[----:B------:R-:W-:Y:S02]  /*2fbb0*/  SEL R9, RZ, 0x4, P0 ;  /* 0x00000004ff097807 */ /* 0x000fe40000000000 */
[----:B------:R-:W-:Y:S01]  /*2fbc0*/  ISETP.NE.U32.AND P0, PT, R8, RZ, PT ;  /* 0x000000ff0800720c */ /* 0x000fe20003f05070 */
[----:B------:R1:W-:Y:S01]  /*2fbd0*/  LDGSTS.E [R245+-0xbff8], desc[UR46][R66.64], P5 ;  /* 0xf400800042f57fae */ /* 0x0003e2000a92186e */
[----:B------:R-:W-:Y:S02]  /*2fbe0*/  SEL R8, R0, RZ, P4 ;  /* 0x000000ff00087207 */ /* 0x000fe40002000000 */
[----:B------:R-:W-:Y:S01]  /*2fbf0*/  SEL R0, R9, RZ, P4 ;  /* 0x000000ff09007207 */ /* 0x000fe20002000000 */
[----:B------:R-:W1:Y:S01]  /*2fc00*/  LDL.LU.64 R122, [R1+0x5c0] ;  /* 0x0005c000017a7983 */ /* 0x000e620000300a00 */
[----:B------:R-:W-:-:S03]  /*2fc10*/  ISETP.NE.U32.AND P5, PT, R8, RZ, PT ;  /* 0x000000ff0800720c */ /* 0x000fc60003fa5070 */
[----:B------:R-:W2:Y:S04]  /*2fc20*/  LDL.LU.64 R66, [R1+0x250] ;  /* 0x0002500001427983 */ /* 0x000ea80000300a00 */
[----:B------:R-:W2:Y:S01]  /*2fc30*/  LDL.LU.64 R8, [R1+0xf0] ;  /* 0x0000f00001087983 */ /* 0x000ea20000300a00 */
[----:B------:R-:W-:-:S04]  /*2fc40*/  IMAD.WIDE R98, R239, 0x4, R98 ;  /* 0x00000004ef627825 */ /* 0x000fc800078e0262 */
[----:B------:R-:W-:-:S04]  /*2fc50*/  IMAD.WIDE R230, R239, 0x4, R230 ;  /* 0x00000004efe67825 */ /* 0x000fc800078e02e6 */
[C---:B------:R-:W-:Y:S01]  /*2fc60*/  IMAD.WIDE R234, R239.reuse, 0x4, R234 ;  /* 0x00000004efea7825 */ /* 0x040fe200078e02ea */
[----:B------:R3:W-:Y:S03]  /*2fc70*/  STL.64 [R1+0x360], R230 ;  /* 0x000360e601007387 */ /* 0x0007e60000100a00 */
[----:B------:R-:W-:-:S04]  /*2fc80*/  IMAD.WIDE R4, R239, 0x4, R4 ;  /* 0x00000004ef047825 */ /* 0x000fc800078e0204 */
[C---:B------:R-:W-:Y:S01]  /*2fc90*/  IMAD.WIDE R240, R239.reuse, 0x4, R240 ;  /* 0x00000004eff07825 */ /* 0x040fe200078e02f0 */
[----:B---3--:R-:W3:Y:S03]  /*2fca0*/  LDL.LU.64 R230, [R1+0x11f0] ;  /* 0x0011f00001e67983 */ /* 0x008ee60000300a00 */
[C---:B------:R-:W-:Y:S01]  /*2fcb0*/  IMAD.WIDE R6, R239.reuse, 0x4, R6 ;  /* 0x00000004ef067825 */ /* 0x040fe200078e0206 */
[----:B------:R4:W-:Y:S03]  /*2fcc0*/  STL.64 [R1+0x2c0], R234 ;  /* 0x0002c0ea01007387 */ /* 0x0009e60000100a00 */
[C---:B------:R-:W-:Y:S01]  /*2fcd0*/  IMAD.WIDE R250, R239.reuse, 0x4, R250 ;  /* 0x00000004effa7825 */ /* 0x040fe200078e02fa */
[----:B----4-:R-:W4:Y:S04]  /*2fce0*/  LDL.LU.64 R234, [R1+0x11e8] ;  /* 0x0011e80001ea7983 */ /* 0x010f280000300a00 */
[----:B------:R1:W-:Y:S01]  /*2fcf0*/  STL.64 [R1+0x368], R4 ;  /* 0x0003680401007387 */ /* 0x0003e20000100a00 */
[----:B------:R-:W-:-:S03]  /*2fd00*/  IMAD.WIDE R138, R239, 0x4, R138 ;  /* 0x00000004ef8a7825 */ /* 0x000fc600078e028a */
[----:B-1----:R-:W3:Y:S04]  /*2fd10*/  LDL.64 R4, [R1+0x5d8] ;  /* 0x0005d80001047983 */ /* 0x002ee80000100a00 */
[----:B------:R1:W-:Y:S01]  /*2fd20*/  STL.64 [R1+0x370], R58 ;  /* 0x0003703a01007387 */ /* 0x0003e20000100a00 */
[----:B------:R-:W-:-:S03]  /*2fd30*/  IMAD.WIDE R54, R239, 0x4, R54 ;  /* 0x00000004ef367825 */ /* 0x000fc600078e0236 */
[----:B-1----:R-:W4:Y:S04]  /*2fd40*/  LDL.LU.64 R58, [R1+0x240] ;  /* 0x00024000013a7983 */ /* 0x002f280000300a00 */
[----:B------:R1:W-:Y:S01]  /*2fd50*/  STL.64 [R1+0x378], R240 ;  /* 0x000378f001007387 */ /* 0x0003e20000100a00 */
[----:B------:R-:W-:-:S03]  /*2fd60*/  IMAD.WIDE R90, R239, 0x4, R90 ;  /* 0x00000004ef5a7825 */ /* 0x000fc600078e025a */
[----:B-1----:R-:W4:Y:S04]  /*2fd70*/  LDL.LU.64 R240, [R1+0x11e0] ;  /* 0x0011e00001f07983 */ /* 0x002f280000300a00 */
[----:B------:R1:W-:Y:S04]  /*2fd80*/  STL.64 [R1+0x298], R6 ;  /* 0x0002980601007387 */ /* 0x0003e80000100a00 */
[----:B-1----:R-:W4:Y:S04]  /*2fd90*/  LDL.LU.64 R6, [R1+0x11d8] ;  /* 0x0011d80001067983 */ /* 0x002f280000300a00 */
[----:B------:R1:W-:Y:S01]  /*2fda0*/  STL.64 [R1+0x380], R250 ;  /* 0x000380fa01007387 */ /* 0x0003e20000100a00 */
[----:B------:R-:W-:-:S04]  /*2fdb0*/  IMAD.WIDE R110, R239, 0x4, R110 ;  /* 0x00000004ef6e7825 */ /* 0x000fc800078e026e */
[C---:B-1----:R-:W-:Y:S02]  /*2fdc0*/  IMAD.WIDE R250, R239.reuse, 0x4, R78 ;  /* 0x00000004effa7825 */ /* 0x042fe400078e024e */
[----:B------:R-:W4:Y:S04]  /*2fdd0*/  LDL.LU.64 R78, [R1+0x11d0] ;  /* 0x0011d000014e7983 */ /* 0x000f280000300a00 */
[----:B------:R1:W-:Y:S01]  /*2fde0*/  STL.64 [R1+0x388], R250 ;  /* 0x000388fa01007387 */ /* 0x0003e20000100a00 */
[----:B------:R-:W-:-:S03]  /*2fdf0*/  IMAD.WIDE R134, R239, 0x4, R134 ;  /* 0x00000004ef867825 */ /* 0x000fc600078e0286 */
[----:B-1----:R-:W4:Y:S04]  /*2fe00*/  LDL.64 R250, [R1+0x5b8] ;  /* 0x0005b80001fa7983 */ /* 0x002f280000100a00 */
[----:B------:R1:W-:Y:S01]  /*2fe10*/  STL.64 [R1+0x390], R138 ;  /* 0x0003908a01007387 */ /* 0x0003e20000100a00 */
[----:B--2---:R-:W-:-:S03]  /*2fe20*/  IMAD.WIDE R8, R239, 0x4, R8 ;  /* 0x00000004ef087825 */ /* 0x004fc600078e0208 */
[----:B-1----:R-:W2:Y:S04]  /*2fe30*/  LDL.LU.64 R138, [R1+0x238] ;  /* 0x00023800018a7983 */ /* 0x002ea80000300a00 */
[----:B------:R1:W-:Y:S01]  /*2fe40*/  STL.64 [R1+0x288], R54 ;  /* 0x0002883601007387 */ /* 0x0003e20000100a00 */
[----:B------:R-:W-:-:S03]  /*2fe50*/  IMAD.WIDE R130, R239, 0x4, R130 ;  /* 0x00000004ef827825 */ /* 0x000fc600078e0282 */
[----:B-1----:R-:W2:Y:S04]  /*2fe60*/  LDL.LU.64 R54, [R1+0x11c8] ;  /* 0x0011c80001367983 */ /* 0x002ea80000300a00 */
[----:B------:R1:W-:Y:S04]  /*2fe70*/  STL.64 [R1+0x398], R90 ;  /* 0x0003985a01007387 */ /* 0x0003e80000100a00 */
[----:B-1----:R-:W2:Y:S04]  /*2fe80*/  LDL.LU.64 R90, [R1+0x11c0] ;  /* 0x0011c000015a7983 */ /* 0x002ea80000300a00 */
[----:B------:R1:W-:Y:S04]  /*2fe90*/  STL.64 [R1+0x3a0], R98 ;  /* 0x0003a06201007387 */ /* 0x0003e80000100a00 */
[----:B-1----:R-:W2:Y:S04]  /*2fea0*/  LDL.LU.64 R98, [R1+0x11b8] ;  /* 0x0011b80001627983 */ /* 0x002ea80000300a00 */
[----:B------:R1:W-:Y:S04]  /*2feb0*/  STL.64 [R1+0x3a8], R110 ;  /* 0x0003a86e01007387 */ /* 0x0003e80000100a00 */
[----:B-1----:R-:W2:Y:S04]  /*2fec0*/  LDL.LU.64 R110, [R1+0x5a8] ;  /* 0x0005a800016e7983 */ /* 0x002ea80000300a00 */
[----:B------:R1:W-:Y:S04]  /*2fed0*/  STL.64 [R1+0x278], R134 ;  /* 0x0002788601007387 */ /* 0x0003e80000100a00 */
[----:B-1----:R-:W2:Y:S04]  /*2fee0*/  LDL.LU.64 R134, [R1+0x230] ;  /* 0x0002300001867983 */ /* 0x002ea80000300a00 */
[----:B------:R1:W-:Y:S02]  /*2fef0*/  STL.64 [R1+0x3b0], R8 ;  /* 0x0003b00801007387 */ /* 0x0003e40000100a00 */
[----:B-1----:R-:W-:-:S02]  /*2ff00*/  IMAD.WIDE R8, R239, 0x4, R114 ;  /* 0x00000004ef087825 */ /* 0x002fc400078e0272 */
[----:B------:R-:W2:Y:S04]  /*2ff10*/  LDL.LU.64 R114, [R1+0x11b0] ;  /* 0x0011b00001727983 */ /* 0x000ea80000300a00 */
[----:B------:R1:W-:Y:S04]  /*2ff20*/  STL.64 [R1+0x3c0], R130 ;  /* 0x0003c08201007387 */ /* 0x0003e80000100a00 */
[----:B-1----:R-:W3:Y:S01]  /*2ff30*/  LDL.LU.64 R130, [R1+0x11a8] ;  /* 0x0011a80001827983 */ /* 0x002ee20000300a00 */
[----:B------:R-:W-:-:S04]  /*2ff40*/  IMAD.WIDE R70, R239, 0x4, R70 ;  /* 0x00000004ef467825 */ /* 0x000fc800078e0246 */
[C---:B------:R-:W-:Y:S01]  /*2ff50*/  IMAD.WIDE R118, R239.reuse, 0x4, R118 ;  /* 0x00000004ef767825 */ /* 0x040fe200078e0276 */
[----:B------:R1:W-:Y:S03]  /*2ff60*/  STL.64 [R1+0x258], R70 ;  /* 0x0002584601007387 */ /* 0x0003e60000100a00 */
[C---:B------:R-:W-:Y:S01]  /*2ff70*/  IMAD.WIDE R122, R239.reuse, 0x4, R122 ;  /* 0x00000004ef7a7825 */ /* 0x040fe200078e027a */
[----:B-1----:R-:W2:Y:S03]  /*2ff80*/  LDL.LU.64 R70, [R1+0x5c8] ;  /* 0x0005c80001467983 */ /* 0x002ea60000300a00 */
[----:B---3--:R-:W-:-:S05]  /*2ff90*/  IMAD.WIDE R130, R239, 0x4, R130 ;  /* 0x00000004ef827825 */ /* 0x008fca00078e0282 */
[----:B------:R1:W-:Y:S04]  /*2ffa0*/  STL.64 [R1+0x3c8], R130 ;  /* 0x0003c88201007387 */ /* 0x0003e80000100a00 */
[----:B-1----:R-:W3:Y:S04]  /*2ffb0*/  LDL.LU.64 R130, [R1+0x220] ;  /* 0x0002200001827983 */ /* 0x002ee80000300a00 */
[----:B------:R1:W-:Y:S04]  /*2ffc0*/  STL.64 [R1+0x3d0], R118 ;  /* 0x0003d07601007387 */ /* 0x0003e80000100a00 */
[----:B-1----:R-:W3:Y:S04]  /*2ffd0*/  LDL.LU.64 R118, [R1+0x11a0] ;  /* 0x0011a00001767983 */ /* 0x002ee80000300a00 */
[----:B------:R1:W-:Y:S04]  /*2ffe0*/  STL.64 [R1+0x3d8], R122 ;  /* 0x0003d87a01007387 */ /* 0x0003e80000100a00 */
[----:B-1----:R-:W3:Y:S01]  /*2fff0*/  LDL.LU.64 R122, [R1+0x1198] ;  /* 0x00119800017a7983 */ /* 0x002ee20000300a00 */
[----:B------:R-:W-:-:S04]  /*30000*/  IMAD.WIDE R66, R239, 0x4, R66 ;  /* 0x00000004ef427825 */ /* 0x000fc800078e0242 */
[C---:B------:R-:W-:Y:S01]  /*30010*/  IMAD.WIDE R4, R239.reuse, 0x4, R4 ;  /* 0x00000004ef047825 */ /* 0x040fe200078e0204 */
[----:B------:R1:W-:Y:S03]  /*30020*/  STL.64 [R1+0x250], R66 ;  /* 0x0002504201007387 */ /* 0x0003e60000100a00 */
[C---:B----4-:R-:W-:Y:S01]  /*30030*/  IMAD.WIDE R58, R239.reuse, 0x4, R58 ;  /* 0x00000004ef3a7825 */ /* 0x050fe200078e023a */
[----:B-1----:R-:W4:Y:S03]  /*30040*/  LDL.LU.64 R66, [R1+0x5e8] ;  /* 0x0005e80001427983 */ /* 0x002f260000300a00 */
[----:B------:R-:W-:-:S04]  /*30050*/  IMAD.WIDE R250, R239, 0x4, R250 ;  /* 0x00000004effa7825 */ /* 0x000fc800078e02fa */
[----:B--2---:R-:W-:-:S04]  /*30060*/  IMAD.WIDE R138, R239, 0x4, R138 ;  /* 0x00000004ef8a7825 */ /* 0x004fc800078e028a */
[----:B------:R-:W-:-:S04]  /*30070*/  IMAD.WIDE R110, R239, 0x4, R110 ;  /* 0x00000004ef6e7825 */ /* 0x000fc800078e026e */
[----:B---3--:R-:W-:-:S05]  /*30080*/  IMAD.WIDE R122, R239, 0x4, R122 ;  /* 0x00000004ef7a7825 */ /* 0x008fca00078e027a */
[----:B------:R1:W-:Y:S04]  /*30090*/  STL.64 [R1+0x3e0], R122 ;  /* 0x0003e07a01007387 */ /* 0x0003e80000100a00 */
[----:B-1----:R-:W2:Y:S04]  /*300a0*/  LDL.LU.64 R122, [R1+0x218] ;  /* 0x00021800017a7983 */ /* 0x002ea80000300a00 */
[----:B------:R1:W-:Y:S04]  /*300b0*/  STL.64 [R1+0x3f0], R4 ;  /* 0x0003f00401007387 */ /* 0x0003e80000100a00 */
[----:B------:R3:W-:Y:S01]  /*300c0*/  STL.64 [R1+0x240], R58 ;  /* 0x0002403a01007387 */ /* 0x0007e20000100a00 */
[----:B-1----:R-:W-:-:S03]  /*300d0*/  IMAD.WIDE R4, R239, 0x4, R118 ;  /* 0x00000004ef047825 */ /* 0x002fc600078e0276 */
[----:B---3--:R-:W3:Y:S04]  /*300e0*/  LDL.LU.64 R58, [R1+0x600] ;  /* 0x00060000013a7983 */ /* 0x008ee80000300a00 */
[----:B------:R-:W3:Y:S04]  /*300f0*/  LDL.LU.64 R118, [R1+0x210] ;  /* 0x0002100001767983 */ /* 0x000ee80000300a00 */
[----:B------:R1:W-:Y:S02]  /*30100*/  STL.64 [R1+0x3f8], R4 ;  /* 0x0003f80401007387 */ /* 0x0003e40000100a00 */
[----:B-1----:R-:W-:-:S02]  /*30110*/  IMAD.WIDE R4, R239, 0x4, R106 ;  /* 0x00000004ef047825 */ /* 0x002fc400078e026a */
[----:B------:R-:W3:Y:S04]  /*30120*/  LDL.LU.64 R106, [R1+0x1190] ;  /* 0x00119000016a7983 */ /* 0x000ee80000300a00 */
[----:B------:R1:W-:Y:S04]  /*30130*/  STL.64 [R1+0x408], R250 ;  /* 0x000408fa01007387 */ /* 0x0003e80000100a00 */
[----:B------:R4:W-:Y:S01]  /*30140*/  STL.64 [R1+0x238], R138 ;  /* 0x0002388a01007387 */ /* 0x0009e20000100a00 */
[----:B-1----:R-:W-:-:S03]  /*30150*/  IMAD.WIDE R250, R239, 0x4, R114 ;  /* 0x00000004effa7825 */ /* 0x002fc600078e0272 */
[----:B----4-:R-:W4:Y:S04]  /*30160*/  LDL.64 R138, [R1+0x618] ;  /* 0x00061800018a7983 */ /* 0x010f280000100a00 */
[----:B------:R-:W4:Y:S04]  /*30170*/  LDL.LU.64 R114, [R1+0x200] ;  /* 0x0002000001727983 */ /* 0x000f280000300a00 */
[----:B------:R1:W-:Y:S02]  /*30180*/  STL.64 [R1+0x410], R250 ;  /* 0x000410fa01007387 */ /* 0x0003e40000100a00 */
[----:B-1----:R-:W-:-:S02]  /*30190*/  IMAD.WIDE R250, R239, 0x4, R94 ;  /* 0x00000004effa7825 */ /* 0x002fc400078e025e */
[----:B------:R-:W4:Y:S04]  /*301a0*/  LDL.LU.64 R94, [R1+0x1188] ;  /* 0x00118800015e7983 */ /* 0x000f280000300a00 */
[----:B------:R1:W-:Y:S04]  /*301b0*/  STL.64 [R1+0x420], R110 ;  /* 0x0004206e01007387 */ /* 0x0003e80000100a00 */
[----:B-1----:R-:W2:Y:S01]  /*301c0*/  LDL.LU.64 R110, [R1+0x1180] ;  /* 0x00118000016e7983 */ /* 0x002ea20000300a00 */
[----:B------:R-:W-:-:S04]  /*301d0*/  IMAD.WIDE R134, R239, 0x4, R134 ;  /* 0x00000004ef867825 */ /* 0x000fc800078e0286 */
[C---:B------:R-:W-:Y:S01]  /*301e0*/  IMAD.WIDE R70, R239.reuse, 0x4, R70 ;  /* 0x00000004ef467825 */ /* 0x040fe200078e0246 */
[----:B------:R1:W-:Y:S04]  /*301f0*/  STL.64 [R1+0x428], R134 ;  /* 0x0004288601007387 */ /* 0x0003e80000100a00 */
[----:B-1----:R-:W4:Y:S01]  /*30200*/  LDL.LU.64 R134, [R1+0x608] ;  /* 0x0006080001867983 */ /* 0x002f220000300a00 */
[----:B--2---:R-:W-:-:S05]  /*30210*/  IMAD.WIDE R110, R239, 0x4, R110 ;  /* 0x00000004ef6e7825 */ /* 0x004fca00078e026e */
[----:B------:R1:W-:Y:S04]  /*30220*/  STL.64 [R1+0x430], R110 ;  /* 0x0004306e01007387 */ /* 0x0003e80000100a00 */
[----:B-1----:R-:W2:Y:S04]  /*30230*/  LDL.LU.64 R110, [R1+0x1f8] ;  /* 0x0001f800016e7983 */ /* 0x002ea80000300a00 */
[----:B------:R1:W-:Y:S04]  /*30240*/  STL.64 [R1+0x440], R70 ;  /* 0x0004404601007387 */ /* 0x0003e80000100a00 */
[----:B-1----:R-:W3:Y:S01]  /*30250*/  LDL.LU.64 R70, [R1+0x1178] ;  /* 0x0011780001467983 */ /* 0x002ee20000300a00 */
[----:B------:R-:W-:-:S04]  /*30260*/  IMAD.WIDE R130, R239, 0x4, R130 ;  /* 0x00000004ef827825 */ /* 0x000fc800078e0282 */
[C---:B------:R-:W-:Y:S01]  /*30270*/  IMAD.WIDE R66, R239.reuse, 0x4, R66 ;  /* 0x00000004ef427825 */ /* 0x040fe200078e0242 */
[----:B------:R1:W-:Y:S04]  /*30280*/  STL.64 [R1+0x448], R130 ;  /* 0x0004488201007387 */ /* 0x0003e80000100a00 */
[----:B-1----:R-:W2:Y:S01]  /*30290*/  LDL.LU.64 R130, [R1+0x620] ;  /* 0x0006200001827983 */ /* 0x002ea20000300a00 */
[----:B---3--:R-:W-:-:S05]  /*302a0*/  IMAD.WIDE R70, R239, 0x4, R70 ;  /* 0x00000004ef467825 */ /* 0x008fca00078e0246 */
[----:B------:R1:W-:Y:S04]  /*302b0*/  STL.64 [R1+0x450], R70 ;  /* 0x0004504601007387 */ /* 0x0003e80000100a00 */
[----:B-1----:R-:W3:Y:S04]  /*302c0*/  LDL.LU.64 R70, [R1+0x1f0] ;  /* 0x0001f00001467983 */ /* 0x002ee80000300a00 */
[----:B------:R1:W-:Y:S04]  /*302d0*/  STL.64 [R1+0x460], R66 ;  /* 0x0004604201007387 */ /* 0x0003e80000100a00 */
[----:B-1----:R-:W4:Y:S01]  /*302e0*/  LDL.LU.64 R66, [R1+0x1170] ;  /* 0x0011700001427983 */ /* 0x002f220000300a00 */
[----:B------:R-:W-:-:S04]  /*302f0*/  IMAD.WIDE R122, R239, 0x4, R122 ;  /* 0x00000004ef7a7825 */ /* 0x000fc800078e027a */
[C---:B------:R-:W-:Y:S01]  /*30300*/  IMAD.WIDE R58, R239.reuse, 0x4, R58 ;  /* 0x00000004ef3a7825 */ /* 0x040fe200078e023a */
[----:B------:R1:W-:Y:S04]  /*30310*/  STL.64 [R1+0x468], R122 ;  /* 0x0004687a01007387 */ /* 0x0003e80000100a00 */
[----:B-1----:R-:W3:Y:S01]  /*30320*/  LDL.LU.64 R122, [R1+0x638] ;  /* 0x00063800017a7983 */ /* 0x002ee20000300a00 */
[----:B----4-:R-:W-:-:S05]  /*30330*/  IMAD.WIDE R66, R239, 0x4, R66 ;  /* 0x00000004ef427825 */ /* 0x010fca00078e0242 */
[----:B------:R1:W-:Y:S04]  /*30340*/  STL.64 [R1+0x470], R66 ;  /* 0x0004704201007387 */ /* 0x0003e80000100a00 */
[----:B-1----:R-:W4:Y:S04]  /*30350*/  LDL.LU.64 R66, [R1+0x1e0] ;  /* 0x0001e00001427983 */ /* 0x002f280000300a00 */
[----:B------:R1:W-:Y:S04]  /*30360*/  STL.64 [R1+0x480], R58 ;  /* 0x0004803a01007387 */ /* 0x0003e80000100a00 */
[----:B-1----:R-:W2:Y:S01]  /*30370*/  LDL.LU.64 R58, [R1+0x1168] ;  /* 0x00116800013a7983 */ /* 0x002ea20000300a00 */
[----:B------:R-:W-:-:S04]  /*30380*/  IMAD.WIDE R118, R239, 0x4, R118 ;  /* 0x00000004ef767825 */ /* 0x000fc800078e0276 */
[C---:B------:R-:W-:Y:S01]  /*30390*/  IMAD.WIDE R138, R239.reuse, 0x4, R138 ;  /* 0x00000004ef8a7825 */ /* 0x040fe200078e028a */
[----:B------:R1:W-:Y:S03]  /*303a0*/  STL.64 [R1+0x488], R118 ;  /* 0x0004887601007387 */ /* 0x0003e60000100a00 */
[----:B------:R-:W-:-:S04]  /*303b0*/  IMAD.WIDE R114, R239, 0x4, R114 ;  /* 0x00000004ef727825 */ /* 0x000fc800078e0272 */
[C---:B------:R-:W-:Y:S01]  /*303c0*/  IMAD.WIDE R94, R239.reuse, 0x4, R94 ;  /* 0x00000004ef5e7825 */ /* 0x040fe200078e025e */
[----:B-1----:R-:W4:Y:S03]  /*303d0*/  LDL.64 R118, [R1+0x658] ;  /* 0x0006580001767983 */ /* 0x002f260000100a00 */
[----:B------:R-:W-:-:S04]  /*303e0*/  IMAD.WIDE R134, R239, 0x4, R134 ;  /* 0x00000004ef867825 */ /* 0x000fc800078e0286 */
[----:B--2---:R-:W-:-:S05]  /*303f0*/  IMAD.WIDE R58, R239, 0x4, R58 ;  /* 0x00000004ef3a7825 */ /* 0x004fca00078e023a */
        /* <DEDUP_REMOVED lines=8> */
[----:B------:R-:W-:-:S03]  /*30480*/  IMAD.WIDE R110, R239, 0x4, R110 ;  /* 0x00000004ef6e7825 */ /* 0x000fc600078e026e */
[----:B------:R1:W-:Y:S01]  /*30490*/  STL.64 [R1+0x4c0], R134 ;  /* 0x0004c08601007387 */ /* 0x0003e20000100a00 */
[----:B------:R-:W-:-:S04]  /*304a0*/  IMAD.WIDE R106, R239, 0x4, R106 ;  /* 0x00000004ef6a7825 */ /* 0x000fc800078e026a */
[C---:B------:R-:W-:Y:S01]  /*304b0*/  IMAD.WIDE R130, R239.reuse, 0x4, R130 ;  /* 0x00000004ef827825 */ /* 0x040fe200078e0282 */
[----:B-1----:R-:W2:Y:S03]  /*304c0*/  LDL.LU.64 R134, [R1+0x1158] ;  /* 0x0011580001867983 */ /* 0x002ea60000300a00 */
[C---:B---3--:R-:W-:Y:S01]  /*304d0*/  IMAD.WIDE R70, R239.reuse, 0x4, R70 ;  /* 0x00000004ef467825 */ /* 0x048fe200078e0246 */
[----:B------:R1:W-:Y:S03]  /*304e0*/  STL.64 [R1+0x4c8], R110 ;  /* 0x0004c86e01007387 */ /* 0x0003e60000100a00 */
[----:B------:R-:W-:-:S04]  /*304f0*/  IMAD.WIDE R98, R239, 0x4, R98 ;  /* 0x00000004ef627825 */ /* 0x000fc800078e0262 */
[C---:B------:R-:W-:Y:S01]  /*30500*/  IMAD.WIDE R126, R239.reuse, 0x4, R126 ;  /* 0x00000004ef7e7825 */ /* 0x040fe200078e027e */
[----:B-1----:R-:W3:Y:S04]  /*30510*/  LDL.LU.64 R110, [R1+0x660] ;  /* 0x00066000016e7983 */ /* 0x002ee80000300a00 */
[----:B------:R1:W-:Y:S01]  /*30520*/  STL.64 [R1+0x4d0], R106 ;  /* 0x0004d06a01007387 */ /* 0x0003e20000100a00 */
[----:B------:R-:W-:-:S03]  /*30530*/  IMAD.WIDE R122, R239, 0x4, R122 ;  /* 0x00000004ef7a7825 */ /* 0x000fc600078e027a */
[----:B-1----:R-:W3:Y:S04]  /*30540*/  LDL.LU.64 R106, [R1+0x1c8] ;  /* 0x0001c800016a7983 */ /* 0x002ee80000300a00 */
[----:B------:R1:W-:Y:S01]  /*30550*/  STL.64 [R1+0x4e0], R130 ;  /* 0x0004e08201007387 */ /* 0x0003e20000100a00 */
[----:B----4-:R-:W-:-:S04]  /*30560*/  IMAD.WIDE R66, R239, 0x4, R66 ;  /* 0x00000004ef427825 */ /* 0x010fc800078e0242 */
[C---:B------:R-:W-:Y:S01]  /*30570*/  IMAD.WIDE R90, R239.reuse, 0x4, R90 ;  /* 0x00000004ef5a7825 */ /* 0x040fe200078e025a */
[----:B-1----:R-:W4:Y:S04]  /*30580*/  LDL.LU.64 R130, [R1+0x1150] ;  /* 0x0011500001827983 */ /* 0x002f280000300a00 */
[----:B------:R1:W-:Y:S01]  /*30590*/  STL.64 [R1+0x4e8], R70 ;  /* 0x0004e84601007387 */ /* 0x0003e20000100a00 */
[----:B------:R-:W-:-:S03]  /*305a0*/  IMAD.WIDE R118, R239, 0x4, R118 ;  /* 0x00000004ef767825 */ /* 0x000fc600078e0276 */
[----:B-1----:R-:W4:Y:S04]  /*305b0*/  LDL.64 R70, [R1+0x678] ;  /* 0x0006780001467983 */ /* 0x002f280000100a00 */
[----:B------:R1:W-:Y:S04]  /*305c0*/  STL.64 [R1+0x4f0], R98 ;  /* 0x0004f06201007387 */ /* 0x0003e80000100a00 */
[----:B-1----:R-:W4:Y:S04]  /*305d0*/  LDL.LU.64 R98, [R1+0x1c0] ;  /* 0x0001c00001627983 */ /* 0x002f280000300a00 */
[----:B------:R1:W-:Y:S01]  /*305e0*/  STL.64 [R1+0x4f8], R126 ;  /* 0x0004f87e01007387 */ /* 0x0003e20000100a00 */
[----:B------:R-:W-:-:S03]  /*305f0*/  IMAD.WIDE R54, R239, 0x4, R54 ;  /* 0x00000004ef367825 */ /* 0x000fc600078e0236 */
[----:B-1----:R-:W4:Y:S04]  /*30600*/  LDL.LU.64 R126, [R1+0x1148] ;  /* 0x00114800017e7983 */ /* 0x002f280000300a00 */
[----:B------:R1:W-:Y:S04]  /*30610*/  STL.64 [R1+0x500], R122 ;  /* 0x0005007a01007387 */ /* 0x0003e80000100a00 */
[----:B-1----:R-:W4:Y:S04]  /*30620*/  LDL.LU.64 R122, [R1+0x1140] ;  /* 0x00114000017a7983 */ /* 0x002f280000300a00 */
[----:B------:R1:W-:Y:S04]  /*30630*/  STL.64 [R1+0x508], R66 ;  /* 0x0005084201007387 */ /* 0x0003e80000100a00 */
[----:B-1----:R-:W4:Y:S04]  /*30640*/  LDL.64 R66, [R1+0x698] ;  /* 0x0006980001427983 */ /* 0x002f280000100a00 */
[----:B------:R1:W-:Y:S01]  /*30650*/  STL.64 [R1+0x510], R90 ;  /* 0x0005105a01007387 */ /* 0x0003e20000100a00 */
[----:B------:R-:W-:-:S03]  /*30660*/  IMAD.WIDE R78, R239, 0x4, R78 ;  /* 0x00000004ef4e7825 */ /* 0x000fc600078e024e */
[----:B-1----:R-:W4:Y:S04]  /*30670*/  LDL.LU.64 R90, [R1+0x1b8] ;  /* 0x0001b800015a7983 */ /* 0x002f280000300a00 */
[----:B------:R1:W-:Y:S04]  /*30680*/  STL.64 [R1+0x520], R118 ;  /* 0x0005207601007387 */ /* 0x0003e80000100a00 */
[----:B-1----:R-:W4:Y:S01]  /*30690*/  LDL.LU.64 R118, [R1+0x1138] ;  /* 0x0011380001767983 */ /* 0x002f220000300a00 */
[----:B--2---:R-:W-:-:S05]  /*306a0*/  IMAD.WIDE R58, R239, 0x4, R58 ;  /* 0x00000004ef3a7825 */ /* 0x004fca00078e023a */
[----:B------:R1:W-:Y:S04]  /*306b0*/  STL.64 [R1+0x528], R58 ;  /* 0x0005283a01007387 */ /* 0x0003e80000100a00 */
[----:B-1----:R-:W2:Y:S04]  /*306c0*/  LDL.LU.64 R58, [R1+0x6b8] ;  /* 0x0006b800013a7983 */ /* 0x002ea80000300a00 */
[----:B------:R1:W-:Y:S01]  /*306d0*/  STL.64 [R1+0x530], R54 ;  /* 0x0005303601007387 */ /* 0x0003e20000100a00 */
[----:B------:R-:W-:-:S03]  /*306e0*/  IMAD.WIDE R114, R239, 0x4, R114 ;  /* 0x00000004ef727825 */ /* 0x000fc600078e0272 */
[----:B-1----:R-:W2:Y:S04]  /*306f0*/  LDL.LU.64 R54, [R1+0x1b0] ;  /* 0x0001b00001367983 */ /* 0x002ea80000300a00 */
[----:B------:R1:W-:Y:S01]  /*30700*/  STL.64 [R1+0x540], R114 ;  /* 0x0005407201007387 */ /* 0x0003e20000100a00 */
[----:B------:R-:W-:-:S03]  /*30710*/  IMAD.WIDE R94, R239, 0x4, R94 ;  /* 0x00000004ef5e7825 */ /* 0x000fc600078e025e */
[----:B-1----:R-:W2:Y:S04]  /*30720*/  LDL.LU.64 R114, [R1+0x1130] ;  /* 0x0011300001727983 */ /* 0x002ea80000300a00 */
[----:B------:R1:W-:Y:S04]  /*30730*/  STL.64 [R1+0x548], R94 ;  /* 0x0005485e01007387 */ /* 0x0003e80000100a00 */
[----:B------:R1:W-:Y:S02]  /*30740*/  STL.64 [R1+0x550], R78 ;  /* 0x0005504e01007387 */ /* 0x0003e40000100a00 */
[----:B-1----:R-:W-:-:S02]  /*30750*/  IMAD.WIDE R94, R239, 0x4, R46 ;  /* 0x00000004ef5e7825 */ /* 0x002fc400078e022e */
[----:B------:R-:W2:Y:S04]  /*30760*/  LDL.64 R78, [R1+0x6d8] ;  /* 0x0006d800014e7983 */ /* 0x000ea80000100a00 */
[----:B------:R-:W2:Y:S01]  /*30770*/  LDL.LU.64 R46, [R1+0x1a8] ;  /* 0x0001a800012e7983 */ /* 0x000ea20000300a00 */
[----:B------:R-:W-:-:S04]  /*30780*/  IMAD.WIDE R6, R239, 0x4, R6 ;  /* 0x00000004ef067825 */ /* 0x000fc800078e0206 */
[----:B---3--:R-:W-:-:S04]  /*30790*/  IMAD.WIDE R110, R239, 0x4, R110 ;  /* 0x00000004ef6e7825 */ /* 0x008fc800078e026e */
[C---:B------:R-:W-:Y:S01]  /*307a0*/  IMAD.WIDE R102, R239.reuse, 0x4, R102 ;  /* 0x00000004ef667825 */ /* 0x040fe200078e0266 */
[----:B------:R1:W-:Y:S03]  /*307b0*/  STL.64 [R1+0x560], R110 ;  /* 0x0005606e01007387 */ /* 0x0003e60000100a00 */
[C---:B------:R-:W-:Y:S01]  /*307c0*/  IMAD.WIDE R106, R239.reuse, 0x4, R106 ;  /* 0x00000004ef6a7825 */ /* 0x040fe200078e026a */
[----:B-1----:R-:W3:Y:S04]  /*307d0*/  LDL.LU.64 R110, [R1+0x1128] ;  /* 0x00112800016e7983 */ /* 0x002ee80000300a00 */
[----:B------:R1:W-:Y:S01]  /*307e0*/  STL.64 [R1+0x568], R106 ;  /* 0x0005686a01007387 */ /* 0x0003e20000100a00 */
[----:B------:R-:W-:-:S03]  /*307f0*/  IMAD.WIDE R240, R239, 0x4, R240 ;  /* 0x00000004eff07825 */ /* 0x000fc600078e02f0 */
[----:B-1----:R-:W3:Y:S04]  /*30800*/  LDL.LU.64 R106, [R1+0x1120] ;  /* 0x00112000016a7983 */ /* 0x002ee80000300a00 */
[----:B------:R1:W-:Y:S01]  /*30810*/  STL.64 [R1+0x570], R6 ;  /* 0x0005700601007387 */ /* 0x0003e20000100a00 */
[----:B----4-:R-:W-:-:S04]  /*30820*/  IMAD.WIDE R70, R239, 0x4, R70 ;  /* 0x00000004ef467825 */ /* 0x010fc800078e0246 */
[----:B-1----:R-:W-:-:S04]  /*30830*/  IMAD.WIDE R6, R239, 0x4, R242 ;  /* 0x00000004ef067825 */ /* 0x002fc800078e02f2 */
[----:B------:R-:W-:Y:S02]  /*30840*/  IMAD.MOV.U32 R242, RZ, RZ, R102 ;  /* 0x000000fffff27224 */ /* 0x000fe400078e0066 */
[----:B------:R-:W-:Y:S02]  /*30850*/  IMAD.MOV.U32 R243, RZ, RZ, R103 ;  /* 0x000000fffff37224 */ /* 0x000fe400078e0067 */
[----:B------:R-:W4:Y:S01]  /*30860*/  LDL.LU.64 R102, [R1+0x1118] ;  /* 0x0011180001667983 */ /* 0x000f220000300a00 */
[----:B------:R-:W-:-:S03]  /*30870*/  IMAD.WIDE R98, R239, 0x4, R98 ;  /* 0x00000004ef627825 */ /* 0x000fc600078e0262 */
[----:B------:R1:W-:Y:S01]  /*30880*/  STL.64 [R1+0x580], R70 ;  /* 0x0005804601007387 */ /* 0x0003e20000100a00 */
[----:B------:R-:W-:-:S03]  /*30890*/  IMAD.WIDE R234, R239, 0x4, R234 ;  /* 0x00000004efea7825 */ /* 0x000fc600078e02ea */
[----:B-1----:R-:W3:Y:S04]  /*308a0*/  LDL.LU.64 R70, [R1+0x6c0] ;  /* 0x0006c00001467983 */ /* 0x002ee80000300a00 */
[----:B------:R1:W-:Y:S01]  /*308b0*/  STL.64 [R1+0x588], R98 ;  /* 0x0005886201007387 */ /* 0x0003e20000100a00 */
[----:B------:R-:W-:-:S03]  /*308c0*/  IMAD.WIDE R74, R239, 0x4, R74 ;  /* 0x00000004ef4a7825 */ /* 0x000fc600078e024a */
[----:B-1----:R-:W4:Y:S04]  /*308d0*/  LDL.LU.64 R98, [R1+0x1110] ;  /* 0x0011100001627983 */ /* 0x002f280000300a00 */
[----:B------:R1:W-:Y:S01]  /*308e0*/  STL.64 [R1+0x590], R240 ;  /* 0x000590f001007387 */ /* 0x0003e20000100a00 */
[----:B------:R-:W-:-:S04]  /*308f0*/  IMAD.WIDE R86, R239, 0x4, R86 ;  /* 0x00000004ef567825 */ /* 0x000fc800078e0256 */
[----:B-1----:R-:W-:Y:S02]  /*30900*/  IMAD.MOV.U32 R240, RZ, RZ, R8 ;  /* 0x000000fffff07224 */ /* 0x002fe400078e0008 */
[----:B------:R-:W-:Y:S02]  /*30910*/  IMAD.MOV.U32 R241, RZ, RZ, R9 ;  /* 0x000000fffff17224 */ /* 0x000fe400078e0009 */
[----:B------:R-:W-:-:S04]  /*30920*/  IMAD.WIDE R66, R239, 0x4, R66 ;  /* 0x00000004ef427825 */ /* 0x000fc800078e0242 */
[----:B------:R-:W-:Y:S01]  /*30930*/  IMAD.WIDE R8, R239, 0x4, R236 ;  /* 0x00000004ef087825 */ /* 0x000fe200078e02ec */
[----:B------:R-:W-:-:S03]  /*30940*/  MOV R236, R94 ;  /* 0x0000005e00ec7202 */ /* 0x000fc60000000f00 */
[----:B------:R-:W-:Y:S02]  /*30950*/  IMAD.MOV.U32 R237, RZ, RZ, R95 ;  /* 0x000000ffffed7224 */ /* 0x000fe400078e005f */
[----:B------:R-:W4:Y:S01]  /*30960*/  LDL.LU.64 R94, [R1+0x1108] ;  /* 0x00110800015e7983 */ /* 0x000f220000300a00 */
[----:B------:R-:W-:-:S03]  /*30970*/  IMAD.WIDE R90, R239, 0x4, R90 ;  /* 0x00000004ef5a7825 */ /* 0x000fc600078e025a */
[----:B------:R1:W-:Y:S01]  /*30980*/  STL.64 [R1+0x5a0], R66 ;  /* 0x0005a04201007387 */ /* 0x0003e20000100a00 */
[----:B------:R-:W-:-:S03]  /*30990*/  IMAD.WIDE R230, R239, 0x4, R230 ;  /* 0x00000004efe67825 */ /* 0x000fc600078e02e6 */
[----:B-1----:R-:W4:Y:S04]  /*309a0*/  LDL.LU.64 R66, [R1+0x6e0] ;  /* 0x0006e00001427983 */ /* 0x002f280000300a00 */
[----:B------:R1:W-:Y:S01]  /*309b0*/  STL.64 [R1+0x5a8], R90 ;  /* 0x0005a85a01007387 */ /* 0x0003e20000100a00 */
[----:B------:R-:W-:-:S03]  /*309c0*/  IMAD.WIDE R82, R239, 0x4, R82 ;  /* 0x00000004ef527825 */ /* 0x000fc600078e0252 */
[----:B-1----:R-:W4:Y:S04]  /*309d0*/  LDL.LU.64 R90, [R1+0x1100] ;  /* 0x00110000015a7983 */ /* 0x002f280000300a00 */
[----:B------:R1:W-:Y:S02]  /*309e0*/  STL.64 [R1+0x5b0], R234 ;  /* 0x0005b0ea01007387 */ /* 0x0003e40000100a00 */
[----:B-1----:R-:W-:Y:S02]  /*309f0*/  IMAD.MOV.U32 R234, RZ, RZ, R74 ;  /* 0x000000ffffea7224 */ /* 0x002fe400078e004a */
[----:B------:R-:W-:Y:S02]  /*30a00*/  IMAD.MOV.U32 R235, RZ, RZ, R75 ;  /* 0x000000ffffeb7224 */ /* 0x000fe400078e004b */
[----:B------:R-:W-:-:S04]  /*30a10*/  IMAD.WIDE R74, R239, 0x4, R232 ;  /* 0x00000004ef4a7825 */ /* 0x000fc800078e02e8 */
[----:B------:R-:W-:Y:S02]  /*30a20*/  IMAD.MOV.U32 R232, RZ, RZ, R86 ;  /* 0x000000ffffe87224 */ /* 0x000fe400078e0056 */
[----:B------:R-:W-:Y:S02]  /*30a30*/  IMAD.MOV.U32 R233, RZ, RZ, R87 ;  /* 0x000000ffffe97224 */ /* 0x000fe400078e0057 */
[----:B------:R-:W4:Y:S01]  /*30a40*/  LDL.LU.64 R86, [R1+0x10f8] ;  /* 0x0010f80001567983 */ /* 0x000f220000300a00 */
[----:B--2---:R-:W-:-:S05]  /*30a50*/  IMAD.WIDE R58, R239, 0x4, R58 ;  /* 0x00000004ef3a7825 */ /* 0x004fca00078e023a */
[----:B------:R1:W-:Y:S01]  /*30a60*/  STL.64 [R1+0x5c0], R58 ;  /* 0x0005c03a01007387 */ /* 0x0003e20000100a00 */
[----:B------:R-:W-:-:S03]  /*30a70*/  IMAD.WIDE R54, R239, 0x4, R54 ;  /* 0x00000004ef367825 */ /* 0x000fc600078e0236 */
[----:B-1----:R-:W2:Y:S04]  /*30a80*/  LDL.LU.64 R58, [R1+0x700] ;  /* 0x00070000013a7983 */ /* 0x002ea80000300a00 */
[----:B------:R1:W-:Y:S04]  /*30a90*/  STL.64 [R1+0x5c8], R54 ;  /* 0x0005c83601007387 */ /* 0x0003e80000100a00 */
[----:B-1----:R-:W2:Y:S04]  /*30aa0*/  LDL.LU.64 R54, [R1+0x190] ;  /* 0x0001900001367983 */ /* 0x002ea80000300a00 */
[----:B------:R1:W-:Y:S02]  /*30ab0*/  STL.64 [R1+0x5d0], R230 ;  /* 0x0005d0e601007387 */ /* 0x0003e40000100a00 */
[----:B-1----:R-:W-:-:S02]  /*30ac0*/  IMAD.MOV.U32 R230, RZ, RZ, R240 ;  /* 0x000000ffffe67224 */ /* 0x002fc400078e00f0 */
[----:B------:R-:W-:Y:S02]  /*30ad0*/  IMAD.MOV.U32 R231, RZ, RZ, R241 ;  /* 0x000000ffffe77224 */ /* 0x000fe400078e00f1 */
[----:B------:R-:W-:-:S04]  /*30ae0*/  IMAD.WIDE R78, R239, 0x4, R78 ;  /* 0x00000004ef4e7825 */ /* 0x000fc800078e024e */
[----:B------:R-:W-:-:S04]  /*30af0*/  IMAD.WIDE R240, R239, 0x4, R228 ;  /* 0x00000004eff07825 */ /* 0x000fc800078e02e4 */
[----:B------:R-:W-:-:S04]  /*30b00*/  IMAD.WIDE R46, R239, 0x4, R46 ;  /* 0x00000004ef2e7825 */ /* 0x000fc800078e022e */
[----:B------:R-:W-:Y:S02]  /*30b10*/  IMAD.MOV.U32 R228, RZ, RZ, R82 ;  /* 0x000000ffffe47224 */ /* 0x000fe400078e0052 */
[----:B------:R-:W-:Y:S02]  /*30b20*/  IMAD.MOV.U32 R229, RZ, RZ, R83 ;  /* 0x000000ffffe57224 */ /* 0x000fe400078e0053 */
[----:B------:R-:W2:Y:S04]  /*30b30*/  LDL.LU.64 R82, [R1+0x10f0] ;  /* 0x0010f00001527983 */ /* 0x000ea80000300a00 */
[----:B------:R1:W-:Y:S04]  /*30b40*/  STL.64 [R1+0x5e0], R78 ;  /* 0x0005e04e01007387 */ /* 0x0003e80000100a00 */
[----:B-1----:R-:W2:Y:S04]  /*30b50*/  LDL.LU.64 R78, [R1+0x10e8] ;  /* 0x0010e800014e7983 */ /* 0x002ea80000300a00 */
[----:B------:R1:W-:Y:S02]  /*30b60*/  STL.64 [R1+0x5e8], R46 ;  /* 0x0005e82e01007387 */ /* 0x0003e40000100a00 */
[----:B-1----:R-:W-:-:S02]  /*30b70*/  IMAD.WIDE R46, R239, 0x4, R226 ;  /* 0x00000004ef2e7825 */ /* 0x002fc400078e02e2 */
[----:B------:R-:W4:Y:S02]  /*30b80*/  LDL.LU.64 R226, [R1+0x1a0] ;  /* 0x0001a00001e27983 */ /* 0x000f240000300a00 */
[C---:B------:R-:W-:Y:S02]  /*30b90*/  IMAD.WIDE R224, R239.reuse, 0x4, R224 ;  /* 0x00000004efe07825 */ /* 0x040fe400078e02e0 */
[----:B------:R1:W-:Y:S02]  /*30ba0*/  STL.64 [R1+0x5f0], R46 ;  /* 0x0005f02e01007387 */ /* 0x0003e40000100a00 */
[----:B------:R-:W-:Y:S02]  /*30bb0*/  IMAD.WIDE R42, R239, 0x4, R42 ;  /* 0x00000004ef2a7825 */ /* 0x000fe400078e022a */
[----:B-1----:R-:W2:Y:S04]  /*30bc0*/  LDL.LU.64 R46, [R1+0x720] ;  /* 0x00072000012e7983 */ /* 0x002ea80000300a00 */
[----:B------:R1:W-:Y:S02]  /*30bd0*/  STL.64 [R1+0x5f8], R224 ;  /* 0x0005f8e001007387 */ /* 0x0003e40000100a00 */
[----:B-1----:R-:W-:-:S02]  /*30be0*/  IMAD.MOV.U32 R224, RZ, RZ, R74 ;  /* 0x000000ffffe07224 */ /* 0x002fc400078e004a */
[----:B------:R-:W-:Y:S02]  /*30bf0*/  IMAD.MOV.U32 R225, RZ, RZ, R75 ;  /* 0x000000ffffe17224 */ /* 0x000fe400078e004b */
[----:B------:R-:W2:Y:S01]  /*30c00*/  LDL.LU.64 R74, [R1+0x10e0] ;  /* 0x0010e000014a7983 */ /* 0x000ea20000300a00 */
[----:B---3--:R-:W-:-:S05]  /*30c10*/  IMAD.WIDE R70, R239, 0x4, R70 ;  /* 0x00000004ef467825 */ /* 0x008fca00078e0246 */
[----:B------:R1:W-:Y:S04]  /*30c20*/  STL.64 [R1+0x600], R70 ;  /* 0x0006004601007387 */ /* 0x0003e80000100a00 */
[----:B-1----:R-:W3:Y:S01]  /*30c30*/  LDL.LU.64 R70, [R1+0x10d8] ;  /* 0x0010d80001467983 */ /* 0x002ee20000300a00 */
[----:B----4-:R-:W-:-:S05]  /*30c40*/  IMAD.WIDE R226, R239, 0x4, R226 ;  /* 0x00000004efe27825 */ /* 0x010fca00078e02e2 */
[----:B------:R1:W-:Y:S02]  /*30c50*/  STL.64 [R1+0x608], R226 ;  /* 0x000608e201007387 */ /* 0x0003e40000100a00 */
[----:B-1----:R-:W-:-:S04]  /*30c60*/  IMAD.WIDE R226, R239, 0x4, R10 ;  /* 0x00000004efe27825 */ /* 0x002fc800078e020a */
[----:B------:R-:W-:Y:S02]  /*30c70*/  IMAD.MOV.U32 R10, RZ, RZ, R42 ;  /* 0x000000ffff0a7224 */ /* 0x000fe400078e002a */
[----:B------:R-:W-:Y:S02]  /*30c80*/  IMAD.MOV.U32 R11, RZ, RZ, R43 ;  /* 0x000000ffff0b7224 */ /* 0x000fe400078e002b */
[----:B------:R-:W4:Y:S04]  /*30c90*/  LDL.LU.64 R42, [R1+0x740] ;  /* 0x00074000012a7983 */ /* 0x000f280000300a00 */
[----:B------:R1:W-:Y:S02]  /*30ca0*/  STL.64 [R1+0x610], R226 ;  /* 0x000610e201007387 */ /* 0x0003e40000100a00 */
[----:B-1----:R-:W-:-:S02]  /*30cb0*/  IMAD.WIDE R226, R239, 0x4, R142 ;  /* 0x00000004efe27825 */ /* 0x002fc400078e028e */
[----:B------:R-:W3:Y:S02]  /*30cc0*/  LDL.LU.64 R142, [R1+0x198] ;  /* 0x00019800018e7983 */ /* 0x000ee40000300a00 */
[----:B------:R-:W-:-:S05]  /*30cd0*/  IMAD.WIDE R66, R239, 0x4, R66 ;  /* 0x00000004ef427825 */ /* 0x000fca00078e0242 */
[----:B------:R1:W-:Y:S01]  /*30ce0*/  STL.64 [R1+0x620], R66 ;  /* 0x0006204201007387 */ /* 0x0003e20000100a00 */
[----:B------:R-:W-:-:S03]  /*30cf0*/  IMAD.WIDE R62, R239, 0x4, R62 ;  /* 0x00000004ef3e7825 */ /* 0x000fc600078e023e */
[----:B-1----:R-:W4:Y:S01]  /*30d00*/  LDL.LU.64 R66, [R1+0x10d0] ;  /* 0x0010d00001427983 */ /* 0x002f220000300a00 */
[----:B--2---:R-:W-:-:S04]  /*30d10*/  IMAD.WIDE R58, R239, 0x4, R58 ;  /* 0x00000004ef3a7825 */ /* 0x004fc800078e023a */
[----:B------:R-:W-:-:S04]  /*30d20*/  IMAD.WIDE R54, R239, 0x4, R54 ;  /* 0x00000004ef367825 */ /* 0x000fc800078e0236 */
[----:B------:R-:W-:-:S04]  /*30d30*/  IMAD.WIDE R14, R239, 0x4, R14 ;  /* 0x00000004ef0e7825 */ /* 0x000fc800078e020e */
[----:B------:R-:W-:-:S04]  /*30d40*/  IMAD.WIDE R50, R239, 0x4, R50 ;  /* 0x00000004ef327825 */ /* 0x000fc800078e0232 */
[----:B---3--:R-:W-:-:S05]  /*30d50*/  IMAD.WIDE R142, R239, 0x4, R142 ;  /* 0x00000004ef8e7825 */ /* 0x008fca00078e028e */
[----:B------:R1:W-:Y:S02]  /*30d60*/  STL.64 [R1+0x628], R142 ;  /* 0x0006288e01007387 */ /* 0x0003e40000100a00 */
[----:B-1----:R-:W-:Y:S01]  /*30d70*/  IMAD.MOV.U32 R142, RZ, RZ, R236 ;  /* 0x000000ffff8e7224 */ /* 0x002fe200078e00ec */
[----:B------:R-:W-:Y:S01]  /*30d80*/  MOV R236, R4 ;  /* 0x0000000400ec7202 */ /* 0x000fe20000000f00 */
[----:B------:R-:W-:Y:S02]  /*30d90*/  IMAD.MOV.U32 R143, RZ, RZ, R237 ;  /* 0x000000ffff8f7224 */ /* 0x000fe400078e00ed */
[----:B------:R-:W-:Y:S02]  /*30da0*/  IMAD.MOV.U32 R237, RZ, RZ, R5 ;  /* 0x000000ffffed7224 */ /* 0x000fe400078e0005 */
[C---:B------:R-:W-:Y:S02]  /*30db0*/  IMAD.WIDE R4, R239.reuse, 0x4, R12 ;  /* 0x00000004ef047825 */ /* 0x040fe400078e020c */
[----:B------:R-:W2:Y:S04]  /*30dc0*/  LDL.LU.64 R12, [R1+0x180] ;  /* 0x00018000010c7983 */ /* 0x000ea80000300a00 */
[----:B------:R1:W-:Y:S02]  /*30dd0*/  STL.64 [R1+0x630], R4 ;  /* 0x0006300401007387 */ /* 0x0003e40000100a00 */
[----:B-1----:R-:W-:-:S04]  /*30de0*/  IMAD.WIDE R4, R239, 0x4, R144 ;  /* 0x00000004ef047825 */ /* 0x002fc800078e0290 */
[----:B------:R-:W-:Y:S02]  /*30df0*/  IMAD.MOV.U32 R144, RZ, RZ, R62 ;  /* 0x000000ffff907224 */ /* 0x000fe400078e003e */
[----:B------:R-:W-:Y:S02]  /*30e00*/  IMAD.MOV.U32 R145, RZ, RZ, R63 ;  /* 0x000000ffff917224 */ /* 0x000fe400078e003f */
[----:B------:R-:W3:Y:S04]  /*30e10*/  LDL.LU.64 R62, [R1+0x10c8] ;  /* 0x0010c800013e7983 */ /* 0x000ee80000300a00 */
[----:B------:R1:W-:Y:S04]  /*30e20*/  STL.64 [R1+0x640], R58 ;  /* 0x0006403a01007387 */ /* 0x0003e80000100a00 */
[----:B-1----:R-:W3:Y:S04]  /*30e30*/  LDL.LU.64 R58, [R1+0x10c0] ;  /* 0x0010c000013a7983 */ /* 0x002ee80000300a00 */
[----:B------:R1:W-:Y:S04]  /*30e40*/  STL.64 [R1+0x648], R54 ;  /* 0x0006483601007387 */ /* 0x0003e80000100a00 */
[----:B-1----:R-:W3:Y:S04]  /*30e50*/  LDL.LU.64 R54, [R1+0x10b8] ;  /* 0x0010b80001367983 */ /* 0x002ee80000300a00 */
[----:B------:R1:W-:Y:S02]  /*30e60*/  STL.64 [R1+0x650], R14 ;  /* 0x0006500e01007387 */ /* 0x0003e40000100a00 */
[----:B-1----:R-:W-:-:S02]  /*30e70*/  IMAD.MOV.U32 R14, RZ, RZ, R50 ;  /* 0x000000ffff0e7224 */ /* 0x002fc400078e0032 */
[----:B------:R-:W-:Y:S02]  /*30e80*/  IMAD.MOV.U32 R15, RZ, RZ, R51 ;  /* 0x000000ffff0f7224 */ /* 0x000fe400078e0033 */
[----:B------:R-:W3:Y:S04]  /*30e90*/  LDL.LU.64 R50, [R1+0x10b0] ;  /* 0x0010b00001327983 */ /* 0x000ee80000300a00 */
[----:B------:R-:W-:Y:S04]  /*30ea0*/  STL.64 [R1+0x638], R4 ;  /* 0x0006380401007387 */ /* 0x000fe80000100a00 */
[----:B------:R1:W-:Y:S02]  /*30eb0*/  STL.64 [R1+0xfc8], R4 ;  /* 0x000fc80401007387 */ /* 0x0003e40000100a00 */
[----:B-1----:R-:W-:-:S02]  /*30ec0*/  IMAD.MOV.U32 R4, RZ, RZ, R224 ;  /* 0x000000ffff047224 */ /* 0x002fc400078e00e0 */
[----:B------:R-:W-:Y:S02]  /*30ed0*/  IMAD.MOV.U32 R5, RZ, RZ, R225 ;  /* 0x000000ffff057224 */ /* 0x000fe400078e00e1 */
[C---:B------:R-:W-:Y:S02]  /*30ee0*/  IMAD.WIDE R224, R239.reuse, 0x4, R146 ;  /* 0x00000004efe07825 */ /* 0x040fe400078e0292 */
[----:B------:R-:W3:Y:S02]  /*30ef0*/  LDL.LU.64 R146, [R1+0x188] ;  /* 0x0001880001927983 */ /* 0x000ee40000300a00 */
[----:B------:R-:W-:-:S05]  /*30f00*/  IMAD.WIDE R46, R239, 0x4, R46 ;  /* 0x00000004ef2e7825 */ /* 0x000fca00078e022e */
[----:B------:R1:W-:Y:S01]  /*30f10*/  STL.64 [R1+0x660], R46 ;  /* 0x0006602e01007387 */ /* 0x0003e20000100a00 */
[----:B----4-:R-:W-:-:S03]  /*30f20*/  IMAD.WIDE R42, R239, 0x4, R42 ;  /* 0x00000004ef2a7825 */ /* 0x010fc600078e022a */
[----:B-1----:R-:W4:Y:S01]  /*30f30*/  LDL.LU.64 R46, [R1+0x10a8] ;  /* 0x0010a800012e7983 */ /* 0x002f220000300a00 */
[----:B--2---:R-:W-:-:S04]  /*30f40*/  IMAD.WIDE R12, R239, 0x4, R12 ;  /* 0x00000004ef0c7825 */ /* 0x004fc800078e020c */
[----:B---3--:R-:W-:-:S05]  /*30f50*/  IMAD.WIDE R146, R239, 0x4, R146 ;  /* 0x00000004ef927825 */ /* 0x008fca00078e0292 */
[----:B------:R1:W-:Y:S02]  /*30f60*/  STL.64 [R1+0x668], R146 ;  /* 0x0006689201007387 */ /* 0x0003e40000100a00 */
[----:B-1----:R-:W-:Y:S02]  /*30f70*/  IMAD.WIDE R146, R239, 0x4, R16 ;  /* 0x00000004ef927825 */ /* 0x002fe400078e0210 */
[----:B------:R-:W2:Y:S04]  /*30f80*/  LDL.LU.64 R16, [R1+0x170] ;  /* 0x0001700001107983 */ /* 0x000ea80000300a00 */
[----:B------:R1:W-:Y:S02]  /*30f90*/  STL.64 [R1+0x670], R146 ;  /* 0x0006709201007387 */ /* 0x0003e40000100a00 */
[----:B-1----:R-:W-:-:S02]  /*30fa0*/  IMAD.MOV.U32 R146, RZ, RZ, R4 ;  /* 0x000000ffff927224 */ /* 0x002fc400078e0004 */
[----:B------:R-:W-:Y:S02]  /*30fb0*/  IMAD.MOV.U32 R147, RZ, RZ, R5 ;  /* 0x000000ffff937224 */ /* 0x000fe400078e0005 */
[----:B------:R-:W-:Y:S02]  /*30fc0*/  IMAD.MOV.U32 R4, RZ, RZ, R14 ;  /* 0x000000ffff047224 */ /* 0x000fe400078e000e */
[----:B------:R-:W-:Y:S02]  /*30fd0*/  IMAD.MOV.U32 R5, RZ, RZ, R15 ;  /* 0x000000ffff057224 */ /* 0x000fe400078e000f */
[----:B------:R-:W-:Y:S02]  /*30fe0*/  IMAD.MOV.U32 R14, RZ, RZ, R10 ;  /* 0x000000ffff0e7224 */ /* 0x000fe400078e000a */
[----:B------:R-:W-:Y:S02]  /*30ff0*/  IMAD.MOV.U32 R15, RZ, RZ, R11 ;  /* 0x000000ffff0f7224 */ /* 0x000fe400078e000b */
[----:B------:R-:W-:-:S02]  /*31000*/  IMAD.WIDE R10, R239, 0x4, R148 ;  /* 0x00000004ef0a7825 */ /* 0x000fc400078e0294 */
[----:B------:R-:W3:Y:S04]  /*31010*/  LDL.LU.64 R148, [R1+0x750] ;  /* 0x0007500001947983 */ /* 0x000ee80000300a00 */
[----:B------:R1:W-:Y:S04]  /*31020*/  STL.64 [R1+0x680], R42 ;  /* 0x0006802a01007387 */ /* 0x0003e80000100a00 */
[----:B-1----:R-:W4:Y:S04]  /*31030*/  LDL.LU.64 R42, [R1+0x10a0] ;  /* 0x0010a000012a7983 */ /* 0x002f280000300a00 */
[----:B------:R1:W-:Y:S02]  /*31040*/  STL.64 [R1+0x688], R12 ;  /* 0x0006880c01007387 */ /* 0x0003e40000100a00 */
[----:B-1----:R-:W-:-:S02]  /*31050*/  IMAD.WIDE R12, R239, 0x4, R18 ;  /* 0x00000004ef0c7825 */ /* 0x002fc400078e0212 */
[----:B------:R-:W4:Y:S04]  /*31060*/  LDL.LU.64 R18, [R1+0x178] ;  /* 0x0001780001127983 */ /* 0x000f280000300a00 */
[----:B------:R1:W-:Y:S02]  /*31070*/  STL.64 [R1+0x690], R12 ;  /* 0x0006900c01007387 */ /* 0x0003e40000100a00 */
[C---:B-1----:R-:W-:Y:S02]  /*31080*/  IMAD.WIDE R12, R239.reuse, 0x4, R150 ;  /* 0x00000004ef0c7825 */ /* 0x042fe400078e0296 */
[----:B------:R-:W4:Y:S02]  /*31090*/  LDL.LU.64 R150, [R1+0x730] ;  /* 0x0007300001967983 */ /* 0x000f240000300a00 */
[----:B------:R-:W-:-:S04]  /*310a0*/  IMAD.WIDE R2, R239, 0x4, R2 ;  /* 0x00000004ef027825 */ /* 0x000fc800078e0202 */
[----:B--2---:R-:W-:-:S04]  /*310b0*/  IMAD.WIDE R16, R239, 0x4, R16 ;  /* 0x00000004ef107825 */ /* 0x004fc800078e0210 */
[----:B---3--:R-:W-:-:S04]  /*310c0*/  IMAD.WIDE R148, R239, 0x4, R148 ;  /* 0x00000004ef947825 */ /* 0x008fc800078e0294 */
[----:B----4-:R-:W-:-:S05]  /*310d0*/  IMAD.WIDE R150, R239, 0x4, R150 ;  /* 0x00000004ef967825 */ /* 0x010fca00078e0296 */
[----:B------:R1:W-:Y:S02]  /*310e0*/  STL.64 [R1+0x6a0], R150 ;  /* 0x0006a09601007387 */ /* 0x0003e40000100a00 */
[----:B-1----:R-:W-:-:S04]  /*310f0*/  IMAD.WIDE R150, R239, 0x4, R18 ;  /* 0x00000004ef967825 */ /* 0x002fc800078e0212 */
[----:B------:R-:W-:Y:S02]  /*31100*/  IMAD.WIDE R18, R239, 0x4, R20 ;  /* 0x00000004ef127825 */ /* 0x000fe400078e0214 */
[----:B------:R-:W2:Y:S04]  /*31110*/  LDL.LU.64 R20, [R1+0x168] ;  /* 0x0001680001147983 */ /* 0x000ea80000300a00 */
[----:B------:R1:W-:Y:S04]  /*31120*/  STL.64 [R1+0x6a8], R150 ;  /* 0x0006a89601007387 */ /* 0x0003e80000100a00 */
[----:B------:R3:W-:Y:S01]  /*31130*/  STL.64 [R1+0x6b0], R18 ;  /* 0x0006b01201007387 */ /* 0x0007e20000100a00 */
[----:B-1----:R-:W-:-:S02]  /*31140*/  IMAD.MOV.U32 R150, RZ, RZ, R2 ;  /* 0x000000ffff967224 */ /* 0x002fc400078e0002 */
[----:B------:R-:W-:Y:S01]  /*31150*/  IMAD.MOV.U32 R151, RZ, RZ, R3 ;  /* 0x000000ffff977224 */ /* 0x000fe200078e0003 */
[----:B---3--:R-:W3:Y:S01]  /*31160*/  LDL.LU.64 R18, [R1+0x160] ;  /* 0x0001600001127983 */ /* 0x008ee20000300a00 */
[----:B------:R-:W-:-:S03]  /*31170*/  IMAD.WIDE R2, R239, 0x4, R152 ;  /* 0x00000004ef027825 */ /* 0x000fc600078e0298 */
[----:B------:R-:W4:Y:S04]  /*31180*/  LDL.LU.64 R152, [R1+0x770] ;  /* 0x0007700001987983 */ /* 0x000f280000300a00 */
[----:B------:R1:W-:Y:S04]  /*31190*/  STL.64 [R1+0x6c0], R148 ;  /* 0x0006c09401007387 */ /* 0x0003e80000100a00 */
[----:B-1----:R-:W3:Y:S04]  /*311a0*/  LDL.LU.64 R148, [R1+0x7b0] ;  /* 0x0007b00001947983 */ /* 0x002ee80000300a00 */
[----:B------:R1:W-:Y:S02]  /*311b0*/  STL.64 [R1+0x6c8], R16 ;  /* 0x0006c81001007387 */ /* 0x0003e40000100a00 */
[----:B-1----:R-:W-:-:S02]  /*311c0*/  IMAD.WIDE R16, R239, 0x4, R22 ;  /* 0x00000004ef107825 */ /* 0x002fc400078e0216 */
[----:B------:R-:W3:Y:S04]  /*311d0*/  LDL.LU.64 R22, [R1+0x790] ;  /* 0x0007900001167983 */ /* 0x000ee80000300a00 */
[----:B------:R1:W-:Y:S04]  /*311e0*/  STL.64 [R1+0x6d0], R16 ;  /* 0x0006d01001007387 */ /* 0x0003e80000100a00 */
[----:B-1----:R-:W3:Y:S04]  /*311f0*/  LDL.LU.64 R16, [R1+0x158] ;  /* 0x0001580001107983 */ /* 0x002ee80000300a00 */
[----:B------:R-:W-:Y:S04]  /*31200*/  STL.64 [R1+0x6b8], R2 ;  /* 0x0006b80201007387 */ /* 0x000fe80000100a00 */
[----:B------:R1:W-:Y:S02]  /*31210*/  STL.64 [R1+0xfd0], R2 ;  /* 0x000fd00201007387 */ /* 0x0003e40000100a00 */
[----:B-1----:R-:W-:-:S04]  /*31220*/  IMAD.WIDE R2, R239, 0x4, R24 ;  /* 0x00000004ef027825 */ /* 0x002fc800078e0218 */
[----:B--2---:R-:W-:-:S04]  /*31230*/  IMAD.WIDE R20, R239, 0x4, R20 ;  /* 0x00000004ef147825 */ /* 0x004fc800078e0214 */
[----:B----4-:R-:W-:-:S05]  /*31240*/  IMAD.WIDE R152, R239, 0x4, R152 ;  /* 0x00000004ef987825 */ /* 0x010fca00078e0298 */
[----:B------:R1:W-:Y:S04]  /*31250*/  STL.64 [R1+0x6e0], R152 ;  /* 0x0006e09801007387 */ /* 0x0003e80000100a00 */
[----:B-1----:R-:W2:Y:S04]  /*31260*/  LDL.LU.64 R152, [R1+0x798] ;  /* 0x0007980001987983 */ /* 0x002ea80000300a00 */
[----:B------:R1:W-:Y:S04]  /*31270*/  STL.64 [R1+0x6e8], R20 ;  /* 0x0006e81401007387 */ /* 0x0003e80000100a00 */
[----:B------:R3:W-:Y:S04]  /*31280*/  STL.64 [R1+0x6f0], R2 ;  /* 0x0006f00201007387 */ /* 0x0007e80000100a00 */
[----:B-1----:R-:W4:Y:S01]  /*31290*/  LDL.LU.64 R20, [R1+0x150] ;  /* 0x0001500001147983 */ /* 0x002f220000300a00 */
[----:B---3--:R-:W-:-:S04]  /*312a0*/  IMAD.WIDE R2, R239, 0x4, R22 ;  /* 0x00000004ef027825 */ /* 0x008fc800078e0216 */
[C---:B------:R-:W-:Y:S01]  /*312b0*/  IMAD.WIDE R22, R239.reuse, 0x4, R18 ;  /* 0x00000004ef167825 */ /* 0x040fe200078e0212 */
[----:B------:R1:W-:Y:S04]  /*312c0*/  STL.64 [R1+0x700], R2 ;  /* 0x0007000201007387 */ /* 0x0003e80000100a00 */
[----:B------:R-:W3:Y:S04]  /*312d0*/  LDL.64 R18, [R1+0x7b8] ;  /* 0x0007b80001127983 */ /* 0x000ee80000100a00 */
[----:B------:R1:W-:Y:S02]  /*312e0*/  STL.64 [R1+0x708], R22 ;  /* 0x0007081601007387 */ /* 0x0003e40000100a00 */
[----:B-1----:R-:W-:-:S05]  /*312f0*/  IMAD.WIDE R2, R239, 0x4, R26 ;  /* 0x00000004ef027825 */ /* 0x002fca00078e021a */
[----:B------:R1:W-:Y:S01]  /*31300*/  STL.64 [R1+0x710], R2 ;  /* 0x0007100201007387 */ /* 0x0003e20000100a00 */
[----:B------:R-:W-:-:S03]  /*31310*/  IMAD.WIDE R22, R239, 0x4, R148 ;  /* 0x00000004ef167825 */ /* 0x000fc600078e0294 */
[----:B------:R-:W3:Y:S01]  /*31320*/  LDL.LU.64 R148, [R1+0x148] ;  /* 0x0001480001947983 */ /* 0x000ee20000300a00 */
[----:B------:R-:W-:-:S04]  /*31330*/  IMAD.WIDE R158, R239, 0x4, R158 ;  /* 0x00000004ef9e7825 */ /* 0x000fc800078e029e */
[C---:B-1----:R-:W-:Y:S01]  /*31340*/  IMAD.WIDE R2, R239.reuse, 0x4, R16 ;  /* 0x00000004ef027825 */ /* 0x042fe200078e0210 */
[----:B------:R-:W-:Y:S04]  /*31350*/  STL.64 [R1+0x720], R22 ;  /* 0x0007201601007387 */ /* 0x000fe80000100a00 */
[----:B------:R1:W-:Y:S04]  /*31360*/  STL.64 [R1+0x728], R2 ;  /* 0x0007280201007387 */ /* 0x0003e80000100a00 */
[----:B------:R-:W-:Y:S01]  /*31370*/  STL.64 [R1+0xfd8], R158 ;  /* 0x000fd89e01007387 */ /* 0x000fe20000100a00 */
[----:B-1----:R-:W-:-:S05]  /*31380*/  IMAD.WIDE R2, R239, 0x4, R28 ;  /* 0x00000004ef027825 */ /* 0x002fca00078e021c */
[----:B------:R2:W-:Y:S04]  /*31390*/  STL.64 [R1+0x730], R2 ;  /* 0x0007300201007387 */ /* 0x0005e80000100a00 */
[----:B------:R-:W3:Y:S01]  /*313a0*/  LDL.LU.64 R22, [R1+0x7d8] ;  /* 0x0007d80001167983 */ /* 0x000ee20000300a00 */
[----:B------:R-:W-:Y:S01]  /*313b0*/  MOV R16, R4 ;  /* 0x0000000400107202 */ /* 0x000fe20000000f00 */
[----:B------:R-:W-:Y:S02]  /*313c0*/  IMAD.MOV.U32 R17, RZ, RZ, R5 ;  /* 0x000000ffff117224 */ /* 0x000fe400078e0005 */
[----:B------:R-:W-:Y:S02]  /*313d0*/  IMAD.MOV.U32 R4, RZ, RZ, R226 ;  /* 0x000000ffff047224 */ /* 0x000fe400078e00e2 */
[----:B------:R-:W-:-:S02]  /*313e0*/  IMAD.MOV.U32 R5, RZ, RZ, R227 ;  /* 0x000000ffff057224 */ /* 0x000fc400078e00e3 */
[----:B------:R-:W-:Y:S02]  /*313f0*/  IMAD.MOV.U32 R226, RZ, RZ, R228 ;  /* 0x000000ffffe27224 */ /* 0x000fe400078e00e4 */
[----:B------:R-:W-:Y:S02]  /*31400*/  IMAD.MOV.U32 R227, RZ, RZ, R229 ;  /* 0x000000ffffe37224 */ /* 0x000fe400078e00e5 */
[----:B------:R-:W-:Y:S02]  /*31410*/  IMAD.MOV.U32 R228, RZ, RZ, R6 ;  /* 0x000000ffffe47224 */ /* 0x000fe400078e0006 */
[----:B------:R-:W-:Y:S02]  /*31420*/  IMAD.MOV.U32 R229, RZ, RZ, R7 ;  /* 0x000000ffffe57224 */ /* 0x000fe400078e0007 */
[----:B------:R-:W-:-:S04]  /*31430*/  IMAD.WIDE R6, R239, 0x4, R160 ;  /* 0x00000004ef067825 */ /* 0x000fc800078e02a0 */
[C---:B--2---:R-:W-:Y:S02]  /*31440*/  IMAD.WIDE R2, R239.reuse, 0x4, R152 ;  /* 0x00000004ef027825 */ /* 0x044fe400078e0298 */
[----:B------:R-:W2:Y:S04]  /*31450*/  LDL.LU.64 R152, [R1+0x140] ;  /* 0x0001400001987983 */ /* 0x000ea80000300a00 */
[----:B------:R1:W-:Y:S01]  /*31460*/  STL.64 [R1+0x740], R2 ;  /* 0x0007400201007387 */ /* 0x0003e20000100a00 */
[----:B----4-:R-:W-:-:S04]  /*31470*/  IMAD.WIDE R20, R239, 0x4, R20 ;  /* 0x00000004ef147825 */ /* 0x010fc800078e0214 */
[C---:B-1----:R-:W-:Y:S01]  /*31480*/  IMAD.WIDE R2, R239.reuse, 0x4, R30 ;  /* 0x00000004ef027825 */ /* 0x042fe200078e021e */
[----:B------:R-:W-:Y:S04]  /*31490*/  STL.64 [R1+0x748], R20 ;  /* 0x0007481401007387 */ /* 0x000fe80000100a00 */
[----:B------:R3:W-:Y:S04]  /*314a0*/  STL.64 [R1+0x750], R2 ;  /* 0x0007500201007387 */ /* 0x0007e80000100a00 */
[----:B------:R-:W-:Y:S04]  /*314b0*/  STL.64 [R1+0x738], R6 ;  /* 0x0007380601007387 */ /* 0x000fe80000100a00 */
[----:B------:R1:W-:Y:S01]  /*314c0*/  STL.64 [R1+0xfe0], R6 ;  /* 0x000fe00601007387 */ /* 0x0003e20000100a00 */
[----:B---3--:R-:W-:-:S03]  /*314d0*/  IMAD.WIDE R2, R239, 0x4, R18 ;  /* 0x00000004ef027825 */ /* 0x008fc600078e0212 */
[----:B------:R-:W3:Y:S04]  /*314e0*/  LDL.64 R24, [R1+0x7f8] ;  /* 0x0007f80001187983 */ /* 0x000ee80000100a00 */
[----:B------:R-:W4:Y:S04]  /*314f0*/  LDL.LU.64 R18, [R1+0x138] ;  /* 0x0001380001127983 */ /* 0x000f280000300a00 */
[----:B------:R1:W-:Y:S02]  /*31500*/  STL.64 [R1+0x760], R2 ;  /* 0x0007600201007387 */ /* 0x0003e40000100a00 */
[----:B-1----:R-:W-:-:S04]  /*31510*/  IMAD.WIDE R6, R239, 0x4, R148 ;  /* 0x00000004ef067825 */ /* 0x002fc800078e0294 */
[----:B------:R-:W-:Y:S01]  /*31520*/  IMAD.MOV.U32 R20, RZ, RZ, R150 ;  /* 0x000000ffff147224 */ /* 0x000fe200078e0096 */
[----:B------:R1:W-:Y:S01]  /*31530*/  STL.64 [R1+0x768], R6 ;  /* 0x0007680601007387 */ /* 0x0003e20000100a00 */
[----:B------:R-:W-:Y:S02]  /*31540*/  IMAD.MOV.U32 R21, RZ, RZ, R151 ;  /* 0x000000ffff157224 */ /* 0x000fe400078e0097 */
[----:B------:R-:W-:-:S04]  /*31550*/  IMAD.WIDE R2, R239, 0x4, R32 ;  /* 0x00000004ef027825 */ /* 0x000fc800078e0220 */
[----:B------:R-:W-:Y:S01]  /*31560*/  IMAD.MOV.U32 R148, RZ, RZ, R16 ;  /* 0x000000ffff947224 */ /* 0x000fe200078e0010 */
[----:B------:R-:W-:Y:S01]  /*31570*/  STL.64 [R1+0x770], R2 ;  /* 0x0007700201007387 */ /* 0x000fe20000100a00 */
[----:B------:R-:W-:Y:S02]  /*31580*/  IMAD.MOV.U32 R149, RZ, RZ, R17 ;  /* 0x000000ffff957224 */ /* 0x000fe400078e0011 */
[----:B------:R-:W-:Y:S01]  /*31590*/  IMAD.MOV.U32 R16, RZ, RZ, R4 ;  /* 0x000000ffff107224 */ /* 0x000fe200078e0004 */
[----:B------:R-:W4:Y:S01]  /*315a0*/  LDL.LU.64 R150, [R1+0x818] ;  /* 0x0008180001967983 */ /* 0x000f220000300a00 */
[----:B------:R-:W-:-:S03]  /*315b0*/  IMAD.MOV.U32 R17, RZ, RZ, R5 ;  /* 0x000000ffff117224 */ /* 0x000fc600078e0005 */
[----:B------:R-:W4:Y:S01]  /*315c0*/  LDL.LU.64 R4, [R1+0x130] ;  /* 0x0001300001047983 */ /* 0x000f220000300a00 */
[----:B------:R-:W-:-:S04]  /*315d0*/  IMAD.WIDE R160, R239, 0x4, R162 ;  /* 0x00000004efa07825 */ /* 0x000fc800078e02a2 */
[C---:B-1----:R-:W-:Y:S01]  /*315e0*/  IMAD.WIDE R6, R239.reuse, 0x4, R22 ;  /* 0x00000004ef067825 */ /* 0x042fe200078e0216 */
[----:B------:R-:W-:Y:S04]  /*315f0*/  STL.64 [R1+0xfe8], R160 ;  /* 0x000fe8a001007387 */ /* 0x000fe80000100a00 */
[----:B------:R1:W-:Y:S01]  /*31600*/  STL.64 [R1+0x780], R6 ;  /* 0x0007800601007387 */ /* 0x0003e20000100a00 */
[----:B------:R-:W-:-:S04]  /*31610*/  IMAD.WIDE R164, R239, 0x4, R164 ;  /* 0x00000004efa47825 */ /* 0x000fc800078e02a4 */
[----:B-1----:R-:W-:-:S04]  /*31620*/  IMAD.WIDE R6, R239, 0x4, R34 ;  /* 0x00000004ef067825 */ /* 0x002fc800078e0222 */
[----:B--2---:R-:W-:-:S05]  /*31630*/  IMAD.WIDE R2, R239, 0x4, R152 ;  /* 0x00000004ef027825 */ /* 0x004fca00078e0298 */
[----:B------:R1:W-:Y:S01]  /*31640*/  STL.64 [R1+0x788], R2 ;  /* 0x0007880201007387 */ /* 0x0003e20000100a00 */
[----:B------:R-:W-:-:S03]  /*31650*/  IMAD.WIDE R152, R239, 0x4, R166 ;  /* 0x00000004ef987825 */ /* 0x000fc600078e02a6 */
[----:B-1----:R-:W2:Y:S04]  /*31660*/  LDL.LU.64 R2, [R1+0x800] ;  /* 0x0008000001027983 */ /* 0x002ea80000300a00 */
[----:B------:R1:W-:Y:S04]  /*31670*/  STL.64 [R1+0x790], R6 ;  /* 0x0007900601007387 */ /* 0x0003e80000100a00 */
[----:B------:R-:W2:Y:S04]  /*31680*/  LDL.LU.64 R22, [R1+0x128] ;  /* 0x0001280001167983 */ /* 0x000ea80000300a00 */
[----:B------:R-:W-:Y:S01]  /*31690*/  STL.64 [R1+0x778], R164 ;  /* 0x000778a401007387 */ /* 0x000fe20000100a00 */
[----:B---3--:R-:W-:-:S03]  /*316a0*/  IMAD.WIDE R26, R239, 0x4, R24 ;  /* 0x00000004ef1a7825 */ /* 0x008fc600078e0218 */
[----:B------:R-:W-:Y:S01]  /*316b0*/  STL.64 [R1+0xff0], R164 ;  /* 0x000ff0a401007387 */ /* 0x000fe20000100a00 */
[----:B----4-:R-:W-:-:S03]  /*316c0*/  IMAD.WIDE R24, R239, 0x4, R18 ;  /* 0x00000004ef187825 */ /* 0x010fc600078e0212 */
[----:B------:R-:W-:Y:S01]  /*316d0*/  STL.64 [R1+0x7a0], R26 ;  /* 0x0007a01a01007387 */ /* 0x000fe20000100a00 */
[----:B-1----:R-:W-:-:S03]  /*316e0*/  IMAD.WIDE R6, R239, 0x4, R36 ;  /* 0x00000004ef067825 */ /* 0x002fc600078e0224 */
[----:B------:R-:W3:Y:S04]  /*316f0*/  LDL.LU.64 R18, [R1+0x820] ;  /* 0x0008200001127983 */ /* 0x000ee80000300a00 */
[----:B------:R1:W-:Y:S04]  /*31700*/  STL.64 [R1+0x7a8], R24 ;  /* 0x0007a81801007387 */ /* 0x0003e80000100a00 */
[----:B------:R4:W-:Y:S04]  /*31710*/  STL.64 [R1+0x7b0], R6 ;  /* 0x0007b00601007387 */ /* 0x0009e80000100a00 */
[----:B------:R-:W-:Y:S04]  /*31720*/  STL.64 [R1+0x798], R152 ;  /* 0x0007989801007387 */ /* 0x000fe80000100a00 */
[----:B------:R-:W-:Y:S01]  /*31730*/  STL.64 [R1+0xff8], R152 ;  /* 0x000ff89801007387 */ /* 0x000fe20000100a00 */
[----:B-1----:R-:W-:-:S03]  /*31740*/  IMAD.WIDE R24, R239, 0x4, R4 ;  /* 0x00000004ef187825 */ /* 0x002fc600078e0204 */
[----:B------:R-:W3:Y:S01]  /*31750*/  LDL.LU.64 R4, [R1+0x840] ;  /* 0x0008400001047983 */ /* 0x000ee20000300a00 */
[----:B----4-:R-:W-:-:S05]  /*31760*/  IMAD.WIDE R6, R239, 0x4, R150 ;  /* 0x00000004ef067825 */ /* 0x010fca00078e0296 */
[----:B------:R1:W-:Y:S04]  /*31770*/  STL.64 [R1+0x7c0], R6 ;  /* 0x0007c00601007387 */ /* 0x0003e80000100a00 */
[----:B------:R2:W-:Y:S01]  /*31780*/  STL.64 [R1+0x7c8], R24 ;  /* 0x0007c81801007387 */ /* 0x0005e20000100a00 */
[----:B-1----:R-:W-:-:S05]  /*31790*/  IMAD.WIDE R6, R239, 0x4, R38 ;  /* 0x00000004ef067825 */ /* 0x002fca00078e0226 */
[----:B------:R1:W-:Y:S01]  /*317a0*/  STL.64 [R1+0x7d0], R6 ;  /* 0x0007d00601007387 */ /* 0x0003e20000100a00 */
[----:B------:R-:W-:-:S04]  /*317b0*/  IMAD.WIDE R150, R239, 0x4, R170 ;  /* 0x00000004ef967825 */ /* 0x000fc800078e02aa */
[----:B------:R-:W-:-:S04]  /*317c0*/  IMAD.WIDE R172, R239, 0x4, R172 ;  /* 0x00000004efac7825 */ /* 0x000fc800078e02ac */
[----:B--2---:R-:W-:-:S04]  /*317d0*/  IMAD.WIDE R24, R239, 0x4, R2 ;  /* 0x00000004ef187825 */ /* 0x004fc800078e0202 */
[----:B------:R-:W-:-:S04]  /*317e0*/  IMAD.WIDE R2, R239, 0x4, R40 ;  /* 0x00000004ef027825 */ /* 0x000fc800078e0228 */
[C---:B-1----:R-:W-:Y:S01]  /*317f0*/  IMAD.WIDE R6, R239.reuse, 0x4, R22 ;  /* 0x00000004ef067825 */ /* 0x042fe200078e0216 */
[----:B------:R-:W-:Y:S04]  /*31800*/  STL.64 [R1+0x7e0], R24 ;  /* 0x0007e01801007387 */ /* 0x000fe80000100a00 */
[----:B------:R1:W-:Y:S04]  /*31810*/  STL.64 [R1+0x7e8], R6 ;  /* 0x0007e80601007387 */ /* 0x0003e80000100a00 */
[----:B------:R2:W-:Y:S01]  /*31820*/  STL.64 [R1+0x7f0], R2 ;  /* 0x0007f00201007387 */ /* 0x0005e20000100a00 */
[----:B-1----:R-:W-:-:S03]  /*31830*/  IMAD.WIDE R6, R239, 0x4, R42 ;  /* 0x00000004ef067825 */ /* 0x002fc600078e022a */
[----:B--2---:R-:W2:Y:S01]  /*31840*/  LDL.LU.64 R2, [R1+0x858] ;  /* 0x0008580001027983 */ /* 0x004ea20000300a00 */
[----:B---3--:R-:W-:-:S03]  /*31850*/  IMAD.WIDE R18, R239, 0x4, R18 ;  /* 0x00000004ef127825 */ /* 0x008fc600078e0212 */
[----:B------:R-:W-:Y:S04]  /*31860*/  STL.64 [R1+0x7d8], R150 ;  /* 0x0007d89601007387 */ /* 0x000fe80000100a00 */
[----:B------:R1:W-:Y:S04]  /*31870*/  STL.64 [R1+0x1000], R150 ;  /* 0x0010009601007387 */ /* 0x0003e80000100a00 */
[----:B------:R-:W-:Y:S04]  /*31880*/  STL.64 [R1+0x800], R18 ;  /* 0x0008001201007387 */ /* 0x000fe80000100a00 */
[----:B------:R3:W-:Y:S04]  /*31890*/  STL.64 [R1+0x808], R6 ;  /* 0x0008080601007387 */ /* 0x0007e80000100a00 */
[----:B------:R-:W-:Y:S01]  /*318a0*/  STL.64 [R1+0x1008], R172 ;  /* 0x001008ac01007387 */ /* 0x000fe20000100a00 */
[----:B-1----:R-:W-:-:S04]  /*318b0*/  IMAD.WIDE R150, R239, 0x4, R44 ;  /* 0x00000004ef967825 */ /* 0x002fc800078e022c */
[C---:B---3--:R-:W-:Y:S02]  /*318c0*/  IMAD.WIDE R6, R239.reuse, 0x4, R4 ;  /* 0x00000004ef067825 */ /* 0x048fe400078e0204 */
[----:B------:R-:W3:Y:S02]  /*318d0*/  LDL.LU.64 R4, [R1+0x868] ;  /* 0x0008680001047983 */ /* 0x000ee40000300a00 */
[----:B------:R-:W-:Y:S02]  /*318e0*/  IMAD.MOV.U32 R22, RZ, RZ, R148 ;  /* 0x000000ffff167224 */ /* 0x000fe400078e0094 */
[----:B------:R-:W-:Y:S01]  /*318f0*/  IMAD.MOV.U32 R23, RZ, RZ, R149 ;  /* 0x000000ffff177224 */ /* 0x000fe200078e0095 */
[----:B------:R1:W-:Y:S01]  /*31900*/  STL.64 [R1+0x820], R6 ;  /* 0x0008200601007387 */ /* 0x0003e20000100a00 */
[----:B------:R-:W-:-:S03]  /*31910*/  IMAD.WIDE R148, R239, 0x4, R174 ;  /* 0x00000004ef947825 */ /* 0x000fc600078e02ae */
[----:B------:R-:W-:Y:S04]  /*31920*/  STL.64 [R1+0x810], R150 ;  /* 0x0008109601007387 */ /* 0x000fe80000100a00 */
[----:B------:R-:W-:Y:S01]  /*31930*/  STL.64 [R1+0x1010], R150 ;  /* 0x0010109601007387 */ /* 0x000fe20000100a00 */
[----:B-1----:R-:W-:-:S03]  /*31940*/  IMAD.WIDE R6, R239, 0x4, R46 ;  /* 0x00000004ef067825 */ /* 0x002fc600078e022e */
[----:B------:R-:W-:Y:S04]  /*31950*/  STL.64 [R1+0x818], R148 ;  /* 0x0008189401007387 */ /* 0x000fe80000100a00 */
[----:B------:R-:W-:Y:S04]  /*31960*/  STL.64 [R1+0x828], R6 ;  /* 0x0008280601007387 */ /* 0x000fe80000100a00 */
[----:B------:R-:W-:Y:S04]  /*31970*/  STL.64 [R1+0x1018], R148 ;  /* 0x0010189401007387 */ /* 0x000fe80000100a00 */
[----:B------:R-:W4:Y:S01]  /*31980*/  LDL.LU.64 R26, [R1+0x880] ;  /* 0x00088000011a7983 */ /* 0x000f220000300a00 */
[----:B------:R-:W-:Y:S01]  /*31990*/  IMAD.WIDE R152, R239, 0x4, R48 ;  /* 0x00000004ef987825 */ /* 0x000fe200078e0230 */
[----:B------:R-:W-:-:S03]  /*319a0*/  MOV R18, R16 ;  /* 0x0000001000127202 */ /* 0x000fc60000000f00 */
[----:B------:R-:W-:Y:S02]  /*319b0*/  IMAD.MOV.U32 R19, RZ, RZ, R17 ;  /* 0x000000ffff137224 */ /* 0x000fe400078e0011 */
[----:B------:R-:W-:Y:S02]  /*319c0*/  IMAD.MOV.U32 R16, RZ, RZ, R146 ;  /* 0x000000ffff107224 */ /* 0x000fe400078e0092 */
[----:B------:R-:W-:Y:S02]  /*319d0*/  IMAD.MOV.U32 R17, RZ, RZ, R147 ;  /* 0x000000ffff117224 */ /* 0x000fe400078e0093 */
[----:B------:R-:W-:-:S04]  /*319e0*/  IMAD.WIDE R146, R239, 0x4, R176 ;  /* 0x00000004ef927825 */ /* 0x000fc800078e02b0 */
[----:B------:R-:W-:Y:S02]  /*319f0*/  IMAD.MOV.U32 R24, RZ, RZ, R16 ;  /* 0x000000ffff187224 */ /* 0x000fe400078e0010 */
[----:B------:R-:W-:Y:S02]  /*31a00*/  IMAD.MOV.U32 R25, RZ, RZ, R17 ;  /* 0x000000ffff197224 */ /* 0x000fe400078e0011 */
[----:B------:R-:W-:-:S04]  /*31a10*/  IMAD.WIDE R164, R239, 0x4, R52 ;  /* 0x00000004efa47825 */ /* 0x000fc800078e0234 */
[----:B--2---:R-:W-:-:S05]  /*31a20*/  IMAD.WIDE R2, R239, 0x4, R2 ;  /* 0x00000004ef027825 */ /* 0x004fca00078e0202 */
[----:B------:R1:W-:Y:S04]  /*31a30*/  STL.64 [R1+0x840], R2 ;  /* 0x0008400201007387 */ /* 0x0003e80000100a00 */
[----:B------:R-:W-:Y:S04]  /*31a40*/  STL.64 [R1+0x830], R152 ;  /* 0x0008309801007387 */ /* 0x000fe80000100a00 */
[----:B------:R-:W-:Y:S01]  /*31a50*/  STL.64 [R1+0x1020], R152 ;  /* 0x0010209801007387 */ /* 0x000fe20000100a00 */
[----:B-1----:R-:W-:-:S05]  /*31a60*/  IMAD.WIDE R2, R239, 0x4, R50 ;  /* 0x00000004ef027825 */ /* 0x002fca00078e0232 */
[----:B------:R1:W-:Y:S04]  /*31a70*/  STL.64 [R1+0x848], R2 ;  /* 0x0008480201007387 */ /* 0x0003e80000100a00 */
[----:B------:R-:W-:Y:S01]  /*31a80*/  STL.64 [R1+0x838], R146 ;  /* 0x0008389201007387 */ /* 0x000fe20000100a00 */
[----:B---3--:R-:W-:-:S03]  /*31a90*/  IMAD.WIDE R6, R239, 0x4, R4 ;  /* 0x00000004ef067825 */ /* 0x008fc600078e0204 */
[----:B------:R-:W-:Y:S01]  /*31aa0*/  STL.64 [R1+0x1028], R146 ;  /* 0x0010289201007387 */ /* 0x000fe20000100a00 */
[----:B-1----:R-:W-:-:S03]  /*31ab0*/  IMAD.MOV.U32 R2, RZ, RZ, R144 ;  /* 0x000000ffff027224 */ /* 0x002fc600078e0090 */
[----:B------:R-:W2:Y:S01]  /*31ac0*/  LDL.LU.64 R16, [R1+0x8a0] ;  /* 0x0008a00001107983 */ /* 0x000ea20000300a00 */
[----:B------:R-:W-:Y:S02]  /*31ad0*/  IMAD.MOV.U32 R3, RZ, RZ, R145 ;  /* 0x000000ffff037224 */ /* 0x000fe400078e0091 */
[C---:B------:R-:W-:Y:S01]  /*31ae0*/  IMAD.WIDE R144, R239.reuse, 0x4, R178 ;  /* 0x00000004ef907825 */ /* 0x040fe200078e02b2 */
[----:B------:R1:W-:Y:S04]  /*31af0*/  STL.64 [R1+0x860], R6 ;  /* 0x0008600601007387 */ /* 0x0003e80000100a00 */
[----:B------:R-:W-:Y:S04]  /*31b00*/  STL.64 [R1+0x850], R164 ;  /* 0x000850a401007387 */ /* 0x000fe80000100a00 */
[----:B------:R-:W-:Y:S01]  /*31b10*/  STL.64 [R1+0x1030], R164 ;  /* 0x001030a401007387 */ /* 0x000fe20000100a00 */
[----:B-1----:R-:W-:-:S03]  /*31b20*/  IMAD.WIDE R6, R239, 0x4, R54 ;  /* 0x00000004ef067825 */ /* 0x002fc600078e0236 */
[----:B------:R-:W-:Y:S04]  /*31b30*/  STL.64 [R1+0x858], R144 ;  /* 0x0008589001007387 */ /* 0x000fe80000100a00 */
[----:B------:R4:W-:Y:S04]  /*31b40*/  STL.64 [R1+0x868], R6 ;  /* 0x0008680601007387 */ /* 0x0009e80000100a00 */
[----:B------:R-:W-:Y:S01]  /*31b50*/  STL.64 [R1+0x1038], R144 ;  /* 0x0010389001007387 */ /* 0x000fe20000100a00 */
[----:B----4-:R-:W-:-:S05]  /*31b60*/  IMAD.WIDE R6, R239, 0x4, R26 ;  /* 0x00000004ef067825 */ /* 0x010fca00078e021a */
[----:B------:R1:W-:Y:S04]  /*31b70*/  STL.64 [R1+0x880], R6 ;  /* 0x0008800601007387 */ /* 0x0003e80000100a00 */
[----:B------:R-:W3:Y:S01]  /*31b80*/  LDL.LU.64 R26, [R1+0x8c0] ;  /* 0x0008c000011a7983 */ /* 0x000ee20000300a00 */
[----:B------:R-:W-:-:S04]  /*31b90*/  IMAD.WIDE R160, R239, 0x4, R56 ;  /* 0x00000004efa07825 */ /* 0x000fc800078e0238 */
[----:B------:R-:W-:Y:S02]  /*31ba0*/  IMAD.MOV.U32 R4, RZ, RZ, R142 ;  /* 0x000000ffff047224 */ /* 0x000fe400078e008e */
[----:B------:R-:W-:Y:S02]  /*31bb0*/  IMAD.MOV.U32 R5, RZ, RZ, R143 ;  /* 0x000000ffff057224 */ /* 0x000fe400078e008f */
[C---:B-1----:R-:W-:Y:S01]  /*31bc0*/  IMAD.WIDE R6, R239.reuse, 0x4, R58 ;  /* 0x00000004ef067825 */ /* 0x042fe200078e023a */
[----:B------:R-:W-:Y:S03]  /*31bd0*/  STL.64 [R1+0x870], R160 ;  /* 0x000870a001007387 */ /* 0x000fe60000100a00 */
[C---:B------:R-:W-:Y:S01]  /*31be0*/  IMAD.WIDE R142, R239.reuse, 0x4, R180 ;  /* 0x00000004ef8e7825 */ /* 0x040fe200078e02b4 */
[----:B------:R-:W-:Y:S04]  /*31bf0*/  STL.64 [R1+0x1040], R160 ;  /* 0x001040a001007387 */ /* 0x000fe80000100a00 */
[----:B------:R1:W-:Y:S01]  /*31c00*/  STL.64 [R1+0x888], R6 ;  /* 0x0008880601007387 */ /* 0x0003e20000100a00 */
[----:B------:R-:W-:-:S03]  /*31c10*/  IMAD.WIDE R52, R239, 0x4, R182 ;  /* 0x00000004ef347825 */ /* 0x000fc600078e02b6 */
[----:B------:R-:W-:Y:S04]  /*31c20*/  STL.64 [R1+0x878], R142 ;  /* 0x0008788e01007387 */ /* 0x000fe80000100a00 */
[----:B------:R4:W-:Y:S01]  /*31c30*/  STL.64 [R1+0x1048], R142 ;  /* 0x0010488e01007387 */ /* 0x0009e20000100a00 */
[----:B-1----:R-:W-:-:S04]  /*31c40*/  IMAD.WIDE R6, R239, 0x4, R60 ;  /* 0x00000004ef067825 */ /* 0x002fc800078e023c */
[----:B----4-:R-:W-:-:S04]  /*31c50*/  IMAD.WIDE R142, R239, 0x4, R62 ;  /* 0x00000004ef8e7825 */ /* 0x010fc800078e023e */
[----:B------:R-:W-:-:S04]  /*31c60*/  IMAD.WIDE R158, R239, 0x4, R64 ;  /* 0x00000004ef9e7825 */ /* 0x000fc800078e0240 */
[----:B------:R-:W-:-:S04]  /*31c70*/  IMAD.WIDE R50, R239, 0x4, R184 ;  /* 0x00000004ef327825 */ /* 0x000fc800078e02b8 */
[----:B------:R-:W-:-:S04]  /*31c80*/  IMAD.WIDE R160, R239, 0x4, R66 ;  /* 0x00000004efa07825 */ /* 0x000fc800078e0242 */
[C---:B--2---:R-:W-:Y:S02]  /*31c90*/  IMAD.WIDE R28, R239.reuse, 0x4, R16 ;  /* 0x00000004ef1c7825 */ /* 0x044fe400078e0210 */
[----:B------:R-:W2:Y:S04]  /*31ca0*/  LDL.LU.64 R16, [R1+0x8e0] ;  /* 0x0008e00001107983 */ /* 0x000ea80000300a00 */
[----:B------:R-:W-:Y:S04]  /*31cb0*/  STL.64 [R1+0x8a0], R28 ;  /* 0x0008a01c01007387 */ /* 0x000fe80000100a00 */
[----:B------:R-:W-:Y:S04]  /*31cc0*/  STL.64 [R1+0x890], R6 ;  /* 0x0008900601007387 */ /* 0x000fe80000100a00 */
[----:B------:R3:W-:Y:S04]  /*31cd0*/  STL.64 [R1+0x1058], R6 ;  /* 0x0010580601007387 */ /* 0x0007e80000100a00 */
[----:B------:R-:W-:Y:S04]  /*31ce0*/  STL.64 [R1+0x898], R52 ;  /* 0x0008983401007387 */ /* 0x000fe80000100a00 */
[----:B------:R-:W-:Y:S04]  /*31cf0*/  STL.64 [R1+0x1060], R52 ;  /* 0x0010603401007387 */ /* 0x000fe80000100a00 */
[----:B------:R-:W-:Y:S04]  /*31d00*/  STL.64 [R1+0x8a8], R142 ;  /* 0x0008a88e01007387 */ /* 0x000fe80000100a00 */
[----:B------:R-:W-:Y:S01]  /*31d10*/  STL.64 [R1+0x1068], R142 ;  /* 0x0010688e01007387 */ /* 0x000fe20000100a00 */
[----:B---3--:R-:W-:-:S05]  /*31d20*/  IMAD.WIDE R6, R239, 0x4, R26 ;  /* 0x00000004ef067825 */ /* 0x008fca00078e021a */
[----:B------:R2:W-:Y:S04]  /*31d30*/  STL.64 [R1+0x8c0], R6 ;  /* 0x0008c00601007387 */ /* 0x0005e80000100a00 */
[----:B------:R-:W3:Y:S04]  /*31d40*/  LDL.LU.64 R30, [R1+0x900] ;  /* 0x00090000011e7983 */ /* 0x000ee80000300a00 */
[----:B------:R-:W-:Y:S04]  /*31d50*/  STL.64 [R1+0x8b0], R158 ;  /* 0x0008b09e01007387 */ /* 0x000fe80000100a00 */
[----:B------:R-:W-:Y:S04]  /*31d60*/  STL.64 [R1+0x1070], R158 ;  /* 0x0010709e01007387 */ /* 0x000fe80000100a00 */
[----:B------:R-:W-:Y:S04]  /*31d70*/  STL.64 [R1+0x8b8], R50 ;  /* 0x0008b83201007387 */ /* 0x000fe80000100a00 */
[----:B------:R-:W-:Y:S04]  /*31d80*/  STL.64 [R1+0x1078], R50 ;  /* 0x0010783201007387 */ /* 0x000fe80000100a00 */
[----:B------:R-:W-:Y:S04]  /*31d90*/  STL.64 [R1+0x8c8], R160 ;  /* 0x0008c8a001007387 */ /* 0x000fe80000100a00 */
[----:B------:R-:W-:Y:S04]  /*31da0*/  STL.64 [R1+0x1080], R160 ;  /* 0x001080a001007387 */ /* 0x000fe80000100a00 */
[----:B------:R-:W4:Y:S01]  /*31db0*/  LDL.LU.64 R26, [R1+0x920] ;  /* 0x00092000011a7983 */ /* 0x000f220000300a00 */
[----:B------:R-:W-:-:S02]  /*31dc0*/  IMAD.MOV.U32 R28, RZ, RZ, R2 ;  /* 0x000000ffff1c7224 */ /* 0x000fc400078e0002 */
[----:B------:R-:W-:Y:S02]  /*31dd0*/  IMAD.MOV.U32 R29, RZ, RZ, R3 ;  /* 0x000000ffff1d7224 */ /* 0x000fe400078e0003 */
[----:B------:R-:W-:-:S04]  /*31de0*/  IMAD.WIDE R2, R239, 0x4, R68 ;  /* 0x00000004ef027825 */ /* 0x000fc800078e0244 */
[----:B------:R-:W-:-:S04]  /*31df0*/  IMAD.WIDE R48, R239, 0x4, R186 ;  /* 0x00000004ef307825 */ /* 0x000fc800078e02ba */
[----:B------:R-:W-:-:S04]  /*31e00*/  IMAD.WIDE R144, R239, 0x4, R70 ;  /* 0x00000004ef907825 */ /* 0x000fc800078e0246 */
[----:B------:R-:W-:-:S04]  /*31e10*/  IMAD.WIDE R46, R239, 0x4, R188 ;  /* 0x00000004ef2e7825 */ /* 0x000fc800078e02bc */
[----:B------:R-:W-:-:S04]  /*31e20*/  IMAD.WIDE R164, R239, 0x4, R74 ;  /* 0x00000004efa47825 */ /* 0x000fc800078e024a */
[----:B--2---:R-:W-:-:S05]  /*31e30*/  IMAD.WIDE R6, R239, 0x4, R16 ;  /* 0x00000004ef067825 */ /* 0x004fca00078e0210 */
[----:B------:R-:W-:Y:S04]  /*31e40*/  STL.64 [R1+0x8e0], R6 ;  /* 0x0008e00601007387 */ /* 0x000fe80000100a00 */
[----:B------:R-:W-:Y:S04]  /*31e50*/  STL.64 [R1+0x8d0], R2 ;  /* 0x0008d00201007387 */ /* 0x000fe80000100a00 */
[----:B------:R3:W-:Y:S01]  /*31e60*/  STL.64 [R1+0x1088], R2 ;  /* 0x0010880201007387 */ /* 0x0007e20000100a00 */
[----:B------:R-:W-:-:S03]  /*31e70*/  IMAD.MOV.U32 R16, RZ, RZ, R4 ;  /* 0x000000ffff107224 */ /* 0x000fc600078e0004 */
[----:B------:R-:W-:Y:S01]  /*31e80*/  STL.64 [R1+0x8d8], R48 ;  /* 0x0008d83001007387 */ /* 0x000fe20000100a00 */
[----:B------:R-:W-:-:S03]  /*31e90*/  IMAD.MOV.U32 R17, RZ, RZ, R5 ;  /* 0x000000ffff117224 */ /* 0x000fc600078e0005 */
[----:B------:R4:W-:Y:S01]  /*31ea0*/  STL.64 [R1+0x1090], R48 ;  /* 0x0010903001007387 */ /* 0x0009e20000100a00 */
[----:B------:R-:W-:-:S03]  /*31eb0*/  IMAD.WIDE R4, R239, 0x4, R72 ;  /* 0x00000004ef047825 */ /* 0x000fc600078e0248 */
[----:B------:R-:W-:Y:S01]  /*31ec0*/  STL.64 [R1+0x8e8], R144 ;  /* 0x0008e89001007387 */ /* 0x000fe20000100a00 */
[----:B---3--:R-:W-:-:S05]  /*31ed0*/  IMAD.WIDE R2, R239, 0x4, R30 ;  /* 0x00000004ef027825 */ /* 0x008fca00078e021e */
[----:B------:R1:W-:Y:S04]  /*31ee0*/  STL.64 [R1+0x900], R2 ;  /* 0x0009000201007387 */ /* 0x0003e80000100a00 */
[----:B------:R-:W1:Y:S04]  /*31ef0*/  LDL.LU.64 R162, [R1+0x940] ;  /* 0x0009400001a27983 */ /* 0x000e680000300a00 */
[----:B------:R-:W-:Y:S04]  /*31f00*/  STL.64 [R1+0x8f0], R4 ;  /* 0x0008f00401007387 */ /* 0x000fe80000100a00 */
[----:B------:R-:W-:Y:S04]  /*31f10*/  STL.64 [R1+0x8f8], R46 ;  /* 0x0008f82e01007387 */ /* 0x000fe80000100a00 */
[----:B------:R-:W-:Y:S01]  /*31f20*/  STL.64 [R1+0x908], R164 ;  /* 0x000908a401007387 */ /* 0x000fe20000100a00 */
[----:B----4-:R-:W-:-:S03]  /*31f30*/  IMAD.WIDE R48, R239, 0x4, R26 ;  /* 0x00000004ef307825 */ /* 0x010fc600078e021a */
[----:B------:R-:W2:Y:S01]  /*31f40*/  LDL.LU.64 R26, [R1+0x960] ;  /* 0x00096000011a7983 */ /* 0x000ea20000300a00 */
[----:B------:R-:W-:Y:S01]  /*31f50*/  IMAD.MOV.U32 R30, RZ, RZ, R28 ;  /* 0x000000ffff1e7224 */ /* 0x000fe200078e001c */
[----:B------:R-:W-:Y:S01]  /*31f60*/  MOV R28, R22 ;  /* 0x00000016001c7202 */ /* 0x000fe20000000f00 */
[----:B------:R-:W-:Y:S02]  /*31f70*/  IMAD.MOV.U32 R31, RZ, RZ, R29 ;  /* 0x000000ffff1f7224 */ /* 0x000fe400078e001d */
[----:B------:R-:W-:Y:S02]  /*31f80*/  IMAD.MOV.U32 R29, RZ, RZ, R23 ;  /* 0x000000ffff1d7224 */ /* 0x000fe400078e0017 */
[----:B------:R-:W-:Y:S02]  /*31f90*/  IMAD.MOV.U32 R22, RZ, RZ, R10 ;  /* 0x000000ffff167224 */ /* 0x000fe400078e000a */
[----:B------:R-:W-:Y:S02]  /*31fa0*/  IMAD.MOV.U32 R23, RZ, RZ, R11 ;  /* 0x000000ffff177224 */ /* 0x000fe400078e000b */
[----:B------:R-:W-:-:S02]  /*31fb0*/  IMAD.MOV.U32 R10, RZ, RZ, R240 ;  /* 0x000000ffff0a7224 */ /* 0x000fc400078e00f0 */
[----:B------:R-:W-:Y:S02]  /*31fc0*/  IMAD.MOV.U32 R11, RZ, RZ, R241 ;  /* 0x000000ffff0b7224 */ /* 0x000fe400078e00f1 */
[----:B------:R-:W-:Y:S02]  /*31fd0*/  IMAD.MOV.U32 R240, RZ, RZ, R250 ;  /* 0x000000fffff07224 */ /* 0x000fe400078e00fa */
[----:B------:R-:W-:Y:S02]  /*31fe0*/  IMAD.MOV.U32 R241, RZ, RZ, R251 ;  /* 0x000000fffff17224 */ /* 0x000fe400078e00fb */
[----:B------:R-:W-:-:S04]  /*31ff0*/  IMAD.WIDE R250, R239, 0x4, R76 ;  /* 0x00000004effa7825 */ /* 0x000fc800078e024c */
[C---:B------:R-:W-:Y:S01]  /*32000*/  IMAD.WIDE R44, R239.reuse, 0x4, R190 ;  /* 0x00000004ef2c7825 */ /* 0x040fe200078e02be */
[----:B------:R-:W-:Y:S03]  /*32010*/  STL.64 [R1+0x910], R250 ;  /* 0x000910fa01007387 */ /* 0x000fe60000100a00 */
[C---:B------:R-:W-:Y:S01]  /*32020*/  IMAD.WIDE R146, R239.reuse, 0x4, R78 ;  /* 0x00000004ef927825 */ /* 0x040fe200078e024e */
[----:B------:R3:W-:Y:S03]  /*32030*/  STL.64 [R1+0x920], R48 ;  /* 0x0009203001007387 */ /* 0x0007e60000100a00 */
[C---:B------:R-:W-:Y:S01]  /*32040*/  IMAD.WIDE R190, R239.reuse, 0x4, R80 ;  /* 0x00000004efbe7825 */ /* 0x040fe200078e0250 */
[----:B------:R-:W-:Y:S04]  /*32050*/  STL.64 [R1+0x918], R44 ;  /* 0x0009182c01007387 */ /* 0x000fe80000100a00 */
[----:B------:R-:W-:Y:S01]  /*32060*/  STL.64 [R1+0x928], R146 ;  /* 0x0009289201007387 */ /* 0x000fe20000100a00 */
[----:B------:R-:W-:-:S04]  /*32070*/  IMAD.WIDE R42, R239, 0x4, R192 ;  /* 0x00000004ef2a7825 */ /* 0x000fc800078e02c0 */
[----:B------:R-:W-:-:S04]  /*32080*/  IMAD.WIDE R152, R239, 0x4, R82 ;  /* 0x00000004ef987825 */ /* 0x000fc800078e0252 */
[----:B------:R-:W-:-:S04]  /*32090*/  IMAD.WIDE R188, R239, 0x4, R84 ;  /* 0x00000004efbc7825 */ /* 0x000fc800078e0254 */
[----:B------:R-:W-:-:S04]  /*320a0*/  IMAD.WIDE R40, R239, 0x4, R194 ;  /* 0x00000004ef287825 */ /* 0x000fc800078e02c2 */
[----:B------:R-:W-:-:S04]  /*320b0*/  IMAD.WIDE R154, R239, 0x4, R154 ;  /* 0x00000004ef9a7825 */ /* 0x000fc800078e029a */
[----:B------:R-:W-:-:S04]  /*320c0*/  IMAD.WIDE R148, R239, 0x4, R86 ;  /* 0x00000004ef947825 */ /* 0x000fc800078e0256 */
[----:B------:R-:W-:Y:S02]  /*320d0*/  IMAD.MOV.U32 R32, RZ, RZ, R154 ;  /* 0x000000ffff207224 */ /* 0x000fe400078e009a */
[----:B------:R-:W-:Y:S02]  /*320e0*/  IMAD.MOV.U32 R33, RZ, RZ, R155 ;  /* 0x000000ffff217224 */ /* 0x000fe400078e009b */
[C---:B-1----:R-:W-:Y:S02]  /*320f0*/  IMAD.WIDE R2, R239.reuse, 0x4, R162 ;  /* 0x00000004ef027825 */ /* 0x042fe400078e02a2 */
[----:B------:R-:W4:Y:S04]  /*32100*/  LDL.LU.64 R162, [R1+0x980] ;  /* 0x0009800001a27983 */ /* 0x000f280000300a00 */
[----:B------:R-:W-:Y:S04]  /*32110*/  STL.64 [R1+0x930], R190 ;  /* 0x000930be01007387 */ /* 0x000fe80000100a00 */
[----:B------:R1:W-:Y:S04]  /*32120*/  STL.64 [R1+0x940], R2 ;  /* 0x0009400201007387 */ /* 0x0003e80000100a00 */
[----:B------:R-:W-:Y:S04]  /*32130*/  STL.64 [R1+0x938], R42 ;  /* 0x0009382a01007387 */ /* 0x000fe80000100a00 */
[----:B------:R-:W-:Y:S01]  /*32140*/  STL.64 [R1+0x948], R152 ;  /* 0x0009489801007387 */ /* 0x000fe20000100a00 */
[----:B--2---:R-:W-:-:S03]  /*32150*/  IMAD.WIDE R160, R239, 0x4, R26 ;  /* 0x00000004efa07825 */ /* 0x004fc600078e021a */
[----:B------:R-:W2:Y:S04]  /*32160*/  LDL.LU.64 R26, [R1+0x9a0] ;  /* 0x0009a000011a7983 */ /* 0x000ea80000300a00 */
[----:B------:R-:W-:Y:S04]  /*32170*/  STL.64 [R1+0x950], R188 ;  /* 0x000950bc01007387 */ /* 0x000fe80000100a00 */
[----:B------:R1:W-:Y:S04]  /*32180*/  STL.64 [R1+0x960], R160 ;  /* 0x000960a001007387 */ /* 0x0003e80000100a00 */
[----:B------:R-:W-:Y:S04]  /*32190*/  STL.64 [R1+0x958], R40 ;  /* 0x0009582801007387 */ /* 0x000fe80000100a00 */
[----:B------:R-:W-:Y:S04]  /*321a0*/  STL.64 [R1+0x968], R148 ;  /* 0x0009689401007387 */ /* 0x000fe80000100a00 */
[----:B------:R-:W3:Y:S01]  /*321b0*/  LDL.LU.64 R154, [R1+0x9c0] ;  /* 0x0009c000019a7983 */ /* 0x000ee20000300a00 */
[----:B------:R-:W-:-:S04]  /*321c0*/  IMAD.WIDE R186, R239, 0x4, R88 ;  /* 0x00000004efba7825 */ /* 0x000fc800078e0258 */
[C---:B------:R-:W-:Y:S01]  /*321d0*/  IMAD.WIDE R38, R239.reuse, 0x4, R196 ;  /* 0x00000004ef267825 */ /* 0x040fe200078e02c4 */
[----:B------:R-:W-:Y:S03]  /*321e0*/  STL.64 [R1+0x970], R186 ;  /* 0x000970ba01007387 */ /* 0x000fe60000100a00 */
[----:B------:R-:W-:-:S04]  /*321f0*/  IMAD.WIDE R92, R239, 0x4, R92 ;  /* 0x00000004ef5c7825 */ /* 0x000fc800078e025c */
[----:B------:R-:W-:-:S04]  /*32200*/  IMAD.WIDE R36, R239, 0x4, R198 ;  /* 0x00000004ef247825 */ /* 0x000fc800078e02c6 */
[----:B------:R-:W-:-:S04]  /*32210*/  IMAD.WIDE R150, R239, 0x4, R94 ;  /* 0x00000004ef967825 */ /* 0x000fc800078e025e */
[----:B----4-:R-:W-:-:S04]  /*32220*/  IMAD.WIDE R50, R239, 0x4, R162 ;  /* 0x00000004ef327825 */ /* 0x010fc800078e02a2 */
[----:B------:R-:W-:Y:S02]  /*32230*/  IMAD.MOV.U32 R162, RZ, RZ, R28 ;  /* 0x000000ffffa27224 */ /* 0x000fe400078e001c */
[----:B------:R-:W-:Y:S02]  /*32240*/  IMAD.MOV.U32 R163, RZ, RZ, R29 ;  /* 0x000000ffffa37224 */ /* 0x000fe400078e001d */
[----:B------:R-:W-:Y:S02]  /*32250*/  IMAD.MOV.U32 R28, RZ, RZ, R224 ;  /* 0x000000ffff1c7224 */ /* 0x000fe400078e00e0 */
[----:B------:R-:W-:Y:S02]  /*32260*/  IMAD.MOV.U32 R29, RZ, RZ, R225 ;  /* 0x000000ffff1d7224 */ /* 0x000fe400078e00e1 */
[----:B------:R-:W-:Y:S02]  /*32270*/  IMAD.MOV.U32 R224, RZ, RZ, R230 ;  /* 0x000000ffffe07224 */ /* 0x000fe400078e00e6 */
[----:B------:R-:W-:-:S02]  /*32280*/  IMAD.MOV.U32 R225, RZ, RZ, R231 ;  /* 0x000000ffffe17224 */ /* 0x000fc400078e00e7 */
[C---:B------:R-:W-:Y:S01]  /*32290*/  IMAD.WIDE R230, R239.reuse, 0x4, R90 ;  /* 0x00000004efe67825 */ /* 0x040fe200078e025a */
[----:B------:R-:W-:Y:S04]  /*322a0*/  STL.64 [R1+0x980], R50 ;  /* 0x0009803201007387 */ /* 0x000fe80000100a00 */
[----:B------:R-:W-:Y:S01]  /*322b0*/  STL.64 [R1+0x978], R38 ;  /* 0x0009782601007387 */ /* 0x000fe20000100a00 */
[----:B--2---:R-:W-:-:S03]  /*322c0*/  IMAD.WIDE R58, R239, 0x4, R26 ;  /* 0x00000004ef3a7825 */ /* 0x004fc600078e021a */
[----:B------:R-:W-:Y:S04]  /*322d0*/  STL.64 [R1+0x988], R230 ;  /* 0x000988e601007387 */ /* 0x000fe80000100a00 */
[----:B------:R-:W2:Y:S04]  /*322e0*/  LDL.LU.64 R26, [R1+0x9e0] ;  /* 0x0009e000011a7983 */ /* 0x000ea80000300a00 */
[----:B------:R-:W-:Y:S04]  /*322f0*/  STL.64 [R1+0x990], R92 ;  /* 0x0009905c01007387 */ /* 0x000fe80000100a00 */
[----:B------:R4:W-:Y:S04]  /*32300*/  STL.64 [R1+0x9a0], R58 ;  /* 0x0009a03a01007387 */ /* 0x0009e80000100a00 */
[----:B------:R-:W-:Y:S01]  /*32310*/  STL.64 [R1+0x998], R36 ;  /* 0x0009982401007387 */ /* 0x000fe20000100a00 */
[----:B---3--:R-:W-:Y:S01]  /*32320*/  IMAD.WIDE R158, R239, 0x4, R154 ;  /* 0x00000004ef9e7825 */ /* 0x008fe200078e029a */
[----:B------:R-:W-:-:S02]  /*32330*/  MOV R154, R22 ;  /* 0x00000016009a7202 */ /* 0x000fc40000000f00 */
[----:B------:R-:W-:Y:S01]  /*32340*/  STL.64 [R1+0x9a8], R150 ;  /* 0x0009a89601007387 */ /* 0x000fe20000100a00 */
[----:B------:R-:W-:-:S03]  /*32350*/  IMAD.MOV.U32 R155, RZ, RZ, R23 ;  /* 0x000000ffff9b7224 */ /* 0x000fc600078e0017 */
[----:B------:R-:W3:Y:S01]  /*32360*/  LDL.LU.64 R22, [R1+0xa00] ;  /* 0x000a000001167983 */ /* 0x000ee20000300a00 */
[----:B------:R-:W-:-:S04]  /*32370*/  IMAD.WIDE R90, R239, 0x4, R96 ;  /* 0x00000004ef5a7825 */ /* 0x000fc800078e0260 */
[C---:B------:R-:W-:Y:S01]  /*32380*/  IMAD.WIDE R34, R239.reuse, 0x4, R200 ;  /* 0x00000004ef227825 */ /* 0x040fe200078e02c8 */
[----:B------:R-:W-:Y:S03]  /*32390*/  STL.64 [R1+0x9b0], R90 ;  /* 0x0009b05a01007387 */ /* 0x000fe60000100a00 */
[C---:B------:R-:W-:Y:S01]  /*323a0*/  IMAD.WIDE R172, R239.reuse, 0x4, R98 ;  /* 0x00000004efac7825 */ /* 0x040fe200078e0262 */
[----:B------:R4:W-:Y:S03]  /*323b0*/  STL.64 [R1+0x9c0], R158 ;  /* 0x0009c09e01007387 */ /* 0x0009e60000100a00 */
[----:B------:R-:W-:Y:S01]  /*323c0*/  IMAD.WIDE R88, R239, 0x4, R100 ;  /* 0x00000004ef587825 */ /* 0x000fe200078e0264 */
[----:B------:R-:W-:Y:S03]  /*323d0*/  STL.64 [R1+0x9b8], R34 ;  /* 0x0009b82201007387 */ /* 0x000fe60000100a00 */
[----:B------:R-:W-:-:S02]  /*323e0*/  IMAD.MOV.U32 R170, RZ, RZ, R32 ;  /* 0x000000ffffaa7224 */ /* 0x000fc400078e0020 */
[----:B------:R-:W-:Y:S01]  /*323f0*/  IMAD.MOV.U32 R171, RZ, RZ, R33 ;  /* 0x000000ffffab7224 */ /* 0x000fe200078e0021 */
[----:B------:R-:W-:Y:S01]  /*32400*/  STL.64 [R1+0x9c8], R172 ;  /* 0x0009c8ac01007387 */ /* 0x000fe20000100a00 */
[----:B------:R-:W-:-:S04]  /*32410*/  IMAD.WIDE R32, R239, 0x4, R202 ;  /* 0x00000004ef207825 */ /* 0x000fc800078e02ca */
[----:B------:R-:W-:-:S04]  /*32420*/  IMAD.WIDE R248, R239, 0x4, R248 ;  /* 0x00000004eff87825 */ /* 0x000fc800078e02f8 */
[----:B------:R-:W-:-:S04]  /*32430*/  IMAD.WIDE R196, R239, 0x4, R102 ;  /* 0x00000004efc47825 */ /* 0x000fc800078e0266 */
[----:B------:R-:W-:Y:S02]  /*32440*/  IMAD.MOV.U32 R166, RZ, RZ, R162 ;  /* 0x000000ffffa67224 */ /* 0x000fe400078e00a2 */
[----:B------:R-:W-:Y:S02]  /*32450*/  IMAD.MOV.U32 R167, RZ, RZ, R163 ;  /* 0x000000ffffa77224 */ /* 0x000fe400078e00a3 */
[----:B------:R-:W-:-:S04]  /*32460*/  IMAD.WIDE R68, R239, 0x4, R104 ;  /* 0x00000004ef447825 */ /* 0x000fc800078e0268 */
[----:B------:R-:W-:Y:S02]  /*32470*/  IMAD.MOV.U32 R162, RZ, RZ, R30 ;  /* 0x000000ffffa27224 */ /* 0x000fe400078e001e */
[----:B------:R-:W-:Y:S02]  /*32480*/  IMAD.MOV.U32 R163, RZ, RZ, R31 ;  /* 0x000000ffffa37224 */ /* 0x000fe400078e001f */
[----:B------:R-:W-:-:S04]  /*32490*/  IMAD.WIDE R30, R239, 0x4, R204 ;  /* 0x00000004ef1e7825 */ /* 0x000fc800078e02cc */
[----:B------:R-:W-:-:S04]  /*324a0*/  IMAD.WIDE R192, R239, 0x4, R106 ;  /* 0x00000004efc07825 */ /* 0x000fc800078e026a */
[C---:B--2---:R-:W-:Y:S02]  /*324b0*/  IMAD.WIDE R142, R239.reuse, 0x4, R26 ;  /* 0x00000004ef8e7825 */ /* 0x044fe400078e021a */
[----:B------:R-:W2:Y:S04]  /*324c0*/  LDL.LU.64 R26, [R1+0xa20] ;  /* 0x000a2000011a7983 */ /* 0x000ea80000300a00 */
[----:B------:R-:W-:Y:S04]  /*324d0*/  STL.64 [R1+0x9d0], R88 ;  /* 0x0009d05801007387 */ /* 0x000fe80000100a00 */
[----:B------:R4:W-:Y:S04]  /*324e0*/  STL.64 [R1+0x9e0], R142 ;  /* 0x0009e08e01007387 */ /* 0x0009e80000100a00 */
[----:B------:R-:W-:Y:S04]  /*324f0*/  STL.64 [R1+0x9d8], R32 ;  /* 0x0009d82001007387 */ /* 0x000fe80000100a00 */
[----:B------:R-:W-:Y:S01]  /*32500*/  STL.64 [R1+0x9e8], R196 ;  /* 0x0009e8c401007387 */ /* 0x000fe20000100a00 */
[----:B---3--:R-:W-:-:S04]  /*32510*/  IMAD.WIDE R52, R239, 0x4, R22 ;  /* 0x00000004ef347825 */ /* 0x008fc800078e0216 */
[----:B------:R-:W-:Y:S02]  /*32520*/  IMAD.MOV.U32 R22, RZ, RZ, R248 ;  /* 0x000000ffff167224 */ /* 0x000fe400078e00f8 */
[----:B------:R-:W-:Y:S02]  /*32530*/  IMAD.MOV.U32 R23, RZ, RZ, R249 ;  /* 0x000000ffff177224 */ /* 0x000fe400078e00f9 */
[----:B------:R-:W3:Y:S04]  /*32540*/  LDL.LU.64 R248, [R1+0xa40] ;  /* 0x000a400001f87983 */ /* 0x000ee80000300a00 */
[----:B------:R-:W-:Y:S04]  /*32550*/  STL.64 [R1+0x9f0], R68 ;  /* 0x0009f04401007387 */ /* 0x000fe80000100a00 */
[----:B------:R4:W-:Y:S04]  /*32560*/  STL.64 [R1+0xa00], R52 ;  /* 0x000a003401007387 */ /* 0x0009e80000100a00 */
[----:B------:R-:W-:Y:S04]  /*32570*/  STL.64 [R1+0x9f8], R30 ;  /* 0x0009f81e01007387 */ /* 0x000fe80000100a00 */
[----:B------:R-:W-:Y:S04]  /*32580*/  STL.64 [R1+0xa08], R192 ;  /* 0x000a08c001007387 */ /* 0x000fe80000100a00 */
[----:B------:R-:W4:Y:S01]  /*32590*/  LDL.LU.64 R178, [R1+0xa60] ;  /* 0x000a600001b27983 */ /* 0x000f220000300a00 */
[----:B------:R-:W-:-:S02]  /*325a0*/  IMAD.MOV.U32 R174, RZ, RZ, R170 ;  /* 0x000000ffffae7224 */ /* 0x000fc400078e00aa */
[----:B------:R-:W-:Y:S02]  /*325b0*/  IMAD.MOV.U32 R175, RZ, RZ, R171 ;  /* 0x000000ffffaf7224 */ /* 0x000fe400078e00ab */
[----:B------:R-:W-:Y:S02]  /*325c0*/  IMAD.MOV.U32 R170, RZ, RZ, R166 ;  /* 0x000000ffffaa7224 */ /* 0x000fe400078e00a6 */
[----:B------:R-:W-:Y:S02]  /*325d0*/  IMAD.MOV.U32 R171, RZ, RZ, R167 ;  /* 0x000000ffffab7224 */ /* 0x000fe400078e00a7 */
[----:B------:R-:W-:-:S04]  /*325e0*/  IMAD.WIDE R86, R239, 0x4, R108 ;  /* 0x00000004ef567825 */ /* 0x000fc800078e026c */
[----:B------:R-:W-:Y:S02]  /*325f0*/  IMAD.MOV.U32 R166, RZ, RZ, R28 ;  /* 0x000000ffffa67224 */ /* 0x000fe400078e001c */
[----:B------:R-:W-:Y:S02]  /*32600*/  IMAD.MOV.U32 R167, RZ, RZ, R29 ;  /* 0x000000ffffa77224 */ /* 0x000fe400078e001d */
[C---:B------:R-:W-:Y:S01]  /*32610*/  IMAD.WIDE R28, R239.reuse, 0x4, R206 ;  /* 0x00000004ef1c7825 */ /* 0x040fe200078e02ce */
[----:B------:R-:W-:Y:S03]  /*32620*/  STL.64 [R1+0xa10], R86 ;  /* 0x000a105601007387 */ /* 0x000fe60000100a00 */
[----:B------:R-:W-:Y:S01]  /*32630*/  IMAD.WIDE R168, R239, 0x4, R168 ;  /* 0x00000004efa87825 */ /* 0x000fe200078e02a8 */
[----:B------:R-:W-:-:S03]  /*32640*/  MOV R176, R170 ;  /* 0x000000aa00b07202 */ /* 0x000fc60000000f00 */
[----:B------:R-:W-:-:S04]  /*32650*/  IMAD.WIDE R108, R239, 0x4, R110 ;  /* 0x00000004ef6c7825 */ /* 0x000fc800078e026e */
[----:B------:R-:W-:-:S04]  /*32660*/  IMAD.WIDE R84, R239, 0x4, R112 ;  /* 0x00000004ef547825 */ /* 0x000fc800078e0270 */
[----:B------:R-:W-:Y:S02]  /*32670*/  IMAD.MOV.U32 R177, RZ, RZ, R171 ;  /* 0x000000ffffb17224 */ /* 0x000fe400078e00ab */
[----:B------:R-:W-:Y:S02]  /*32680*/  IMAD.MOV.U32 R170, RZ, RZ, R168 ;  /* 0x000000ffffaa7224 */ /* 0x000fe400078e00a8 */
[----:B------:R-:W-:Y:S02]  /*32690*/  IMAD.MOV.U32 R171, RZ, RZ, R169 ;  /* 0x000000ffffab7224 */ /* 0x000fe400078e00a9 */
[----:B------:R-:W-:Y:S02]  /*326a0*/  IMAD.MOV.U32 R168, RZ, RZ, R166 ;  /* 0x000000ffffa87224 */ /* 0x000fe400078e00a6 */
[----:B------:R-:W-:Y:S02]  /*326b0*/  IMAD.MOV.U32 R169, RZ, RZ, R167 ;  /* 0x000000ffffa97224 */ /* 0x000fe400078e00a7 */
[----:B------:R-:W-:-:S04]  /*326c0*/  IMAD.WIDE R106, R239, 0x4, R114 ;  /* 0x00000004ef6a7825 */ /* 0x000fc800078e0272 */
[----:B------:R-:W-:Y:S02]  /*326d0*/  IMAD.MOV.U32 R166, RZ, RZ, R24 ;  /* 0x000000ffffa67224 */ /* 0x000fe400078e0018 */
[----:B------:R-:W-:Y:S02]  /*326e0*/  IMAD.MOV.U32 R167, RZ, RZ, R25 ;  /* 0x000000ffffa77224 */ /* 0x000fe400078e0019 */
[----:B------:R-:W-:-:S04]  /*326f0*/  IMAD.WIDE R82, R239, 0x4, R116 ;  /* 0x00000004ef527825 */ /* 0x000fc800078e0274 */
[----:B------:R-:W-:-:S04]  /*32700*/  IMAD.WIDE R24, R239, 0x4, R210 ;  /* 0x00000004ef187825 */ /* 0x000fc800078e02d2 */
[----:B------:R-:W-:Y:S02]  /*32710*/  IMAD.MOV.U32 R56, RZ, RZ, R168 ;  /* 0x000000ffff387224 */ /* 0x000fe400078e00a8 */
[----:B------:R-:W-:Y:S02]  /*32720*/  IMAD.MOV.U32 R57, RZ, RZ, R169 ;  /* 0x000000ffff397224 */ /* 0x000fe400078e00a9 */
[----:B--2---:R-:W-:-:S04]  /*32730*/  IMAD.WIDE R6, R239, 0x4, R26 ;  /* 0x00000004ef067825 */ /* 0x004fc800078e021a */
[C---:B------:R-:W-:Y:S01]  /*32740*/  IMAD.WIDE R26, R239.reuse, 0x4, R208 ;  /* 0x00000004ef1a7825 */ /* 0x040fe200078e02d0 */
[----:B------:R2:W-:Y:S04]  /*32750*/  STL.64 [R1+0xa20], R6 ;  /* 0x000a200601007387 */ /* 0x0005e80000100a00 */
[----:B------:R-:W-:Y:S04]  /*32760*/  STL.64 [R1+0xa18], R28 ;  /* 0x000a181c01007387 */ /* 0x000fe80000100a00 */
[----:B------:R-:W-:Y:S04]  /*32770*/  STL.64 [R1+0xa28], R108 ;  /* 0x000a286c01007387 */ /* 0x000fe80000100a00 */
[----:B------:R-:W-:Y:S04]  /*32780*/  STL.64 [R1+0xa30], R84 ;  /* 0x000a305401007387 */ /* 0x000fe80000100a00 */
[----:B------:R-:W2:Y:S01]  /*32790*/  LDL.64 R194, [R1+0x340] ;  /* 0x0003400001c27983 */ /* 0x000ea20000100a00 */
[----:B---3--:R-:W-:-:S05]  /*327a0*/  IMAD.WIDE R248, R239, 0x4, R248 ;  /* 0x00000004eff87825 */ /* 0x008fca00078e02f8 */
[----:B------:R3:W-:Y:S04]  /*327b0*/  STL.64 [R1+0xa40], R248 ;  /* 0x000a40f801007387 */ /* 0x0007e80000100a00 */
[----:B------:R-:W-:Y:S04]  /*327c0*/  STL.64 [R1+0xa38], R26 ;  /* 0x000a381a01007387 */ /* 0x000fe80000100a00 */
[----:B------:R-:W-:Y:S04]  /*327d0*/  STL.64 [R1+0xa48], R106 ;  /* 0x000a486a01007387 */ /* 0x000fe80000100a00 */
[----:B------:R-:W3:Y:S01]  /*327e0*/  LDL.LU.64 R180, [R1+0xa80] ;  /* 0x000a800001b47983 */ /* 0x000ee20000300a00 */
[----:B----4-:R-:W-:-:S04]  /*327f0*/  IMAD.WIDE R208, R239, 0x4, R178 ;  /* 0x00000004efd07825 */ /* 0x010fc800078e02b2 */
[----:B------:R-:W-:Y:S02]  /*32800*/  IMAD.MOV.U32 R178, RZ, RZ, R166 ;  /* 0x000000ffffb27224 */ /* 0x000fe400078e00a6 */
[----:B------:R-:W-:Y:S02]  /*32810*/  IMAD.MOV.U32 R179, RZ, RZ, R167 ;  /* 0x000000ffffb37224 */ /* 0x000fe400078e00a7 */
[----:B------:R-:W4:Y:S04]  /*32820*/  LDL.64 R166, [R1+0x2d0] ;  /* 0x0002d00001a67983 */ /* 0x000f280000100a00 */
[----:B------:R-:W-:Y:S04]  /*32830*/  STL.64 [R1+0xa50], R82 ;  /* 0x000a505201007387 */ /* 0x000fe80000100a00 */
[----:B------:R-:W4:Y:S04]  /*32840*/  LDL.64 R168, [R1+0x2d8] ;  /* 0x0002d80001a87983 */ /* 0x000f280000100a00 */
[----:B------:R-:W-:Y:S04]  /*32850*/  STL.64 [R1+0xa60], R208 ;  /* 0x000a60d001007387 */ /* 0x000fe80000100a00 */
[----:B------:R-:W-:Y:S04]  /*32860*/  STL.64 [R1+0xa58], R24 ;  /* 0x000a581801007387 */ /* 0x000fe80000100a00 */
[----:B------:R-:W4:Y:S04]  /*32870*/  LDL.64 R198, [R1+0x350] ;  /* 0x0003500001c67983 */ /* 0x000f280000100a00 */
[----:B------:R-:W4:Y:S04]  /*32880*/  LDL.64 R200, [R1+0x358] ;  /* 0x0003580001c87983 */ /* 0x000f280000100a00 */
[----:B------:R-:W4:Y:S04]  /*32890*/  LDL.LU.64 R182, [R1+0xaa0] ;  /* 0x000aa00001b67983 */ /* 0x000f280000300a00 */
[----:B------:R-:W4:Y:S01]  /*328a0*/  LDL.LU.64 R60, [R1+0xac0] ;  /* 0x000ac000013c7983 */ /* 0x000f220000300a00 */
[----:B------:R-:W-:-:S02]  /*328b0*/  IMAD.MOV.U32 R54, RZ, RZ, R176 ;  /* 0x000000ffff367224 */ /* 0x000fc400078e00b0 */
[----:B------:R-:W-:Y:S02]  /*328c0*/  IMAD.MOV.U32 R55, RZ, RZ, R177 ;  /* 0x000000ffff377224 */ /* 0x000fe400078e00b1 */
[----:B------:R-:W-:Y:S01]  /*328d0*/  IMAD.MOV.U32 R176, RZ, RZ, R170 ;  /* 0x000000ffffb07224 */ /* 0x000fe200078e00aa */
[----:B------:R-:W-:Y:S01]  /*328e0*/  MOV R170, R22 ;  /* 0x0000001600aa7202 */ /* 0x000fe20000000f00 */
[----:B------:R-:W-:Y:S02]  /*328f0*/  IMAD.MOV.U32 R177, RZ, RZ, R171 ;  /* 0x000000ffffb17224 */ /* 0x000fe400078e00ab */
[----:B------:R-:W-:-:S04]  /*32900*/  IMAD.WIDE R104, R239, 0x4, R118 ;  /* 0x00000004ef687825 */ /* 0x000fc800078e0276 */
[----:B------:R-:W-:Y:S02]  /*32910*/  IMAD.MOV.U32 R171, RZ, RZ, R23 ;  /* 0x000000ffffab7224 */ /* 0x000fe400078e0017 */
[C---:B------:R-:W-:Y:S01]  /*32920*/  IMAD.WIDE R156, R239.reuse, 0x4, R156 ;  /* 0x00000004ef9c7825 */ /* 0x040fe200078e029c */
[----:B------:R-:W-:Y:S03]  /*32930*/  STL.64 [R1+0xa68], R104 ;  /* 0x000a686801007387 */ /* 0x000fe60000100a00 */
[C---:B------:R-:W-:Y:S01]  /*32940*/  IMAD.WIDE R80, R239.reuse, 0x4, R120 ;  /* 0x00000004ef507825 */ /* 0x040fe200078e0278 */
[----:B------:R-:W4:Y:S03]  /*32950*/  LDL.64 R202, [R1+0x360] ;  /* 0x0003600001ca7983 */ /* 0x000f260000100a00 */
[C---:B------:R-:W-:Y:S01]  /*32960*/  IMAD.WIDE R22, R239.reuse, 0x4, R212 ;  /* 0x00000004ef167825 */ /* 0x040fe200078e02d4 */
[----:B------:R-:W-:Y:S03]  /*32970*/  STL.64 [R1+0xa70], R80 ;  /* 0x000a705001007387 */ /* 0x000fe60000100a00 */
        /* <DEDUP_REMOVED lines=9> */
[C---:B------:R-:W-:Y:S01]  /*32a10*/  IMAD.WIDE R70, R239.reuse, 0x4, R140 ;  /* 0x00000004ef467825 */ /* 0x040fe200078e028c */
[----:B--2---:R-:W-:Y:S04]  /*32a20*/  LDGSTS.E [R245+-0xa000], desc[UR46][R194.64], P1 ;  /* 0xf6000000c2f57fae */ /* 0x004fe8000892186e */
[----:B------:R2:W-:Y:S01]  /*32a30*/  LDGSTS.E [R245+-0x9ff8], desc[UR46][R246.64], P3 ;  /* 0xf6008000f6f57fae */ /* 0x0005e2000992186e */
[----:B---3--:R-:W-:-:S04]  /*32a40*/  IMAD.WIDE R206, R239, 0x4, R180 ;  /* 0x00000004efce7825 */ /* 0x008fc800078e02b4 */
[----:B------:R-:W-:Y:S02]  /*32a50*/  IMAD.MOV.U32 R180, RZ, RZ, R56 ;  /* 0x000000ffffb47224 */ /* 0x000fe400078e0038 */
[----:B------:R-:W-:Y:S02]  /*32a60*/  IMAD.MOV.U32 R181, RZ, RZ, R57 ;  /* 0x000000ffffb57224 */ /* 0x000fe400078e0039 */
[----:B------:R-:W-:Y:S02]  /*32a70*/  IMAD.MOV.U32 R56, RZ, RZ, R178 ;  /* 0x000000ffff387224 */ /* 0x000fe400078e00b2 */
[----:B------:R-:W-:Y:S02]  /*32a80*/  IMAD.MOV.U32 R57, RZ, RZ, R179 ;  /* 0x000000ffff397224 */ /* 0x000fe400078e00b3 */
[----:B------:R-:W-:Y:S02]  /*32a90*/  IMAD.MOV.U32 R178, RZ, RZ, R170 ;  /* 0x000000ffffb27224 */ /* 0x000fe400078e00aa */
[----:B------:R-:W-:-:S02]  /*32aa0*/  IMAD.MOV.U32 R179, RZ, RZ, R171 ;  /* 0x000000ffffb37224 */ /* 0x000fc400078e00ab */
[----:B------:R-:W-:Y:S02]  /*32ab0*/  IMAD.MOV.U32 R170, RZ, RZ, R156 ;  /* 0x000000ffffaa7224 */ /* 0x000fe400078e009c */
[----:B------:R-:W-:Y:S01]  /*32ac0*/  IMAD.MOV.U32 R171, RZ, RZ, R157 ;  /* 0x000000ffffab7224 */ /* 0x000fe200078e009d */
[----:B------:R3:W-:Y:S01]  /*32ad0*/  STL.64 [R1+0xa80], R206 ;  /* 0x000a80ce01007387 */ /* 0x0007e20000100a00 */
[----:B------:R-:W-:Y:S02]  /*32ae0*/  IMAD.MOV.U32 R156, RZ, RZ, R20 ;  /* 0x000000ffff9c7224 */ /* 0x000fe400078e0014 */
[----:B------:R-:W-:Y:S01]  /*32af0*/  IMAD.MOV.U32 R157, RZ, RZ, R21 ;  /* 0x000000ffff9d7224 */ /* 0x000fe200078e0015 */
[----:B------:R-:W-:Y:S01]  /*32b00*/  STL.64 [R1+0xa78], R22 ;  /* 0x000a781601007387 */ /* 0x000fe20000100a00 */
[----:B------:R-:W-:-:S03]  /*32b10*/  IMAD.WIDE R20, R239, 0x4, R214 ;  /* 0x00000004ef147825 */ /* 0x000fc600078e02d6 */
[----:B------:R-:W-:Y:S04]  /*32b20*/  STL.64 [R1+0xa88], R102 ;  /* 0x000a886601007387 */ /* 0x000fe80000100a00 */
[----:B------:R-:W-:Y:S01]  /*32b30*/  STL.64 [R1+0xa90], R78 ;  /* 0x000a904e01007387 */ /* 0x000fe20000100a00 */
[----:B----4-:R-:W-:-:S04]  /*32b40*/  IMAD.WIDE R116, R239, 0x4, R182 ;  /* 0x00000004ef747825 */ /* 0x010fc800078e02b6 */
[----:B------:R-:W-:Y:S01]  /*32b50*/  IMAD.WIDE R114, R239, 0x4, R60 ;  /* 0x00000004ef727825 */ /* 0x000fe200078e023c */
[----:B------:R-:W-:Y:S03]  /*32b60*/  STL.64 [R1+0xaa0], R116 ;  /* 0x000aa07401007387 */ /* 0x000fe60000100a00 */
[----:B------:R-:W-:Y:S01]  /*32b70*/  IMAD.MOV.U32 R60, RZ, RZ, R174 ;  /* 0x000000ffff3c7224 */ /* 0x000fe200078e00ae */
[----:B------:R-:W-:Y:S01]  /*32b80*/  STL.64 [R1+0xa98], R20 ;  /* 0x000a981401007387 */ /* 0x000fe20000100a00 */
[----:B------:R-:W-:Y:S02]  /*32b90*/  IMAD.MOV.U32 R61, RZ, RZ, R175 ;  /* 0x000000ffff3d7224 */ /* 0x000fe400078e00af */
[----:B------:R-:W-:Y:S01]  /*32ba0*/  IMAD.MOV.U32 R174, RZ, RZ, R14 ;  /* 0x000000ffffae7224 */ /* 0x000fe200078e000e */
[----:B------:R-:W-:Y:S01]  /*32bb0*/  STL.64 [R1+0xaa8], R100 ;  /* 0x000aa86401007387 */ /* 0x000fe20000100a00 */
[----:B------:R-:W-:-:S03]  /*32bc0*/  IMAD.MOV.U32 R175, RZ, RZ, R15 ;  /* 0x000000ffffaf7224 */ /* 0x000fc600078e000f */
[----:B------:R-:W4:Y:S04]  /*32bd0*/  LDL.LU.64 R14, [R1+0xae0] ;  /* 0x000ae000010e7983 */ /* 0x000f280000300a00 */
[----:B------:R-:W2:Y:S01]  /*32be0*/  LDL.LU.64 R64, [R1+0xb00] ;  /* 0x000b000001407983 */ /* 0x000ea20000300a00 */
[----:B------:R-:W-:Y:S02]  /*32bf0*/  IMAD.MOV.U32 R182, RZ, RZ, R56 ;  /* 0x000000ffffb67224 */ /* 0x000fe400078e0038 */
[----:B------:R-:W-:Y:S02]  /*32c00*/  IMAD.MOV.U32 R183, RZ, RZ, R57 ;  /* 0x000000ffffb77224 */ /* 0x000fe400078e0039 */
[----:B------:R-:W-:Y:S01]  /*32c10*/  IMAD.MOV.U32 R56, RZ, RZ, R178 ;  /* 0x000000ffff387224 */ /* 0x000fe200078e00b2 */
[----:B------:R-:W-:Y:S01]  /*32c20*/  MOV R178, R18 ;  /* 0x0000001200b27202 */ /* 0x000fe20000000f00 */
[----:B------:R-:W-:-:S02]  /*32c30*/  IMAD.MOV.U32 R57, RZ, RZ, R179 ;  /* 0x000000ffff397224 */ /* 0x000fc400078e00b3 */
[----:B------:R-:W-:Y:S02]  /*32c40*/  IMAD.MOV.U32 R179, RZ, RZ, R19 ;  /* 0x000000ffffb37224 */ /* 0x000fe400078e0013 */
[----:B------:R-:W-:Y:S01]  /*32c50*/  IMAD.WIDE R18, R239, 0x4, R216 ;  /* 0x00000004ef127825 */ /* 0x000fe200078e02d8 */
[----:B------:R-:W-:Y:S03]  /*32c60*/  STL.64 [R1+0xab0], R76 ;  /* 0x000ab04c01007387 */ /* 0x000fe60000100a00 */
[----:B------:R-:W-:Y:S02]  /*32c70*/  IMAD.MOV.U32 R62, RZ, RZ, R182 ;  /* 0x000000ffff3e7224 */ /* 0x000fe400078e00b6 */
[----:B------:R-:W-:Y:S02]  /*32c80*/  IMAD.MOV.U32 R63, RZ, RZ, R183 ;  /* 0x000000ffff3f7224 */ /* 0x000fe400078e00b7 */
[----:B------:R-:W-:-:S02]  /*32c90*/  IMAD.MOV.U32 R182, RZ, RZ, R56 ;  /* 0x000000ffffb67224 */ /* 0x000fc400078e0038 */
[----:B------:R-:W-:Y:S01]  /*32ca0*/  IMAD.MOV.U32 R183, RZ, RZ, R57 ;  /* 0x000000ffffb77224 */ /* 0x000fe200078e0039 */
[----:B------:R-:W-:Y:S01]  /*32cb0*/  STL.64 [R1+0xac0], R114 ;  /* 0x000ac07201007387 */ /* 0x000fe20000100a00 */
[----:B------:R-:W-:Y:S02]  /*32cc0*/  IMAD.MOV.U32 R56, RZ, RZ, R16 ;  /* 0x000000ffff387224 */ /* 0x000fe400078e0010 */
[----:B------:R-:W-:Y:S01]  /*32cd0*/  IMAD.MOV.U32 R57, RZ, RZ, R17 ;  /* 0x000000ffff397224 */ /* 0x000fe200078e0011 */
[----:B------:R-:W-:Y:S01]  /*32ce0*/  STL.64 [R1+0xab8], R18 ;  /* 0x000ab81201007387 */ /* 0x000fe20000100a00 */
[----:B------:R-:W-:-:S03]  /*32cf0*/  IMAD.WIDE R16, R239, 0x4, R218 ;  /* 0x00000004ef107825 */ /* 0x000fc600078e02da */
[----:B------:R-:W-:Y:S04]  /*32d00*/  STL.64 [R1+0xac8], R98 ;  /* 0x000ac86201007387 */ /* 0x000fe80000100a00 */
[----:B------:R-:W3:Y:S04]  /*32d10*/  LDL.64 R218, [R1+0x390] ;  /* 0x0003900001da7983 */ /* 0x000ee80000100a00 */
[----:B------:R-:W-:Y:S04]  /*32d20*/  STL.64 [R1+0xad0], R74 ;  /* 0x000ad04a01007387 */ /* 0x000fe80000100a00 */
[----:B------:R-:W-:Y:S01]  /*32d30*/  STL.64 [R1+0xad8], R16 ;  /* 0x000ad81001007387 */ /* 0x000fe20000100a00 */
[----:B----4-:R-:W-:-:S04]  /*32d40*/  IMAD.WIDE R112, R239, 0x4, R14 ;  /* 0x00000004ef707825 */ /* 0x010fc800078e020e */
[C---:B--2---:R-:W-:Y:S01]  /*32d50*/  IMAD.WIDE R110, R239.reuse, 0x4, R64 ;  /* 0x00000004ef6e7825 */ /* 0x044fe200078e0240 */
[----:B------:R-:W-:Y:S03]  /*32d60*/  STL.64 [R1+0xae0], R112 ;  /* 0x000ae07001007387 */ /* 0x000fe60000100a00 */
[----:B------:R-:W-:Y:S01]  /*32d70*/  IMAD.WIDE R14, R239, 0x4, R220 ;  /* 0x00000004ef0e7825 */ /* 0x000fe200078e02dc */
[----:B------:R-:W-:Y:S04]  /*32d80*/  STL.64 [R1+0xae8], R96 ;  /* 0x000ae86001007387 */ /* 0x000fe80000100a00 */
[----:B------:R-:W-:Y:S04]  /*32d90*/  STL.64 [R1+0xaf0], R72 ;  /* 0x000af04801007387 */ /* 0x000fe80000100a00 */
[----:B------:R2:W-:Y:S04]  /*32da0*/  STL.64 [R1+0xb00], R110 ;  /* 0x000b006e01007387 */ /* 0x0005e80000100a00 */
[----:B------:R-:W-:Y:S04]  /*32db0*/  STL.64 [R1+0xaf8], R14 ;  /* 0x000af80e01007387 */ /* 0x000fe80000100a00 */
[----:B------:R4:W-:Y:S04]  /*32dc0*/  STL.64 [R1+0xb08], R94 ;  /* 0x000b085e01007387 */ /* 0x0009e80000100a00 */
[----:B------:R4:W-:Y:S04]  /*32dd0*/  STL.64 [R1+0xb18], R70 ;  /* 0x000b184601007387 */ /* 0x0009e80000100a00 */
[----:B------:R-:W2:Y:S04]  /*32de0*/  LDL.LU.64 R246, [R1+0x1098] ;  /* 0x0010980001f67983 */ /* 0x000ea80000300a00 */
[----:B------:R-:W3:Y:S04]  /*32df0*/  LDL.64 R210, [R1+0x378] ;  /* 0x0003780001d27983 */ /* 0x000ee80000100a00 */
[----:B------:R-:W4:Y:S04]  /*32e00*/  LDL.64 R118, [R1+0x3a8] ;  /* 0x0003a80001767983 */ /* 0x000f280000100a00 */
[----:B------:R-:W4:Y:S01]  /*32e10*/  LDL.64 R204, [R1+0x3c0] ;  /* 0x0003c00001cc7983 */ /* 0x000f220000100a00 */
[----:B------:R-:W-:-:S02]  /*32e20*/  ISETP.NE.U32.AND P2, PT, R238, RZ, PT ;  /* 0x000000ffee00720c */ /* 0x000fc40003f45070 */
[----:B------:R-:W-:Y:S01]  /*32e30*/  SEL R238, R244, RZ, P4 ;  /* 0x000000fff4ee7207 */ /* 0x000fe20002000000 */
[----:B------:R-:W-:-:S03]  /*32e40*/  IMAD.MOV.U32 R64, RZ, RZ, R62 ;  /* 0x000000ffff407224 */ /* 0x000fc600078e003e */
[----:B------:R-:W-:Y:S01]  /*32e50*/  ISETP.NE.U32.AND P4, PT, R238, RZ, PT ;  /* 0x000000ffee00720c */ /* 0x000fe20003f85070 */
[----:B------:R-:W-:Y:S01]  /*32e60*/  IMAD.MOV.U32 R62, RZ, RZ, R182 ;  /* 0x000000ffff3e7224 */ /* 0x000fe200078e00b6 */
[----:B------:R-:W-:Y:S02]  /*32e70*/  ISETP.NE.U32.AND P6, PT, R0, RZ, PT ;  /* 0x000000ff0000720c */ /* 0x000fe40003fc5070 */
[----:B------:R-:W-:Y:S01]  /*32e80*/  MOV R182, R60 ;  /* 0x0000003c00b67202 */ /* 0x000fe20000000f00 */
[----:B------:R-:W-:Y:S02]  /*32e90*/  IMAD.MOV.U32 R60, RZ, RZ, R12 ;  /* 0x000000ffff3c7224 */ /* 0x000fe400078e000c */
[----:B------:R-:W-:Y:S02]  /*32ea0*/  IMAD.MOV.U32 R65, RZ, RZ, R63 ;  /* 0x000000ffff417224 */ /* 0x000fe400078e003f */
[----:B------:R-:W-:Y:S02]  /*32eb0*/  IMAD.MOV.U32 R184, RZ, RZ, R64 ;  /* 0x000000ffffb87224 */ /* 0x000fe400078e0040 */
[----:B------:R-:W-:-:S02]  /*32ec0*/  IMAD.MOV.U32 R64, RZ, RZ, R54 ;  /* 0x000000ffff407224 */ /* 0x000fc400078e0036 */
        /* <DEDUP_REMOVED lines=8> */
[----:B------:R-:W-:Y:S01]  /*32f50*/  MOV R162, R10 ;  /* 0x0000000a00a27202 */ /* 0x000fe20000000f00 */
[----:B------:R-:W-:Y:S02]  /*32f60*/  IMAD.MOV.U32 R61, RZ, RZ, R13 ;  /* 0x000000ffff3d7224 */ /* 0x000fe400078e000d */
[----:B------:R-:W-:Y:S02]  /*32f70*/  IMAD.MOV.U32 R65, RZ, RZ, R55 ;  /* 0x000000ffff417224 */ /* 0x000fe400078e0037 */
[----:B------:R-:W-:-:S04]  /*32f80*/  IMAD.WIDE R12, R239, 0x4, R222 ;  /* 0x00000004ef0c7825 */ /* 0x000fc800078e02de */
[----:B------:R-:W-:Y:S02]  /*32f90*/  IMAD.MOV.U32 R55, RZ, RZ, R157 ;  /* 0x000000ffff377224 */ /* 0x000fe400078e009d */
[----:B------:R-:W-:Y:S01]  /*32fa0*/  IMAD.MOV.U32 R157, RZ, RZ, R9 ;  /* 0x000000ffff9d7224 */ /* 0x000fe200078e0009 */
[----:B------:R1:W-:Y:S04]  /*32fb0*/  STL.64 [R1+0xb10], R12 ;  /* 0x000b100c01007387 */ /* 0x0003e80000100a00 */
[----:B------:R-:W4:Y:S01]  /*32fc0*/  LDL.64 R120, [R1+0x3f0] ;  /* 0x0003f00001787983 */ /* 0x000f220000100a00 */
[----:B--2---:R-:W-:-:S03]  /*32fd0*/  VIADD R8, R247, 0x100000 ;  /* 0x00100000f7087836 */ /* 0x004fc60000000000 */
[----:B------:R-:W-:Y:S01]  /*32fe0*/  LDGSTS.E [R246+-0xc000], desc[UR46][R166.64], P2 ;  /* 0xf4000000a6f67fae */ /* 0x000fe2000912186e */
[C---:B------:R-:W-:Y:S02]  /*32ff0*/  VIADD R0, R247.reuse, 0x100000 ;  /* 0x00100000f7007836 */ /* 0x040fe40000000000 */
[C---:B------:R-:W-:Y:S01]  /*33000*/  VIADD R10, R247.reuse, 0x100000 ;  /* 0x00100000f70a7836 */ /* 0x040fe20000000000 */
[----:B------:R-:W-:Y:S01]  /*33010*/  LDGSTS.E [R246+-0xbff8], desc[UR46][R168.64], P0 ;  /* 0xf4008000a8f67fae */ /* 0x000fe2000812186e */
[----:B------:R-:W-:-:S03]  /*33020*/  VIADD R9, R247, 0x100000 ;  /* 0x00100000f7097836 */ /* 0x000fc60000000000 */
[----:B------:R-:W-:Y:S04]  /*33030*/  LDGSTS.E [R246+-0xa000], desc[UR46][R198.64], P4 ;  /* 0xf6000000c6f67fae */ /* 0x000fe8000a12186e */
[----:B------:R-:W-:Y:S04]  /*33040*/  LDGSTS.E [R246+-0x9ff8], desc[UR46][R200.64], P5 ;  /* 0xf6008000c8f67fae */ /* 0x000fe8000a92186e */
[----:B------:R-:W0:Y:S04]  /*33050*/  LDGDEPBAR ;  /* 0x00000000000079af */ /* 0x000e280000000000 */
[----:B------:R-:W-:Y:S04]  /*33060*/  LDGSTS.E [R8+-0x60000], desc[UR46][R202.64], P6 ;  /* 0xa0000000ca087fae */ /* 0x000fe8000b12186e */
[----:B---3--:R-:W-:Y:S04]  /*33070*/  LDGSTS.E [R0+-0x5fc00], desc[UR46][R210.64], P6 ;  /* 0xa0400000d2007fae */ /* 0x008fe8000b12186e */
[----:B------:R-:W-:Y:S04]  /*33080*/  LDGSTS.E [R10+-0x5f800], desc[UR46][R218.64], P6 ;  /* 0xa0800000da0a7fae */ /* 0x000fe8000b12186e */
[----:B----4-:R-:W-:Y:S04]  /*33090*/  LDGSTS.E [R8+-0x5f400], desc[UR46][R118.64], P6 ;  /* 0xa0c0000076087fae */ /* 0x010fe8000b12186e */
[----:B------:R-:W2:Y:S04]  /*330a0*/  LDL.64 R210, [R1+0x3d8] ;  /* 0x0003d80001d27983 */ /* 0x000ea80000100a00 */
[----:B------:R-:W-:Y:S04]  /*330b0*/  LDGSTS.E [R9+-0x5f000], desc[UR46][R204.64], P6 ;  /* 0xa1000000cc097fae */ /* 0x000fe8000b12186e */
[----:B------:R-:W3:Y:S04]  /*330c0*/  LDL.64 R118, [R1+0x420] ;  /* 0x0004200001767983 */ /* 0x000ee80000100a00 */
[----:B------:R-:W4:Y:S04]  /*330d0*/  LDL.64 R204, [R1+0x408] ;  /* 0x0004080001cc7983 */ /* 0x000f280000100a00 */
[----:B--2---:R-:W-:Y:S04]  /*330e0*/  LDGSTS.E [R0+-0x5ec00], desc[UR46][R210.64], P6 ;  /* 0xa1400000d2007fae */ /* 0x004fe8000b12186e */
[----:B------:R-:W-:Y:S04]  /*330f0*/  LDGSTS.E [R8+-0x5e800], desc[UR46][R120.64], P6 ;  /* 0xa180000078087fae */ /* 0x000fe8000b12186e */
[----:B------:R-:W2:Y:S04]  /*33100*/  LDL.64 R210, [R1+0x440] ;  /* 0x0004400001d27983 */ /* 0x000ea80000100a00 */
[----:B----4-:R-:W-:Y:S04]  /*33110*/  LDGSTS.E [R10+-0x5e400], desc[UR46][R204.64], P6 ;  /* 0xa1c00000cc0a7fae */ /* 0x010fe8000b12186e */
[----:B---3--:R-:W-:Y:S04]  /*33120*/  LDGSTS.E [R0+-0x5e000], desc[UR46][R118.64], P6 ;  /* 0xa200000076007fae */ /* 0x008fe8000b12186e */
[----:B------:R-:W3:Y:S04]  /*33130*/  LDL.64 R120, [R1+0x480] ;  /* 0x0004800001787983 */ /* 0x000ee80000100a00 */
[----:B------:R-:W4:Y:S04]  /*33140*/  LDL.64 R204, [R1+0x460] ;  /* 0x0004600001cc7983 */ /* 0x000f280000100a00 */
[----:B------:R-:W3:Y:S04]  /*33150*/  LDL.64 R118, [R1+0x4c0] ;  /* 0x0004c00001767983 */ /* 0x000ee80000100a00 */
[----:B--2---:R-:W-:Y:S04]  /*33160*/  LDGSTS.E [R9+-0x5dc00], desc[UR46][R210.64], P6 ;  /* 0xa2400000d2097fae */ /* 0x004fe8000b12186e */
[----:B------:R-:W2:Y:S04]  /*33170*/  LDL.64 R210, [R1+0x4a0] ;  /* 0x0004a00001d27983 */ /* 0x000ea80000100a00 */
[----:B----4-:R-:W-:Y:S04]  /*33180*/  LDGSTS.E [R8+-0x5d800], desc[UR46][R204.64], P6 ;  /* 0xa2800000cc087fae */ /* 0x010fe8000b12186e */
[----:B---3--:R-:W-:Y:S04]  /*33190*/  LDGSTS.E [R0+-0x5d400], desc[UR46][R120.64], P6 ;  /* 0xa2c0000078007fae */ /* 0x008fe8000b12186e */
[----:B------:R-:W3:Y:S04]  /*331a0*/  LDL.64 R204, [R1+0x4e0] ;  /* 0x0004e00001cc7983 */ /* 0x000ee80000100a00 */
[----:B------:R-:W4:Y:S04]  /*331b0*/  LDL.64 R120, [R1+0x520] ;  /* 0x0005200001787983 */ /* 0x000f280000100a00 */
[----:B--2---:R-:W-:Y:S04]  /*331c0*/  LDGSTS.E [R10+-0x5d000], desc[UR46][R210.64], P6 ;  /* 0xa3000000d20a7fae */ /* 0x004fe8000b12186e */
[----:B------:R-:W-:Y:S04]  /*331d0*/  LDGSTS.E [R8+-0x5cc00], desc[UR46][R118.64], P6 ;  /* 0xa340000076087fae */ /* 0x000fe8000b12186e */
[----:B------:R-:W2:Y:S04]  /*331e0*/  LDL.64 R210, [R1+0x500] ;  /* 0x0005000001d27983 */ /* 0x000ea80000100a00 */
[----:B---3--:R-:W-:Y:S04]  /*331f0*/  LDGSTS.E [R9+-0x5c800], desc[UR46][R204.64], P6 ;  /* 0xa3800000cc097fae */ /* 0x008fe8000b12186e */
[----:B------:R-:W3:Y:S04]  /*33200*/  LDL.64 R118, [R1+0x560] ;  /* 0x0005600001767983 */ /* 0x000ee80000100a00 */
[----:B------:R-:W3:Y:S04]  /*33210*/  LDL.64 R204, [R1+0x540] ;  /* 0x0005400001cc7983 */ /* 0x000ee80000100a00 */
[----:B--2---:R-:W-:Y:S04]  /*33220*/  LDGSTS.E [R0+-0x5c400], desc[UR46][R210.64], P6 ;  /* 0xa3c00000d2007fae */ /* 0x004fe8000b12186e */
[----:B----4-:R-:W-:Y:S04]  /*33230*/  LDGSTS.E [R8+-0x5c000], desc[UR46][R120.64], P6 ;  /* 0xa400000078087fae */ /* 0x010fe8000b12186e */
[----:B------:R-:W2:Y:S04]  /*33240*/  LDL.64 R210, [R1+0x580] ;  /* 0x0005800001d27983 */ /* 0x000ea80000100a00 */
[----:B---3--:R-:W-:Y:S04]  /*33250*/  LDGSTS.E [R10+-0x5bc00], desc[UR46][R204.64], P6 ;  /* 0xa4400000cc0a7fae */ /* 0x008fe8000b12186e */
[----:B------:R-:W-:Y:S04]  /*33260*/  LDGSTS.E [R0+-0x5b800], desc[UR46][R118.64], P6 ;  /* 0xa480000076007fae */ /* 0x000fe8000b12186e */
        /* <DEDUP_REMOVED lines=47> */
[----:B------:R-:W-:Y:S04]  /*33560*/  LDGSTS.E [R9+-0x4d800], desc[UR46][R118.64], P6 ;  /* 0xb280000076097fae */ /* 0x000fe8000b12186e */
[----:B------:R-:W3:Y:S04]  /*33570*/  LDL.64 R204, [R1+0x8a0] ;  /* 0x0008a00001cc7983 */ /* 0x000ee80000100a00 */
[----:B------:R-:W4:Y:S04]  /*33580*/  LDL.64 R118, [R1+0x8c0] ;  /* 0x0008c00001767983 */ /* 0x000f280000100a00 */
[----:B--2---:R-:W-:Y:S04]  /*33590*/  LDGSTS.E [R10+-0x4d400], desc[UR46][R210.64], P6 ;  /* 0xb2c00000d20a7fae */ /* 0x004fe8000b12186e */
[----:B------:R-:W2:Y:S04]  /*335a0*/  LDL.64 R210, [R1+0x8e0] ;  /* 0x0008e00001d27983 */ /* 0x000ea80000100a00 */
[----:B---3--:R-:W-:Y:S04]  /*335b0*/  LDGSTS.E [R8+-0x4d000], desc[UR46][R204.64], P6 ;  /* 0xb3000000cc087fae */ /* 0x008fe8000b12186e */
[----:B----4-:R-:W-:Y:S04]  /*335c0*/  LDGSTS.E [R0+-0x4cc00], desc[UR46][R118.64], P6 ;  /* 0xb340000076007fae */ /* 0x010fe8000b12186e */
[----:B------:R-:W3:Y:S01]  /*335d0*/  LDL.64 R204, [R1+0x900] ;  /* 0x0009000001cc7983 */ /* 0x000ee20000100a00 */
[----:B------:R-:W-:-:S03]  /*335e0*/  VIADD R247, R247, 0x100000 ;  /* 0x00100000f7f77836 */ /* 0x000fc60000000000 */
[----:B--2---:R-:W-:Y:S04]  /*335f0*/  LDGSTS.E [R8+-0x4c800], desc[UR46][R210.64], P6 ;  /* 0xb3800000d2087fae */ /* 0x004fe8000b12186e */
[----:B---3--:R-:W-:Y:S04]  /*33600*/  LDGSTS.E [R9+-0x4c400], desc[UR46][R204.64], P6 ;  /* 0xb3c00000cc097fae */ /* 0x008fe8000b12186e */
[----:B------:R-:W-:Y:S04]  /*33610*/  LDGSTS.E [R10+-0x4c000], desc[UR46][R48.64], P6 ;  /* 0xb4000000300a7fae */ /* 0x000fe8000b12186e */
[----:B------:R-:W-:Y:S04]  /*33620*/  LDGSTS.E [R0+-0x4bc00], desc[UR46][R2.64], P6 ;  /* 0xb440000002007fae */ /* 0x000fe8000b12186e */
[----:B------:R-:W-:Y:S04]  /*33630*/  LDGSTS.E [R8+-0x4b800], desc[UR46][R160.64], P6 ;  /* 0xb4800000a0087fae */ /* 0x000fe8000b12186e */
[----:B------:R-:W2:Y:S04]  /*33640*/  LDL.LU.64 R48, [R1+0x1090] ;  /* 0x0010900001307983 */ /* 0x000ea80000300a00 */
[----:B-1----:R-:W3:Y:S04]  /*33650*/  LDL.LU.64 R2, [R1+0x1088] ;  /* 0x0010880001027983 */ /* 0x002ee80000300a00 */
[----:B------:R-:W-:Y:S04]  /*33660*/  LDGSTS.E [R0+-0x4b400], desc[UR46][R50.64], P6 ;  /* 0xb4c0000032007fae */ /* 0x000fe8000b12186e */
[----:B------:R-:W4:Y:S04]  /*33670*/  LDL.LU.64 R160, [R1+0x1080] ;  /* 0x0010800001a07983 */ /* 0x000f280000300a00 */
[----:B------:R1:W-:Y:S04]  /*33680*/  LDGSTS.E [R9+-0x4b000], desc[UR46][R58.64], P6 ;  /* 0xb50000003a097fae */ /* 0x0003e8000b12186e */
[----:B------:R-:W2:Y:S04]  /*33690*/  LDL.64 R204, [R1+0x2c0] ;  /* 0x0002c00001cc7983 */ /* 0x000ea80000100a00 */
[----:B------:R-:W3:Y:S01]  /*336a0*/  LDL.64 R212, [R1+0x298] ;  /* 0x0002980001d47983 */ /* 0x000ee20000100a00 */
[----:B-1----:R-:W-:-:S03]  /*336b0*/  IMAD.MOV.U32 R58, RZ, RZ, R180 ;  /* 0x000000ffff3a7224 */ /* 0x002fc600078e00b4 */
[----:B------:R-:W4:Y:S01]  /*336c0*/  LDL.LU.64 R50, [R1+0x1078] ;  /* 0x0010780001327983 */ /* 0x000f220000300a00 */
[----:B------:R-:W-:Y:S02]  /*336d0*/  IMAD.MOV.U32 R59, RZ, RZ, R181 ;  /* 0x000000ffff3b7224 */ /* 0x000fe400078e00b5 */
[----:B------:R-:W-:Y:S01]  /*336e0*/  IMAD.MOV.U32 R180, RZ, RZ, R228 ;  /* 0x000000ffffb47224 */ /* 0x000fe200078e00e4 */
[----:B------:R-:W4:Y:S01]  /*336f0*/  LDL.64 R220, [R1+0x288] ;  /* 0x0002880001dc7983 */ /* 0x000f220000100a00 */
[----:B------:R-:W-:-:S03]  /*33700*/  IMAD.MOV.U32 R181, RZ, RZ, R229 ;  /* 0x000000ffffb57224 */ /* 0x000fc600078e00e5 */
[----:B------:R-:W4:Y:S04]  /*33710*/  LDL.64 R228, [R1+0x278] ;  /* 0x0002780001e47983 */ /* 0x000f280000100a00 */
[----:B------:R-:W-:Y:S04]  /*33720*/  LDGSTS.E [R10+-0x4ac00], desc[UR46][R158.64], P6 ;  /* 0xb54000009e0a7fae */ /* 0x000fe8000b12186e */
[----:B------:R-:W-:Y:S04]  /*33730*/  LDGSTS.E [R8+-0x4a800], desc[UR46][R142.64], P6 ;  /* 0xb58000008e087fae */ /* 0x000fe8000b12186e */
[----:B------:R-:W-:Y:S04]  /*33740*/  LDGSTS.E [R0+-0x4a400], desc[UR46][R52.64], P6 ;  /* 0xb5c0000034007fae */ /* 0x000fe8000b12186e */
[----:B------:R-:W4:Y:S04]  /*33750*/  LDL.LU.64 R158, [R1+0x1070] ;  /* 0x00107000019e7983 */ /* 0x000f280000300a00 */
[----:B------:R-:W4:Y:S04]  /*33760*/  LDL.64 R244, [R1+0x250] ;  /* 0x0002500001f47983 */ /* 0x000f280000100a00 */
[----:B------:R-:W4:Y:S04]  /*33770*/  LDL.LU.64 R142, [R1+0x1068] ;  /* 0x00106800018e7983 */ /* 0x000f280000300a00 */
[----:B------:R-:W4:Y:S04]  /*33780*/  LDL.LU.64 R52, [R1+0x1060] ;  /* 0x0010600001347983 */ /* 0x000f280000300a00 */
[----:B------:R-:W-:Y:S04]  /*33790*/  LDGSTS.E [R8+-0x4a000], desc[UR46][R6.64], P6 ;  /* 0xb600000006087fae */ /* 0x000fe8000b12186e */
[----:B------:R-:W-:Y:S04]  /*337a0*/  LDGSTS.E [R9+-0x49c00], desc[UR46][R248.64], P6 ;  /* 0xb6400000f8097fae */ /* 0x000fe8000b12186e */
[----:B------:R-:W-:Y:S04]  /*337b0*/  LDGSTS.E [R10+-0x49800], desc[UR46][R208.64], P6 ;  /* 0xb6800000d00a7fae */ /* 0x000fe8000b12186e */
[----:B------:R-:W4:Y:S04]  /*337c0*/  LDL.LU.64 R6, [R1+0x1058] ;  /* 0x0010580001067983 */ /* 0x000f280000300a00 */
[----:B------:R-:W2:Y:S04]  /*337d0*/  LDL.LU.64 R248, [R1+0x1050] ;  /* 0x0010500001f87983 */ /* 0x000ea80000300a00 */
[----:B------:R-:W-:Y:S04]  /*337e0*/  LDGSTS.E [R0+-0x49400], desc[UR46][R206.64], P6 ;  /* 0xb6c00000ce007fae */ /* 0x000fe8000b12186e */
[----:B------:R2:W-:Y:S04]  /*337f0*/  LDGSTS.E [R8+-0x49000], desc[UR46][R116.64], P6 ;  /* 0xb700000074087fae */ /* 0x0005e8000b12186e */
[----:B------:R-:W-:Y:S04]  /*33800*/  LDGSTS.E [R9+-0x48c00], desc[UR46][R114.64], P6 ;  /* 0xb740000072097fae */ /* 0x000fe8000b12186e */
[----:B------:R1:W-:Y:S04]  /*33810*/  LDGSTS.E [R0+-0x48800], desc[UR46][R112.64], P6 ;  /* 0xb780000070007fae */ /* 0x0003e8000b12186e */
[----:B------:R-:W-:Y:S04]  /*33820*/  LDGSTS.E [R247+-0x48400], desc[UR46][R110.64], P6 ;  /* 0xb7c000006ef77fae */ /* 0x000fe8000b12186e */
[----:B------:R-:W4:Y:S04]  /*33830*/  LDL.64 R206, [R1+0x240] ;  /* 0x0002400001ce7983 */ /* 0x000f280000100a00 */
[----:B------:R-:W4:Y:S04]  /*33840*/  LDL.64 R208, [R1+0x238] ;  /* 0x0002380001d07983 */ /* 0x000f280000100a00 */
[----:B------:R-:W4:Y:S04]  /*33850*/  LDL.64 R110, [R1+0x258] ;  /* 0x00025800016e7983 */ /* 0x000f280000100a00 */
[----:B------:R-:W4:Y:S01]  /*33860*/  LDL.64 R112, [R1+0x448] ;  /* 0x0004480001707983 */ /* 0x000f220000100a00 */
[----:B--2---:R-:W-:-:S02]  /*33870*/  VIADD R8, R248, 0x100000 ;  /* 0x00100000f8087836 */ /* 0x004fc40000000000 */
[C---:B-1----:R-:W-:Y:S02]  /*33880*/  VIADD R0, R248.reuse, 0x100000 ;  /* 0x00100000f8007836 */ /* 0x042fe40000000000 */
[C---:B------:R-:W-:Y:S01]  /*33890*/  VIADD R9, R248.reuse, 0x100000 ;  /* 0x00100000f8097836 */ /* 0x040fe20000000000 */
[----:B------:R-:W-:Y:S01]  /*338a0*/  LDGSTS.E [R8+-0x5ff00], desc[UR46][R204.64], P6 ;  /* 0xa0100000cc087fae */ /* 0x000fe2000b12186e */
[----:B------:R-:W-:-:S03]  /*338b0*/  IADD3 R10, R248, 0x100000, RZ ;  /* 0x00100000f80a7810 */ /* 0x000fc60007ffe0ff */
[----:B---3--:R-:W-:Y:S04]  /*338c0*/  LDGSTS.E [R0+-0x5fb00], desc[UR46][R212.64], P6 ;  /* 0xa0500000d4007fae */ /* 0x008fe8000b12186e */
[----:B----4-:R-:W-:Y:S04]  /*338d0*/  LDGSTS.E [R8+-0x5f700], desc[UR46][R220.64], P6 ;  /* 0xa0900000dc087fae */ /* 0x010fe8000b12186e */
[----:B------:R-:W-:Y:S04]  /*338e0*/  LDGSTS.E [R9+-0x5f300], desc[UR46][R228.64], P6 ;  /* 0xa0d00000e4097fae */ /* 0x000fe8000b12186e */
[----:B------:R-:W-:Y:S04]  /*338f0*/  LDGSTS.E [R0+-0x5ef00], desc[UR46][R110.64], P6 ;  /* 0xa11000006e007fae */ /* 0x000fe8000b12186e */
[----:B------:R-:W-:Y:S04]  /*33900*/  LDGSTS.E [R10+-0x5eb00], desc[UR46][R244.64], P6 ;  /* 0xa1500000f40a7fae */ /* 0x000fe8000b12186e */
[----:B------:R-:W-:Y:S04]  /*33910*/  LDGSTS.E [R8+-0x5e700], desc[UR46][R206.64], P6 ;  /* 0xa1900000ce087fae */ /* 0x000fe8000b12186e */
[----:B------:R-:W2:Y:S04]  /*33920*/  LDL.64 R110, [R1+0x428] ;  /* 0x00042800016e7983 */ /* 0x000ea80000100a00 */
[----:B------:R-:W-:Y:S04]  /*33930*/  LDGSTS.E [R0+-0x5e300], desc[UR46][R208.64], P6 ;  /* 0xa1d00000d0007fae */ /* 0x000fe8000b12186e */
[----:B------:R-:W3:Y:S04]  /*33940*/  LDL.64 R206, [R1+0x468] ;  /* 0x0004680001ce7983 */ /* 0x000ee80000100a00 */
[----:B------:R-:W4:Y:S04]  /*33950*/  LDL.64 R208, [R1+0x4a8] ;  /* 0x0004a80001d07983 */ /* 0x000f280000100a00 */
[----:B--2---:R-:W-:Y:S04]  /*33960*/  LDGSTS.E [R9+-0x5df00], desc[UR46][R110.64], P6 ;  /* 0xa21000006e097fae */ /* 0x004fe8000b12186e */
[----:B------:R-:W-:Y:S04]  /*33970*/  LDGSTS.E [R8+-0x5db00], desc[UR46][R112.64], P6 ;  /* 0xa250000070087fae */ /* 0x000fe8000b12186e */
[----:B---3--:R-:W-:Y:S04]  /*33980*/  LDGSTS.E [R10+-0x5d700], desc[UR46][R206.64], P6 ;  /* 0xa2900000ce0a7fae */ /* 0x008fe8000b12186e */
[----:B------:R-:W2:Y:S04]  /*33990*/  LDL.64 R110, [R1+0x488] ;  /* 0x00048800016e7983 */ /* 0x000ea80000100a00 */
[----:B------:R-:W3:Y:S04]  /*339a0*/  LDL.64 R112, [R1+0x4e8] ;  /* 0x0004e80001707983 */ /* 0x000ee80000100a00 */
[----:B------:R-:W3:Y:S04]  /*339b0*/  LDL.64 R206, [R1+0x4c8] ;  /* 0x0004c80001ce7983 */ /* 0x000ee80000100a00 */
[----:B--2---:R-:W-:Y:S04]  /*339c0*/  LDGSTS.E [R0+-0x5d300], desc[UR46][R110.64], P6 ;  /* 0xa2d000006e007fae */ /* 0x004fe8000b12186e */
[----:B----4-:R-:W-:Y:S04]  /*339d0*/  LDGSTS.E [R8+-0x5cf00], desc[UR46][R208.64], P6 ;  /* 0xa3100000d0087fae */ /* 0x010fe8000b12186e */
[----:B---3--:R-:W-:Y:S04]  /*339e0*/  LDGSTS.E [R9+-0x5cb00], desc[UR46][R206.64], P6 ;  /* 0xa3500000ce097fae */ /* 0x008fe8000b12186e */
[----:B------:R-:W2:Y:S04]  /*339f0*/  LDL.64 R110, [R1+0x508] ;  /* 0x00050800016e7983 */ /* 0x000ea80000100a00 */
[----:B------:R-:W-:Y:S04]  /*33a00*/  LDGSTS.E [R0+-0x5c700], desc[UR46][R112.64], P6 ;  /* 0xa390000070007fae */ /* 0x000fe8000b12186e */
[----:B------:R-:W3:Y:S04]  /*33a10*/  LDL.64 R206, [R1+0x528] ;  /* 0x0005280001ce7983 */ /* 0x000ee80000100a00 */
[----:B------:R-:W4:Y:S04]  /*33a20*/  LDL.64 R208, [R1+0x548] ;  /* 0x0005480001d07983 */ /* 0x000f280000100a00 */
[----:B------:R-:W4:Y:S04]  /*33a30*/  LDL.64 R112, [R1+0x588] ;  /* 0x0005880001707983 */ /* 0x000f280000100a00 */
[----:B--2---:R-:W-:Y:S04]  /*33a40*/  LDGSTS.E [R10+-0x5c300], desc[UR46][R110.64], P6 ;  /* 0xa3d000006e0a7fae */ /* 0x004fe8000b12186e */
[----:B---3--:R-:W-:Y:S04]  /*33a50*/  LDGSTS.E [R8+-0x5bf00], desc[UR46][R206.64], P6 ;  /* 0xa4100000ce087fae */ /* 0x008fe8000b12186e */
[----:B------:R-:W2:Y:S04]  /*33a60*/  LDL.64 R110, [R1+0x568] ;  /* 0x00056800016e7983 */ /* 0x000ea80000100a00 */
[----:B----4-:R-:W-:Y:S04]  /*33a70*/  LDGSTS.E [R0+-0x5bb00], desc[UR46][R208.64], P6 ;  /* 0xa4500000d0007fae */ /* 0x010fe8000b12186e */
        /* <DEDUP_REMOVED lines=41> */
[----:B------:R-:W-:Y:S04]  /*33d10*/  LDGSTS.E [R9+-0x4e700], desc[UR46][R112.64], P6 ;  /* 0xb190000070097fae */ /* 0x000fe8000b12186e */
[----:B------:R-:W4:Y:S04]  /*33d20*/  LDL.64 R112, [R1+0x848] ;  /* 0x0008480001707983 */ /* 0x000f280000100a00 */
[----:B--2---:R-:W-:Y:S04]  /*33d30*/  LDGSTS.E [R8+-0x4e300], desc[UR46][R110.64], P6 ;  /* 0xb1d000006e087fae */ /* 0x004fe8000b12186e */
[----:B---3--:R-:W-:Y:S04]  /*33d40*/  LDGSTS.E [R10+-0x4df00], desc[UR46][R206.64], P6 ;  /* 0xb2100000ce0a7fae */ /* 0x008fe8000b12186e */
[----:B------:R-:W2:Y:S04]  /*33d50*/  LDL.64 R110, [R1+0x868] ;  /* 0x00086800016e7983 */ /* 0x000ea80000100a00 */
[----:B------:R-:W3:Y:S04]  /*33d60*/  LDL.64 R206, [R1+0x888] ;  /* 0x0008880001ce7983 */ /* 0x000ee80000100a00 */
[----:B----4-:R-:W-:Y:S04]  /*33d70*/  LDGSTS.E [R0+-0x4db00], desc[UR46][R112.64], P6 ;  /* 0xb250000070007fae */ /* 0x010fe8000b12186e */
[----:B--2---:R-:W-:Y:S04]  /*33d80*/  LDGSTS.E [R8+-0x4d700], desc[UR46][R110.64], P6 ;  /* 0xb29000006e087fae */ /* 0x004fe8000b12186e */
[----:B---3--:R-:W-:Y:S04]  /*33d90*/  LDGSTS.E [R9+-0x4d300], desc[UR46][R206.64], P6 ;  /* 0xb2d00000ce097fae */ /* 0x008fe8000b12186e */
[----:B------:R-:W-:Y:S04]  /*33da0*/  LDGSTS.E [R0+-0x4cf00], desc[UR46][R142.64], P6 ;  /* 0xb31000008e007fae */ /* 0x000fe8000b12186e */
[----:B------:R-:W-:Y:S04]  /*33db0*/  LDGSTS.E [R10+-0x4cb00], desc[UR46][R160.64], P6 ;  /* 0xb3500000a00a7fae */ /* 0x000fe8000b12186e */
[----:B------:R-:W-:Y:S04]  /*33dc0*/  LDGSTS.E [R8+-0x4c700], desc[UR46][R144.64], P6 ;  /* 0xb390000090087fae */ /* 0x000fe8000b12186e */
[----:B------:R-:W2:Y:S04]  /*33dd0*/  LDL.LU.64 R142, [R1+0x1048] ;  /* 0x00104800018e7983 */ /* 0x000ea80000300a00 */
[----:B------:R-:W3:Y:S04]  /*33de0*/  LDL.LU.64 R160, [R1+0x1040] ;  /* 0x0010400001a07983 */ /* 0x000ee80000300a00 */
[----:B------:R-:W-:Y:S04]  /*33df0*/  LDGSTS.E [R0+-0x4c300], desc[UR46][R164.64], P6 ;  /* 0xb3d00000a4007fae */ /* 0x000fe8000b12186e */
[----:B------:R-:W4:Y:S04]  /*33e00*/  LDL.LU.64 R144, [R1+0x1038] ;  /* 0x0010380001907983 */ /* 0x000f280000300a00 */
[----:B------:R-:W-:Y:S04]  /*33e10*/  LDGSTS.E [R9+-0x4bf00], desc[UR46][R146.64], P6 ;  /* 0xb410000092097fae */ /* 0x000fe8000b12186e */
[----:B------:R-:W2:Y:S04]  /*33e20*/  LDL.LU.64 R164, [R1+0x1030] ;  /* 0x0010300001a47983 */ /* 0x000ea80000300a00 */
[----:B------:R-:W-:Y:S04]  /*33e30*/  LDGSTS.E [R8+-0x4bb00], desc[UR46][R152.64], P6 ;  /* 0xb450000098087fae */ /* 0x000fe8000b12186e */
[----:B------:R-:W4:Y:S04]  /*33e40*/  LDL.LU.64 R146, [R1+0x1028] ;  /* 0x0010280001927983 */ /* 0x000f280000300a00 */
[----:B------:R-:W-:Y:S04]  /*33e50*/  LDGSTS.E [R10+-0x4b700], desc[UR46][R148.64], P6 ;  /* 0xb4900000940a7fae */ /* 0x000fe8000b12186e */
[----:B------:R-:W3:Y:S04]  /*33e60*/  LDL.LU.64 R152, [R1+0x1020] ;  /* 0x0010200001987983 */ /* 0x000ee80000300a00 */
[----:B------:R-:W-:Y:S04]  /*33e70*/  LDGSTS.E [R0+-0x4b300], desc[UR46][R230.64], P6 ;  /* 0xb4d00000e6007fae */ /* 0x000fe8000b12186e */
[----:B------:R-:W4:Y:S04]  /*33e80*/  LDL.LU.64 R148, [R1+0x1018] ;  /* 0x0010180001947983 */ /* 0x000f280000300a00 */
[----:B------:R-:W-:Y:S04]  /*33e90*/  LDGSTS.E [R8+-0x4af00], desc[UR46][R150.64], P6 ;  /* 0xb510000096087fae */ /* 0x000fe8000b12186e */
[----:B------:R-:W2:Y:S04]  /*33ea0*/  LDL.64 R206, [R1+0x368] ;  /* 0x0003680001ce7983 */ /* 0x000ea80000100a00 */
[----:B------:R-:W3:Y:S04]  /*33eb0*/  LDL.64 R214, [R1+0x380] ;  /* 0x0003800001d67983 */ /* 0x000ee80000100a00 */
[----:B------:R-:W4:Y:S04]  /*33ec0*/  LDL.64 R230, [R1+0x3b0] ;  /* 0x0003b00001e67983 */ /* 0x000f280000100a00 */
[----:B------:R-:W-:Y:S04]  /*33ed0*/  LDGSTS.E [R9+-0x4ab00], desc[UR46][R172.64], P6 ;  /* 0xb5500000ac097fae */ /* 0x000fe8000b12186e */
[----:B------:R-:W4:Y:S04]  /*33ee0*/  LDL.LU.64 R150, [R1+0x1010] ;  /* 0x0010100001967983 */ /* 0x000f280000300a00 */
[----:B------:R-:W-:Y:S04]  /*33ef0*/  LDGSTS.E [R0+-0x4a700], desc[UR46][R196.64], P6 ;  /* 0xb5900000c4007fae */ /* 0x000fe8000b12186e */
[----:B------:R-:W4:Y:S04]  /*33f00*/  LDL.LU.64 R172, [R1+0x1008] ;  /* 0x0010080001ac7983 */ /* 0x000f280000300a00 */
[----:B------:R-:W-:Y:S04]  /*33f10*/  LDGSTS.E [R10+-0x4a300], desc[UR46][R192.64], P6 ;  /* 0xb5d00000c00a7fae */ /* 0x000fe8000b12186e */
[----:B------:R-:W-:Y:S01]  /*33f20*/  LDGSTS.E [R8+-0x49f00], desc[UR46][R108.64], P6 ;  /* 0xb61000006c087fae */ /* 0x000fe2000b12186e */
[----:B------:R-:W-:-:S03]  /*33f30*/  VIADD R248, R248, 0x100000 ;  /* 0x00100000f8f87836 */ /* 0x000fc60000000000 */
[----:B------:R-:W-:Y:S04]  /*33f40*/  LDGSTS.E [R0+-0x49b00], desc[UR46][R106.64], P6 ;  /* 0xb65000006a007fae */ /* 0x000fe8000b12186e */
[----:B------:R-:W4:Y:S04]  /*33f50*/  LDL.64 R192, [R1+0x398] ;  /* 0x0003980001c07983 */ /* 0x000f280000100a00 */
[----:B------:R1:W-:Y:S04]  /*33f60*/  LDGSTS.E [R9+-0x49700], desc[UR46][R104.64], P6 ;  /* 0xb690000068097fae */ /* 0x0003e8000b12186e */
[----:B------:R-:W-:Y:S04]  /*33f70*/  LDGSTS.E [R8+-0x49300], desc[UR46][R102.64], P6 ;  /* 0xb6d0000066087fae */ /* 0x000fe8000b12186e */
[----:B------:R-:W-:Y:S04]  /*33f80*/  LDGSTS.E [R10+-0x48f00], desc[UR46][R100.64], P6 ;  /* 0xb7100000640a7fae */ /* 0x000fe8000b12186e */
[----:B------:R1:W-:Y:S02]  /*33f90*/  LDGSTS.E [R0+-0x48b00], desc[UR46][R98.64], P6 ;  /* 0xb750000062007fae */ /* 0x0003e4000b12186e */
[----:B-1----:R-:W-:-:S02]  /*33fa0*/  VIADD R9, R249, 0x100000 ;  /* 0x00100000f9097836 */ /* 0x002fc40000000000 */
[----:B------:R1:W-:Y:S04]  /*33fb0*/  LDGSTS.E [R8+-0x48700], desc[UR46][R96.64], P6 ;  /* 0xb790000060087fae */ /* 0x0003e8000b12186e */
[----:B------:R-:W-:Y:S01]  /*33fc0*/  LDGSTS.E [R248+-0x48300], desc[UR46][R94.64], P6 ;  /* 0xb7d000005ef87fae */ /* 0x000fe2000b12186e */
[----:B------:R-:W-:-:S03]  /*33fd0*/  VIADD R0, R249, 0x100000 ;  /* 0x00100000f9007836 */ /* 0x000fc60000000000 */
[----:B------:R-:W4:Y:S01]  /*33fe0*/  LDL.64 R196, [R1+0x3c8] ;  /* 0x0003c80001c47983 */ /* 0x000f220000100a00 */
[----:B-1----:R-:W-:-:S03]  /*33ff0*/  VIADD R8, R249, 0x100000 ;  /* 0x00100000f9087836 */ /* 0x002fc60000000000 */
[----:B------:R-:W4:Y:S04]  /*34000*/  LDL.64 R96, [R1+0x430] ;  /* 0x0004300001607983 */ /* 0x000f280000100a00 */
[----:B------:R-:W4:Y:S04]  /*34010*/  LDL.64 R94, [R1+0x3e0] ;  /* 0x0003e000015e7983 */ /* 0x000f280000100a00 */
[----:B--2---:R-:W-:Y:S04]  /*34020*/  LDGSTS.E [R9+-0x5fe00], desc[UR46][R206.64], P6 ;  /* 0xa0200000ce097fae */ /* 0x004fe8000b12186e */
[----:B---3--:R-:W-:Y:S04]  /*34030*/  LDGSTS.E [R0+-0x5fa00], desc[UR46][R214.64], P6 ;  /* 0xa0600000d6007fae */ /* 0x008fe8000b12186e */
[----:B----4-:R-:W-:Y:S01]  /*34040*/  LDGSTS.E [R8+-0x5f600], desc[UR46][R192.64], P6 ;  /* 0xa0a00000c0087fae */ /* 0x010fe2000b12186e */
[----:B------:R-:W-:-:S03]  /*34050*/  VIADD R10, R249, 0x100000 ;  /* 0x00100000f90a7836 */ /* 0x000fc60000000000 */
[----:B------:R-:W-:Y:S04]  /*34060*/  LDGSTS.E [R0+-0x5f200], desc[UR46][R230.64], P6 ;  /* 0xa0e00000e6007fae */ /* 0x000fe8000b12186e */
[----:B------:R-:W2:Y:S04]  /*34070*/  LDL.64 R192, [R1+0x3f8] ;  /* 0x0003f80001c07983 */ /* 0x000ea80000100a00 */
[----:B------:R-:W-:Y:S04]  /*34080*/  LDGSTS.E [R9+-0x5ee00], desc[UR46][R196.64], P6 ;  /* 0xa1200000c4097fae */ /* 0x000fe8000b12186e */
[----:B------:R-:W-:Y:S04]  /*34090*/  LDGSTS.E [R10+-0x5ea00], desc[UR46][R94.64], P6 ;  /* 0xa16000005e0a7fae */ /* 0x000fe8000b12186e */
[----:B------:R-:W3:Y:S04]  /*340a0*/  LDL.64 R196, [R1+0x410] ;  /* 0x0004100001c47983 */ /* 0x000ee80000100a00 */
[----:B------:R-:W4:Y:S04]  /*340b0*/  LDL.64 R94, [R1+0x470] ;  /* 0x00047000015e7983 */ /* 0x000f280000100a00 */
[----:B--2---:R-:W-:Y:S04]  /*340c0*/  LDGSTS.E [R8+-0x5e600], desc[UR46][R192.64], P6 ;  /* 0xa1a00000c0087fae */ /* 0x004fe8000b12186e */
[----:B------:R-:W2:Y:S04]  /*340d0*/  LDL.64 R192, [R1+0x450] ;  /* 0x0004500001c07983 */ /* 0x000ea80000100a00 */
[----:B---3--:R-:W-:Y:S04]  /*340e0*/  LDGSTS.E [R0+-0x5e200], desc[UR46][R196.64], P6 ;  /* 0xa1e00000c4007fae */ /* 0x008fe8000b12186e */
[----:B------:R-:W-:Y:S04]  /*340f0*/  LDGSTS.E [R8+-0x5de00], desc[UR46][R96.64], P6 ;  /* 0xa220000060087fae */ /* 0x000fe8000b12186e */
[----:B------:R-:W3:Y:S04]  /*34100*/  LDL.64 R196, [R1+0x490] ;  /* 0x0004900001c47983 */ /* 0x000ee80000100a00 */
[----:B------:R-:W3:Y:S04]  /*34110*/  LDL.64 R96, [R1+0x4d0] ;  /* 0x0004d00001607983 */ /* 0x000ee80000100a00 */
[----:B--2---:R-:W-:Y:S04]  /*34120*/  LDGSTS.E [R9+-0x5da00], desc[UR46][R192.64], P6 ;  /* 0xa2600000c0097fae */ /* 0x004fe8000b12186e */
[----:B----4-:R-:W-:Y:S04]  /*34130*/  LDGSTS.E [R10+-0x5d600], desc[UR46][R94.64], P6 ;  /* 0xa2a000005e0a7fae */ /* 0x010fe8000b12186e */
[----:B------:R-:W2:Y:S04]  /*34140*/  LDL.64 R192, [R1+0x4b0] ;  /* 0x0004b00001c07983 */ /* 0x000ea80000100a00 */
[----:B------:R-:W4:Y:S04]  /*34150*/  LDL.64 R94, [R1+0x510] ;  /* 0x00051000015e7983 */ /* 0x000f280000100a00 */
[----:B---3--:R-:W-:Y:S04]  /*34160*/  LDGSTS.E [R0+-0x5d200], desc[UR46][R196.64], P6 ;  /* 0xa2e00000c4007fae */ /* 0x008fe8000b12186e */
[----:B------:R-:W3:Y:S04]  /*34170*/  LDL.64 R196, [R1+0x4f0] ;  /* 0x0004f00001c47983 */ /* 0x000ee80000100a00 */
[----:B--2---:R-:W-:Y:S04]  /*34180*/  LDGSTS.E [R8+-0x5ce00], desc[UR46][R192.64], P6 ;  /* 0xa3200000c0087fae */ /* 0x004fe8000b12186e */
[----:B------:R-:W-:Y:S04]  /*34190*/  LDGSTS.E [R0+-0x5ca00], desc[UR46][R96.64], P6 ;  /* 0xa360000060007fae */ /* 0x000fe8000b12186e */
[----:B------:R-:W2:Y:S04]  /*341a0*/  LDL.64 R192, [R1+0x530] ;  /* 0x0005300001c07983 */ /* 0x000ea80000100a00 */
[----:B------:R-:W2:Y:S04]  /*341b0*/  LDL.64 R96, [R1+0x570] ;  /* 0x0005700001607983 */ /* 0x000ea80000100a00 */
[----:B---3--:R-:W-:Y:S04]  /*341c0*/  LDGSTS.E [R9+-0x5c600], desc[UR46][R196.64], P6 ;  /* 0xa3a00000c4097fae */ /* 0x008fe8000b12186e */
[----:B----4-:R-:W-:Y:S04]  /*341d0*/  LDGSTS.E [R10+-0x5c200], desc[UR46][R94.64], P6 ;  /* 0xa3e000005e0a7fae */ /* 0x010fe8000b12186e */
        /* <DEDUP_REMOVED lines=37> */
[----:B---3--:R-:W-:Y:S04]  /*34430*/  LDGSTS.E [R9+-0x4f600], desc[UR46][R196.64], P6 ;  /* 0xb0a00000c4097fae */ /* 0x008fe8000b12186e */
[----:B------:R-:W3:Y:S04]  /*34440*/  LDL.64 R196, [R1+0x7d0] ;  /* 0x0007d00001c47983 */ /* 0x000ee80000100a00 */
[----:B--2---:R-:W-:Y:S04]  /*34450*/  LDGSTS.E [R10+-0x4f200], desc[UR46][R192.64], P6 ;  /* 0xb0e00000c00a7fae */ /* 0x004fe8000b12186e */
[----:B----4-:R-:W-:Y:S04]  /*34460*/  LDGSTS.E [R8+-0x4ee00], desc[UR46][R94.64], P6 ;  /* 0xb12000005e087fae */ /* 0x010fe8000b12186e */
[----:B------:R-:W2:Y:S04]  /*34470*/  LDL.64 R192, [R1+0x7f0] ;  /* 0x0007f00001c07983 */ /* 0x000ea80000100a00 */
[----:B---3--:R-:W-:Y:S04]  /*34480*/  LDGSTS.E [R0+-0x4ea00], desc[UR46][R196.64], P6 ;  /* 0xb1600000c4007fae */ /* 0x008fe8000b12186e */
[----:B--2---:R-:W-:Y:S04]  /*34490*/  LDGSTS.E [R8+-0x4e600], desc[UR46][R192.64], P6 ;  /* 0xb1a00000c0087fae */ /* 0x004fe8000b12186e */
[----:B------:R-:W-:Y:S04]  /*344a0*/  LDGSTS.E [R9+-0x4e200], desc[UR46][R150.64], P6 ;  /* 0xb1e0000096097fae */ /* 0x000fe8000b12186e */
[----:B------:R-:W-:Y:S04]  /*344b0*/  LDGSTS.E [R10+-0x4de00], desc[UR46][R152.64], P6 ;  /* 0xb2200000980a7fae */ /* 0x000fe8000b12186e */
[----:B------:R-:W-:Y:S04]  /*344c0*/  LDGSTS.E [R0+-0x4da00], desc[UR46][R164.64], P6 ;  /* 0xb2600000a4007fae */ /* 0x000fe8000b12186e */
[----:B------:R-:W2:Y:S04]  /*344d0*/  LDL.LU.64 R150, [R1+0x1000] ;  /* 0x0010000001967983 */ /* 0x000ea80000300a00 */
[----:B------:R-:W3:Y:S04]  /*344e0*/  LDL.LU.64 R152, [R1+0xff8] ;  /* 0x000ff80001987983 */ /* 0x000ee80000300a00 */
[----:B------:R-:W4:Y:S04]  /*344f0*/  LDL.LU.64 R164, [R1+0xff0] ;  /* 0x000ff00001a47983 */ /* 0x000f280000300a00 */
        /* <DEDUP_REMOVED lines=8> */
[----:B------:R-:W-:Y:S01]  /*34580*/  LDGSTS.E [R0+-0x4c200], desc[UR46][R250.64], P6 ;  /* 0xb3e00000fa007fae */ /* 0x000fe2000b12186e */
[----:B------:R-:W-:-:S03]  /*34590*/  IMAD.MOV.U32 R67, RZ, RZ, R63 ;  /* 0x000000ffff437224 */ /* 0x000fc600078e003f */
[----:B------:R-:W-:Y:S04]  /*345a0*/  LDGSTS.E [R8+-0x4be00], desc[UR46][R190.64], P6 ;  /* 0xb4200000be087fae */ /* 0x000fe8000b12186e */
[----:B------:R-:W-:Y:S04]  /*345b0*/  LDGSTS.E [R9+-0x4ba00], desc[UR46][R188.64], P6 ;  /* 0xb4600000bc097fae */ /* 0x000fe8000b12186e */
[----:B------:R-:W-:Y:S01]  /*345c0*/  LDGSTS.E [R10+-0x4b600], desc[UR46][R186.64], P6 ;  /* 0xb4a00000ba0a7fae */ /* 0x000fe2000b12186e */
[----:B------:R-:W-:-:S03]  /*345d0*/  IMAD.MOV.U32 R63, RZ, RZ, R61 ;  /* 0x000000ffff3f7224 */ /* 0x000fc600078e003d */
[----:B------:R-:W-:Y:S04]  /*345e0*/  LDGSTS.E [R0+-0x4b200], desc[UR46][R92.64], P6 ;  /* 0xb4e000005c007fae */ /* 0x000fe8000b12186e */
[----:B------:R-:W-:Y:S01]  /*345f0*/  LDGSTS.E [R8+-0x4ae00], desc[UR46][R90.64], P6 ;  /* 0xb52000005a087fae */ /* 0x000fe2000b12186e */
[----:B------:R-:W-:-:S03]  /*34600*/  IMAD.MOV.U32 R61, RZ, RZ, R163 ;  /* 0x000000ffff3d7224 */ /* 0x000fc600078e00a3 */
[----:B------:R-:W-:Y:S04]  /*34610*/  LDGSTS.E [R0+-0x4aa00], desc[UR46][R88.64], P6 ;  /* 0xb560000058007fae */ /* 0x000fe8000b12186e */
[----:B------:R1:W-:Y:S04]  /*34620*/  LDGSTS.E [R9+-0x4a600], desc[UR46][R68.64], P6 ;  /* 0xb5a0000044097fae */ /* 0x0003e8000b12186e */
[----:B------:R-:W2:Y:S04]  /*34630*/  LDL.LU.64 R2, [R1+0xfd0] ;  /* 0x000fd00001027983 */ /* 0x000ea80000300a00 */
[----:B------:R-:W3:Y:S01]  /*34640*/  LDL.LU.64 R4, [R1+0xfc8] ;  /* 0x000fc80001047983 */ /* 0x000ee20000300a00 */
[----:B-1----:R-:W-:-:S03]  /*34650*/  IMAD.MOV.U32 R68, RZ, RZ, R66 ;  /* 0x000000ffff447224 */ /* 0x002fc600078e0042 */
[----:B------:R-:W2:Y:S01]  /*34660*/  LDL.LU R250, [R1+0xfc0] ;  /* 0x000fc00001fa7983 */ /* 0x000ea20000300800 */
[----:B------:R-:W-:Y:S02]  /*34670*/  IMAD.MOV.U32 R69, RZ, RZ, R67 ;  /* 0x000000ffff457224 */ /* 0x000fe400078e0043 */
[----:B------:R-:W-:Y:S01]  /*34680*/  IMAD.MOV.U32 R66, RZ, RZ, R184 ;  /* 0x000000ffff427224 */ /* 0x000fe200078e00b8 */
[----:B------:R-:W3:Y:S01]  /*34690*/  LDL.64 R208, [R1+0x370] ;  /* 0x0003700001d07983 */ /* 0x000ee20000100a00 */
[----:B------:R-:W-:Y:S02]  /*346a0*/  IMAD.MOV.U32 R67, RZ, RZ, R185 ;  /* 0x000000ffff437224 */ /* 0x000fe400078e00b9 */
[----:B------:R-:W-:Y:S01]  /*346b0*/  IMAD.MOV.U32 R184, RZ, RZ, R64 ;  /* 0x000000ffffb87224 */ /* 0x000fe200078e0040 */
[----:B------:R-:W3:Y:S01]  /*346c0*/  LDL.64 R216, [R1+0x388] ;  /* 0x0003880001d87983 */ /* 0x000ee20000100a00 */
[----:B------:R-:W-:Y:S02]  /*346d0*/  IMAD.MOV.U32 R185, RZ, RZ, R65 ;  /* 0x000000ffffb97224 */ /* 0x000fe400078e0041 */
[----:B------:R-:W-:Y:S01]  /*346e0*/  IMAD.MOV.U32 R64, RZ, RZ, R62 ;  /* 0x000000ffff407224 */ /* 0x000fe200078e003e */
[----:B------:R-:W-:Y:S01]  /*346f0*/  LDGSTS.E [R10+-0x4a200], desc[UR46][R86.64], P6 ;  /* 0xb5e00000560a7fae */ /* 0x000fe2000b12186e */
[----:B------:R-:W-:-:S02]  /*34700*/  IMAD.MOV.U32 R65, RZ, RZ, R63 ;  /* 0x000000ffff417224 */ /* 0x000fc400078e003f */
[----:B------:R-:W-:Y:S01]  /*34710*/  IMAD.MOV.U32 R62, RZ, RZ, R182 ;  /* 0x000000ffff3e7224 */ /* 0x000fe200078e00b6 */
[----:B------:R-:W-:Y:S01]  /*34720*/  MOV R182, R60 ;  /* 0x0000003c00b67202 */ /* 0x000fe20000000f00 */
[----:B------:R-:W-:Y:S01]  /*34730*/  IMAD.MOV.U32 R63, RZ, RZ, R183 ;  /* 0x000000ffff3f7224 */ /* 0x000fe200078e00b7 */
[----:B------:R-:W-:Y:S01]  /*34740*/  LDGSTS.E [R8+-0x49e00], desc[UR46][R84.64], P6 ;  /* 0xb620000054087fae */ /* 0x000fe2000b12186e */
[----:B------:R-:W-:Y:S02]  /*34750*/  IMAD.MOV.U32 R183, RZ, RZ, R61 ;  /* 0x000000ffffb77224 */ /* 0x000fe400078e003d */
[----:B------:R-:W-:Y:S01]  /*34760*/  IMAD.MOV.U32 R60, RZ, RZ, R58 ;  /* 0x000000ffff3c7224 */ /* 0x000fe200078e003a */
[----:B------:R-:W-:Y:S01]  /*34770*/  LDGSTS.E [R0+-0x49a00], desc[UR46][R82.64], P6 ;  /* 0xb660000052007fae */ /* 0x000fe2000b12186e */
[----:B------:R-:W-:Y:S02]  /*34780*/  IMAD.MOV.U32 R61, RZ, RZ, R59 ;  /* 0x000000ffff3d7224 */ /* 0x000fe400078e003b */
[----:B------:R-:W-:Y:S01]  /*34790*/  IMAD.MOV.U32 R58, RZ, RZ, R180 ;  /* 0x000000ffff3a7224 */ /* 0x000fe200078e00b4 */
[----:B------:R-:W-:Y:S01]  /*347a0*/  LDGSTS.E [R8+-0x49600], desc[UR46][R80.64], P6 ;  /* 0xb6a0000050087fae */ /* 0x000fe2000b12186e */
[----:B------:R-:W-:-:S02]  /*347b0*/  IMAD.MOV.U32 R59, RZ, RZ, R181 ;  /* 0x000000ffff3b7224 */ /* 0x000fc400078e00b5 */
[----:B------:R-:W-:Y:S01]  /*347c0*/  IMAD.MOV.U32 R180, RZ, RZ, R56 ;  /* 0x000000ffffb47224 */ /* 0x000fe200078e0038 */
[----:B------:R-:W-:Y:S01]  /*347d0*/  LDGSTS.E [R9+-0x49200], desc[UR46][R78.64], P6 ;  /* 0xb6e000004e097fae */ /* 0x000fe2000b12186e */
[----:B------:R-:W-:Y:S02]  /*347e0*/  IMAD.MOV.U32 R181, RZ, RZ, R57 ;  /* 0x000000ffffb57224 */ /* 0x000fe400078e0039 */
[----:B------:R-:W-:Y:S01]  /*347f0*/  IMAD.MOV.U32 R56, RZ, RZ, R54 ;  /* 0x000000ffff387224 */ /* 0x000fe200078e0036 */
[----:B------:R-:W-:Y:S01]  /*34800*/  LDGSTS.E [R10+-0x48e00], desc[UR46][R76.64], P6 ;  /* 0xb72000004c0a7fae */ /* 0x000fe2000b12186e */
[----:B------:R-:W-:Y:S02]  /*34810*/  IMAD.MOV.U32 R57, RZ, RZ, R55 ;  /* 0x000000ffff397224 */ /* 0x000fe400078e0037 */
[----:B------:R-:W-:Y:S02]  /*34820*/  IMAD.MOV.U32 R54, RZ, RZ, R176 ;  /* 0x000000ffff367224 */ /* 0x000fe400078e00b0 */
        /* <DEDUP_REMOVED lines=9> */
[----:B------:R-:W-:-:S02]  /*348c0*/  IMAD.MOV.U32 R227, RZ, RZ, R237 ;  /* 0x000000ffffe37224 */ /* 0x000fc400078e00ed */
[----:B------:R-:W-:Y:S02]  /*348d0*/  IMAD.MOV.U32 R236, RZ, RZ, R240 ;  /* 0x000000ffffec7224 */ /* 0x000fe400078e00f0 */
[----:B------:R-:W-:Y:S02]  /*348e0*/  IMAD.MOV.U32 R237, RZ, RZ, R241 ;  /* 0x000000ffffed7224 */ /* 0x000fe400078e00f1 */
[----:B------:R-:W3:Y:S01]  /*348f0*/  LDL.64 R240, [R1+0x3d0] ;  /* 0x0003d00001f07983 */ /* 0x000ee20000100a00 */
[----:B------:R-:W-:Y:S02]  /*34900*/  IMAD.MOV.U32 R246, RZ, RZ, R186 ;  /* 0x000000fffff67224 */ /* 0x000fe400078e00ba */
[----:B------:R-:W-:Y:S02]  /*34910*/  IMAD.MOV.U32 R247, RZ, RZ, R187 ;  /* 0x000000fffff77224 */ /* 0x000fe400078e00bb */
[----:B------:R-:W-:Y:S02]  /*34920*/  IMAD.MOV.U32 R186, RZ, RZ, R180 ;  /* 0x000000ffffba7224 */ /* 0x000fe400078e00b4 */
[----:B------:R-:W-:-:S02]  /*34930*/  IMAD.MOV.U32 R187, RZ, RZ, R181 ;  /* 0x000000ffffbb7224 */ /* 0x000fc400078e00b5 */
[----:B------:R-:W3:Y:S01]  /*34940*/  LDL.64 R180, [R1+0x4f8] ;  /* 0x0004f80001b47983 */ /* 0x000ee20000100a00 */
[----:B------:R-:W-:Y:S02]  /*34950*/  IMAD.MOV.U32 R189, RZ, RZ, R57 ;  /* 0x000000ffffbd7224 */ /* 0x000fe400078e0039 */
[----:B----4-:R-:W-:Y:S01]  /*34960*/  IMAD.MOV.U32 R170, RZ, RZ, R158 ;  /* 0x000000ffffaa7224 */ /* 0x010fe200078e009e */
[----:B------:R-:W-:Y:S01]  /*34970*/  MOV R158, R224 ;  /* 0x000000e0009e7202 */ /* 0x000fe20000000f00 */
[----:B------:R-:W-:Y:S02]  /*34980*/  IMAD.MOV.U32 R171, RZ, RZ, R159 ;  /* 0x000000ffffab7224 */ /* 0x000fe400078e009f */
[----:B------:R-:W-:Y:S02]  /*34990*/  IMAD.MOV.U32 R159, RZ, RZ, R225 ;  /* 0x000000ffff9f7224 */ /* 0x000fe400078e00e1 */
[----:B------:R-:W4:Y:S01]  /*349a0*/  LDL.64 R224, [R1+0x3a0] ;  /* 0x0003a00001e07983 */ /* 0x000f220000100a00 */
[----:B------:R-:W-:-:S02]  /*349b0*/  IMAD.MOV.U32 R56, RZ, RZ, R170 ;  /* 0x000000ffff387224 */ /* 0x000fc400078e00aa */
[----:B------:R-:W-:Y:S02]  /*349c0*/  IMAD.MOV.U32 R57, RZ, RZ, R171 ;  /* 0x000000ffff397224 */ /* 0x000fe400078e00ab */
[----:B------:R-:W4:Y:S01]  /*349d0*/  LDL.64 R170, [R1+0x5f8] ;  /* 0x0005f80001aa7983 */ /* 0x000f220000100a00 */
[----:B------:R-:W-:-:S05]  /*349e0*/  VIADD R249, R249, 0x100000 ;  /* 0x00100000f9f97836 */ /* 0x000fca0000000000 */
[----:B------:R1:W-:Y:S01]  /*349f0*/  LDGSTS.E [R249+-0x48200], desc[UR46][R70.64], P6 ;  /* 0xb7e0000046f97fae */ /* 0x0003e2000b12186e */
[----:B------:R-:W-:Y:S02]  /*34a00*/  IMAD.MOV.U32 R248, RZ, RZ, R68 ;  /* 0x000000fffff87224 */ /* 0x000fe400078e0044 */
[----:B------:R-:W-:Y:S02]  /*34a10*/  IMAD.MOV.U32 R192, RZ, RZ, R184 ;  /* 0x000000ffffc07224 */ /* 0x000fe400078e00b8 */
[----:B------:R-:W-:Y:S02]  /*34a20*/  IMAD.MOV.U32 R193, RZ, RZ, R185 ;  /* 0x000000ffffc17224 */ /* 0x000fe400078e00b9 */
[----:B------:R-:W-:Y:S02]  /*34a30*/  IMAD.MOV.U32 R190, RZ, RZ, R182 ;  /* 0x000000ffffbe7224 */ /* 0x000fe400078e00b6 */
[----:B-1----:R-:W-:Y:S02]  /*34a40*/  IMAD.MOV.U32 R249, RZ, RZ, R69 ;  /* 0x000000fffff97224 */ /* 0x002fe400078e0045 */
[----:B------:R-:W-:-:S02]  /*34a50*/  IMAD.MOV.U32 R191, RZ, RZ, R183 ;  /* 0x000000ffffbf7224 */ /* 0x000fc400078e00b7 */
[----:B------:R-:W-:Y:S02]  /*34a60*/  IMAD.MOV.U32 R184, RZ, RZ, R58 ;  /* 0x000000ffffb87224 */ /* 0x000fe400078e003a */
[----:B------:R-:W-:Y:S02]  /*34a70*/  IMAD.MOV.U32 R185, RZ, RZ, R59 ;  /* 0x000000ffffb97224 */ /* 0x000fe400078e003b */
[C---:B--2---:R-:W-:Y:S02]  /*34a80*/  VIADD R0, R250.reuse, 0x100000 ;  /* 0x00100000fa007836 */ /* 0x044fe40000000000 */
[C---:B------:R-:W-:Y:S02]  /*34a90*/  VIADD R8, R250.reuse, 0x100000 ;  /* 0x00100000fa087836 */ /* 0x040fe40000000000 */
[C---:B------:R-:W-:Y:S01]  /*34aa0*/  VIADD R9, R250.reuse, 0x100000 ;  /* 0x00100000fa097836 */ /* 0x040fe20000000000 */
[----:B---3--:R-:W-:Y:S01]  /*34ab0*/  LDGSTS.E [R0+-0x5fd00], desc[UR46][R208.64], P6 ;  /* 0xa0300000d0007fae */ /* 0x008fe2000b12186e */
[----:B------:R-:W-:-:S03]  /*34ac0*/  VIADD R10, R250, 0x100000 ;  /* 0x00100000fa0a7836 */ /* 0x000fc60000000000 */
[----:B------:R-:W-:Y:S01]  /*34ad0*/  LDGSTS.E [R8+-0x5f900], desc[UR46][R216.64], P6 ;  /* 0xa0700000d8087fae */ /* 0x000fe2000b12186e */
        /* <DEDUP_REMOVED lines=11> */
[----:B------:R-:W-:-:S05]  /*34b90*/  VIADD R252, R252, 0x3f ;  /* 0x0000003ffcfc7836 */ /* 0x000fca0000000000 */
[----:B------:R-:W-:Y:S01]  /*34ba0*/  ISETP.GE.AND P0, PT, R252, 0x40, PT ;  /* 0x00000040fc00780c */ /* 0x000fe20003f06270 */
[----:B------:R-:W-:Y:S01]  /*34bb0*/  VIADD R250, R250, 0x100000 ;  /* 0x00100000fafa7836 */ /* 0x000fe20000000000 */
[----:B------:R-:W-:Y:S02]  /*34bc0*/  CS2R R56, SRZ ;  /* 0x0000000000387805 */ /* 0x000fe4000001ff00 */
[----:B------:R-:W-:Y:S02]  /*34bd0*/  CS2R R58, SRZ ;  /* 0x00000000003a7805 */ /* 0x000fe4000001ff00 */
[----:B------:R-:W-:Y:S02]  /*34be0*/  CS2R R60, SRZ ;  /* 0x00000000003c7805 */ /* 0x000fe4000001ff00 */
[----:B------:R-:W-:Y:S02]  /*34bf0*/  CS2R R62, SRZ ;  /* 0x00000000003e7805 */ /* 0x000fe4000001ff00 */
[----:B------:R-:W-:-:S02]  /*34c00*/  CS2R R64, SRZ ;  /* 0x0000000000407805 */ /* 0x000fc4000001ff00 */
[----:B------:R-:W-:Y:S02]  /*34c10*/  CS2R R66, SRZ ;  /* 0x0000000000427805 */ /* 0x000fe4000001ff00 */
        /* <DEDUP_REMOVED lines=30> */
[----:B------:R-:W-:Y:S01]  /*34e00*/  CS2R R128, SRZ ;  /* 0x0000000000807805 */ /* 0x000fe2000001ff00 */
[----:B----4-:R-:W-:Y:S04]  /*34e10*/  LDGSTS.E [R9+-0x5f500], desc[UR46][R224.64], P6 ;  /* 0xa0b00000e0097fae */ /* 0x010fe8000b12186e */
        /* <DEDUP_REMOVED lines=11> */
[----:B------:R1:W-:Y:S04]  /*34ed0*/  LDGSTS.E [R8+-0x5c500], desc[UR46][R180.64], P6 ;  /* 0xa3b00000b4087fae */ /* 0x0003e8000b12186e */
        /* <DEDUP_REMOVED lines=16> */
[----:B------:R-:W5:Y:S04]  /*34fe0*/  LDL.LU.64 R4, [R1+0xfb8] ;  /* 0x000fb80001047983 */ /* 0x000f680000300a00 */
[----:B------:R-:W-:Y:S04]  /*34ff0*/  LDGSTS.E [R8+-0x58100], desc[UR46][R196.64], P6 ;  /* 0xa7f00000c4087fae */ /* 0x000fe8000b12186e */
[----:B------:R-:W5:Y:S04]  /*35000*/  LDL.LU.64 R2, [R1+0xfb0] ;  /* 0x000fb00001027983 */ /* 0x000f680000300a00 */
[----:B------:R-:W-:Y:S01]  /*35010*/  LDGSTS.E [R10+-0x4fd00], desc[UR46][R6.64], P6 ;  /* 0xb0300000060a7fae */ /* 0x000fe2000b12186e */
[----:B-1----:R-:W-:-:S02]  /*35020*/  IMAD.MOV.U32 R180, RZ, RZ, R54 ;  /* 0x000000ffffb47224 */ /* 0x002fc400078e0036 */
[----:B------:R-:W-:Y:S01]  /*35030*/  IMAD.MOV.U32 R181, RZ, RZ, R55 ;  /* 0x000000ffffb57224 */ /* 0x000fe200078e0037 */
[----:B------:R-:W-:Y:S04]  /*35040*/  LDGSTS.E [R0+-0x4f900], desc[UR46][R160.64], P6 ;  /* 0xb0700000a0007fae */ /* 0x000fe8000b12186e */
[----:B------:R-:W-:Y:S04]  /*35050*/  LDGSTS.E [R8+-0x4f500], desc[UR46][R164.64], P6 ;  /* 0xb0b00000a4087fae */ /* 0x000fe8000b12186e */
[----:B------:R-:W5:Y:S04]  /*35060*/  LDL.LU.64 R6, [R1+0xfa8] ;  /* 0x000fa80001067983 */ /* 0x000f680000300a00 */
[----:B------:R1:W-:Y:S04]  /*35070*/  STL [R1], RZ ;  /* 0x000000ff01007387 */ /* 0x0003e80000100800 */
[----:B------:R1:W-:Y:S04]  /*35080*/  STL [R1+0x4], RZ ;  /* 0x000004ff01007387 */ /* 0x0003e80000100800 */
        /* <DEDUP_REMOVED lines=113> */
[----:B------:R-:W-:Y:S04]  /*357a0*/  LDGSTS.E [R9+-0x4f100], desc[UR46][R152.64], P6 ;  /* 0xb0f0000098097fae */ /* 0x000fe8000b12186e */
        /* <DEDUP_REMOVED lines=35> */
[----:B------:R1:W-:Y:S04]  /*359e0*/  LDGSTS.E [R8+-0x49500], desc[UR46][R22.64], P6 ;  /* 0xb6b0000016087fae */ /* 0x0003e8000b12186e */
[----:B------:R1:W-:Y:S04]  /*359f0*/  LDGSTS.E [R0+-0x49100], desc[UR46][R20.64], P6 ;  /* 0xb6f0000014007fae */ /* 0x0003e8000b12186e */
[----:B------:R1:W-:Y:S04]  /*35a00*/  LDGSTS.E [R9+-0x48d00], desc[UR46][R18.64], P6 ;  /* 0xb730000012097fae */ /* 0x0003e8000b12186e */
[----:B------:R1:W-:Y:S04]  /*35a10*/  LDGSTS.E [R8+-0x48900], desc[UR46][R16.64], P6 ;  /* 0xb770000010087fae */ /* 0x0003e8000b12186e */
[----:B------:R1:W-:Y:S04]  /*35a20*/  LDGSTS.E [R10+-0x48500], desc[UR46][R14.64], P6 ;  /* 0xb7b000000e0a7fae */ /* 0x0003e8000b12186e */
[----:B------:R1:W-:Y:S01]  /*35a30*/  LDGSTS.E [R250+-0x48100], desc[UR46][R12.64], P6 ;  /* 0xb7f000000cfa7fae */ /* 0x0003e2000b12186e */
[----:B--2---:R-:W-:-:S03]  /*35a40*/  CS2R R24, SRZ ;  /* 0x0000000000187805 */ /* 0x004fc6000001ff00 */
[----:B------:R-:W0:Y:S01]  /*35a50*/  LDGDEPBAR ;  /* 0x00000000000079af */ /* 0x000e220000000000 */
        /* <DEDUP_REMOVED lines=26> */
[----:B-1----:R-:W-:Y:S06]  /*35c00*/  @!P0 BRA `(.L_x_0) ;  /* 0x0000011c00b48947 */ /* 0x002fec0003800000 */
[----:B------:R-:W2:Y:S04]  /*35c10*/  LDL.LU.64 R22, [R1+0x208] ;  /* 0x0002080001167983 */ /* 0x000ea80000300a00 */
[----:B------:R-:W3:Y:S04]  /*35c20*/  LDL.LU.64 R12, [R1+0x228] ;  /* 0x00022800010c7983 */ /* 0x000ee80000300a00 */
[----:B------:R-:W4:Y:S04]  /*35c30*/  LDL.LU.64 R14, [R1+0x248] ;  /* 0x00024800010e7983 */ /* 0x000f280000300a00 */
[----:B------:R-:W4:Y:S04]  /*35c40*/  LDL.LU.64 R16, [R1+0x260] ;  /* 0x0002600001107983 */ /* 0x000f280000300a00 */
[----:B------:R-:W4:Y:S04]  /*35c50*/  LDL.LU.64 R18, [R1+0x268] ;  /* 0x0002680001127983 */ /* 0x000f280000300a00 */
[----:B------:R-:W4:Y:S04]  /*35c60*/  LDL.LU.64 R20, [R1+0x270] ;  /* 0x0002700001147983 */ /* 0x000f280000300a00 */
[----:B------:R-:W3:Y:S04]  /*35c70*/  LDL.LU.64 R152, [R1+0x280] ;  /* 0x0002800001987983 */ /* 0x000ee80000300a00 */
[----:B------:R-:W4:Y:S01]  /*35c80*/  LDL.LU.64 R144, [R1+0x290] ;  /* 0x0002900001907983 */ /* 0x000f220000300a00 */
[----:B------:R-:W-:Y:S01]  /*35c90*/  IMAD.MOV.U32 R250, RZ, RZ, R156 ;  /* 0x000000fffffa7224 */ /* 0x000fe200078e009c */
[----:B------:R-:W-:Y:S01]  /*35ca0*/  MOV R151, R159 ;  /* 0x0000009f00977202 */ /* 0x000fe20000000f00 */
[----:B------:R-:W-:-:S02]  /*35cb0*/  IMAD.MOV.U32 R251, RZ, RZ, R157 ;  /* 0x000000fffffb7224 */ /* 0x000fc400078e009d */
[----:B------:R-:W-:Y:S01]  /*35cc0*/  IMAD.MOV.U32 R150, RZ, RZ, R158 ;  /* 0x000000ffff967224 */ /* 0x000fe200078e009e */
[----:B------:R-:W4:Y:S01]  /*35cd0*/  LDL.LU.64 R156, [R1+0x2a0] ;  /* 0x0002a000019c7983 */ /* 0x000f220000300a00 */
[----:B------:R-:W-:Y:S02]  /*35ce0*/  IMAD.MOV.U32 R148, RZ, RZ, R160 ;  /* 0x000000ffff947224 */ /* 0x000fe400078e00a0 */
[----:B------:R-:W-:Y:S01]  /*35cf0*/  IMAD.MOV.U32 R149, RZ, RZ, R161 ;  /* 0x000000ffff957224 */ /* 0x000fe200078e00a1 */
[----:B------:R-:W4:Y:S01]  /*35d00*/  LDL.LU.64 R158, [R1+0x2a8] ;  /* 0x0002a800019e7983 */ /* 0x000f220000300a00 */
[----:B------:R-:W-:Y:S02]  /*35d10*/  IMAD.MOV.U32 R146, RZ, RZ, R162 ;  /* 0x000000ffff927224 */ /* 0x000fe400078e00a2 */
[----:B------:R-:W-:Y:S01]  /*35d20*/  IMAD.MOV.U32 R147, RZ, RZ, R163 ;  /* 0x000000ffff937224 */ /* 0x000fe200078e00a3 */
[----:B------:R-:W4:Y:S04]  /*35d30*/  LDL.LU.64 R160, [R1+0x2b0] ;  /* 0x0002b00001a07983 */ /* 0x000f280000300a00 */
[----:B------:R-:W4:Y:S04]  /*35d40*/  LDL.LU.64 R162, [R1+0x2b8] ;  /* 0x0002b80001a27983 */ /* 0x000f280000300a00 */
[----:B------:R-:W4:Y:S04]  /*35d50*/  LDL.LU.64 R164, [R1+0x2c8] ;  /* 0x0002c80001a47983 */ /* 0x000f280000300a00 */
[----:B------:R-:W4:Y:S04]  /*35d60*/  LDL.LU.64 R170, [R1+0x2e0] ;  /* 0x0002e00001aa7983 */ /* 0x000f280000300a00 */
[----:B------:R-:W4:Y:S01]  /*35d70*/  LDL.LU.64 R134, [R1+0x2e8] ;  /* 0x0002e80001867983 */ /* 0x000f220000300a00 */
[----:B------:R-:W-:-:S02]  /*35d80*/  IMAD.MOV.U32 R140, RZ, RZ, R174 ;  /* 0x000000ffff8c7224 */ /* 0x000fc400078e00ae */
[----:B------:R-:W-:Y:S01]  /*35d90*/  IMAD.MOV.U32 R141, RZ, RZ, R175 ;  /* 0x000000ffff8d7224 */ /* 0x000fe200078e00af */
[----:B------:R-:W-:Y:S01]  /*35da0*/  MOV R139, R179 ;  /* 0x000000b3008b7202 */ /* 0x000fe20000000f00 */
[----:B------:R-:W4:Y:S01]  /*35db0*/  LDL.LU.64 R174, [R1+0x2f0] ;  /* 0x0002f00001ae7983 */ /* 0x000f220000300a00 */
        /* <DEDUP_REMOVED lines=23> */
[----:B--2---:R-:W-:Y:S02]  /*35f30*/  IMAD.MOV.U32 R9, RZ, RZ, R22 ;  /* 0x000000ffff097224 */ /* 0x004fe400078e0016 */
[----:B------:R-:W-:Y:S02]  /*35f40*/  IMAD.MOV.U32 R8, RZ, RZ, R23 ;  /* 0x000000ffff087224 */ /* 0x000fe400078e0017 */
[----:B---3--:R-:W-:Y:S02]  /*35f50*/  IMAD.MOV.U32 R23, RZ, RZ, R152 ;  /* 0x000000ffff177224 */ /* 0x008fe400078e0098 */
[----:B------:R-:W-:Y:S02]  /*35f60*/  IMAD.MOV.U32 R22, RZ, RZ, R153 ;  /* 0x000000ffff167224 */ /* 0x000fe400078e0099 */
[----:B----4-:R-:W-:Y:S02]  /*35f70*/  IMAD.MOV.U32 R153, RZ, RZ, R144 ;  /* 0x000000ffff997224 */ /* 0x010fe400078e0090 */
[----:B------:R-:W-:-:S02]  /*35f80*/  IMAD.MOV.U32 R152, RZ, RZ, R145 ;  /* 0x000000ffff987224 */ /* 0x000fc400078e0091 */
[----:B------:R-:W-:Y:S02]  /*35f90*/  IMAD.MOV.U32 R144, RZ, RZ, R146 ;  /* 0x000000ffff907224 */ /* 0x000fe400078e0092 */
[----:B------:R-:W-:Y:S02]  /*35fa0*/  IMAD.MOV.U32 R145, RZ, RZ, R147 ;  /* 0x000000ffff917224 */ /* 0x000fe400078e0093 */
[----:B------:R-:W-:Y:S02]  /*35fb0*/  IMAD.MOV.U32 R146, RZ, RZ, R148 ;  /* 0x000000ffff927224 */ /* 0x000fe400078e0094 */
[----:B------:R-:W-:Y:S02]  /*35fc0*/  IMAD.MOV.U32 R147, RZ, RZ, R149 ;  /* 0x000000ffff937224 */ /* 0x000fe400078e0095 */
[----:B------:R-:W-:Y:S02]  /*35fd0*/  IMAD.MOV.U32 R148, RZ, RZ, R176 ;  /* 0x000000ffff947224 */ /* 0x000fe400078e00b0 */
[----:B------:R-:W-:-:S02]  /*35fe0*/  IMAD.MOV.U32 R149, RZ, RZ, R177 ;  /* 0x000000ffff957224 */ /* 0x000fc400078e00b1 */
[----:B------:R-:W2:Y:S04]  /*35ff0*/  LDL.LU.64 R176, [R1+0x2f8] ;  /* 0x0002f80001b07983 */ /* 0x000ea80000300a00 */
[----:B------:R-:W3:Y:S04]  /*36000*/  LDL.LU.64 R178, [R1+0x300] ;  /* 0x0003000001b27983 */ /* 0x000ee80000300a00 */
[----:B------:R-:W4:Y:S01]  /*36010*/  LDL.LU.64 R180, [R1+0x308] ;  /* 0x0003080001b47983 */ /* 0x000f220000300a00 */
[----:B------:R-:W-:-:S03]  /*36020*/  IMAD.MOV.U32 R155, RZ, RZ, R156 ;  /* 0x000000ffff9b7224 */ /* 0x000fc600078e009c */
[----:B------:R-:W4:Y:S01]  /*36030*/  LDL.LU.64 R122, [R1+0x310] ;  /* 0x00031000017a7983 */ /* 0x000f220000300a00 */
[----:B------:R-:W-:Y:S02]  /*36040*/  IMAD.MOV.U32 R154, RZ, RZ, R157 ;  /* 0x000000ffff9a7224 */ /* 0x000fe400078e009d */
[----:B------:R-:W-:Y:S01]  /*36050*/  IMAD.MOV.U32 R157, RZ, RZ, R158 ;  /* 0x000000ffff9d7224 */ /* 0x000fe200078e009e */
[----:B------:R-:W4:Y:S01]  /*36060*/  LDL.LU.64 R184, [R1+0x318] ;  /* 0x0003180001b87983 */ /* 0x000f220000300a00 */
[----:B------:R-:W-:Y:S02]  /*36070*/  IMAD.MOV.U32 R156, RZ, RZ, R159 ;  /* 0x000000ffff9c7224 */ /* 0x000fe400078e009f */
[----:B------:R-:W-:Y:S01]  /*36080*/  IMAD.MOV.U32 R159, RZ, RZ, R160 ;  /* 0x000000ffff9f7224 */ /* 0x000fe200078e00a0 */
[----:B------:R-:W4:Y:S01]  /*36090*/  LDL.LU.64 R186, [R1+0x320] ;  /* 0x0003200001ba7983 */ /* 0x000f220000300a00 */
[----:B------:R-:W-:Y:S02]  /*360a0*/  IMAD.MOV.U32 R158, RZ, RZ, R161 ;  /* 0x000000ffff9e7224 */ /* 0x000fe400078e00a1 */
[----:B------:R-:W-:Y:S01]  /*360b0*/  IMAD.MOV.U32 R161, RZ, RZ, R162 ;  /* 0x000000ffffa17224 */ /* 0x000fe200078e00a2 */
[----:B------:R-:W-:Y:S01]  /*360c0*/  MOV R162, R165 ;  /* 0x000000a500a27202 */ /* 0x000fe20000000f00 */
        /* <DEDUP_REMOVED lines=12> */
[----:B------:R-:W4:Y:S04]  /*36190*/  LDL.LU.64 R188, [R1+0x328] ;  /* 0x0003280001bc7983 */ /* 0x000f280000300a00 */
        /* <DEDUP_REMOVED lines=8> */
[----:B------:R-:W-:Y:S01]  /*36220*/  IMAD.MOV.U32 R128, RZ, RZ, R144 ;  /* 0x000000ffff807224 */ /* 0x000fe200078e0090 */
[----:B------:R-:W-:Y:S01]  /*36230*/  MOV R129, R145 ;  /* 0x0000009100817202 */ /* 0x000fe20000000f00 */
[----:B------:R-:W-:-:S02]  /*36240*/  IMAD.MOV.U32 R144, RZ, RZ, R172 ;  /* 0x000000ffff907224 */ /* 0x000fc400078e00ac */
[----:B------:R-:W-:Y:S02]  /*36250*/  IMAD.MOV.U32 R145, RZ, RZ, R173 ;  /* 0x000000ffff917224 */ /* 0x000fe400078e00ad */
[----:B------:R-:W-:Y:S02]  /*36260*/  IMAD.MOV.U32 R173, RZ, RZ, R174 ;  /* 0x000000ffffad7224 */ /* 0x000fe400078e00ae */
[----:B------:R-:W-:Y:S02]  /*36270*/  IMAD.MOV.U32 R172, RZ, RZ, R175 ;  /* 0x000000ffffac7224 */ /* 0x000fe400078e00af */
[----:B------:R-:W-:Y:S01]  /*36280*/  IMAD.MOV.U32 R110, RZ, RZ, R226 ;  /* 0x000000ffff6e7224 */ /* 0x000fe200078e00e2 */
[----:B------:R-:W-:Y:S01]  /*36290*/  MOV R226, R229 ;  /* 0x000000e500e27202 */ /* 0x000fe20000000f00 */
[----:B------:R-:W-:Y:S02]  /*362a0*/  IMAD.MOV.U32 R111, RZ, RZ, R227 ;  /* 0x000000ffff6f7224 */ /* 0x000fe400078e00e3 */
[----:B------:R-:W-:-:S02]  /*362b0*/  IMAD.MOV.U32 R227, RZ, RZ, R228 ;  /* 0x000000ffffe37224 */ /* 0x000fc400078e00e4 */
[----:B------:R-:W-:Y:S02]  /*362c0*/  IMAD.MOV.U32 R229, RZ, RZ, R230 ;  /* 0x000000ffffe57224 */ /* 0x000fe400078e00e6 */
[----:B------:R-:W-:Y:S02]  /*362d0*/  IMAD.MOV.U32 R228, RZ, RZ, R231 ;  /* 0x000000ffffe47224 */ /* 0x000fe400078e00e7 */
[----:B--2---:R-:W-:Y:S01]  /*362e0*/  IMAD.MOV.U32 R175, RZ, RZ, R176 ;  /* 0x000000ffffaf7224 */ /* 0x004fe200078e00b0 */
[----:B------:R-:W-:Y:S01]  /*362f0*/  MOV R174, R177 ;  /* 0x000000b100ae7202 */ /* 0x000fe20000000f00 */
[----:B---3--:R-:W-:Y:S02]  /*36300*/  IMAD.MOV.U32 R177, RZ, RZ, R178 ;  /* 0x000000ffffb17224 */ /* 0x008fe400078e00b2 */
[----:B------:R-:W-:Y:S02]  /*36310*/  IMAD.MOV.U32 R176, RZ, RZ, R179 ;  /* 0x000000ffffb07224 */ /* 0x000fe400078e00b3 */
[----:B----4-:R-:W-:-:S02]  /*36320*/  IMAD.MOV.U32 R179, RZ, RZ, R180 ;  /* 0x000000ffffb37224 */ /* 0x010fc400078e00b4 */
        /* <DEDUP_REMOVED lines=137> */
[----:B------:R-:W2:Y:S01]  /*36bc0*/  LDL.LU.64 R114, [R1+0x3c8] ;  /* 0x0003c80001727983 */ /* 0x000ea20000300a00 */
[----:B------:R-:W-:Y:S02]  /*36bd0*/  IMAD.MOV.U32 R231, RZ, RZ, R116 ;  /* 0x000000ffffe77224 */ /* 0x000fe400078e0074 */
[----:B------:R-:W-:Y:S01]  /*36be0*/  IMAD.MOV.U32 R230, RZ, RZ, R117 ;  /* 0x000000ffffe67224 */ /* 0x000fe200078e0075 */
[----:B------:R-:W3:Y:S01]  /*36bf0*/  LDL.LU.64 R106, [R1+0x408] ;  /* 0x00040800016a7983 */ /* 0x000ee20000300a00 */
[----:B------:R-:W-:-:S02]  /*36c00*/  IMAD.MOV.U32 R116, RZ, RZ, R118 ;  /* 0x000000ffff747224 */ /* 0x000fc400078e0076 */
[----:B------:R-:W-:Y:S01]  /*36c10*/  IMAD.MOV.U32 R117, RZ, RZ, R119 ;  /* 0x000000ffff757224 */ /* 0x000fe200078e0077 */
        /* <DEDUP_REMOVED lines=8> */
[----:B------:R-:W-:Y:S01]  /*36ca0*/  IMAD.MOV.U32 R125, RZ, RZ, R127 ;  /* 0x000000ffff7d7224 */ /* 0x000fe200078e007f */
        /* <DEDUP_REMOVED lines=18> */
[----:B------:R-:W3:Y:S01]  /*36dd0*/  LDL.LU.64 R112, [R1+0x3e0] ;  /* 0x0003e00001707983 */ /* 0x000ee20000300a00 */
[----:B------:R-:W-:Y:S01]  /*36de0*/  IMAD.MOV.U32 R102, RZ, RZ, R108 ;  /* 0x000000ffff667224 */ /* 0x000fe200078e006c */
[----:B------:R-:W-:Y:S01]  /*36df0*/  MOV R103, R109 ;  /* 0x0000006d00677202 */ /* 0x000fe20000000f00 */
[----:B------:R-:W-:Y:S02]  /*36e00*/  IMAD.MOV.U32 R108, RZ, RZ, R110 ;  /* 0x000000ffff6c7224 */ /* 0x000fe400078e006e */
[----:B------:R-:W-:Y:S02]  /*36e10*/  IMAD.MOV.U32 R109, RZ, RZ, R111 ;  /* 0x000000ffff6d7224 */ /* 0x000fe400078e006f */
[----:B------:R-:W3:Y:S04]  /*36e20*/  LDL.LU.64 R110, [R1+0x3f0] ;  /* 0x0003f000016e7983 */ /* 0x000ee80000300a00 */
[----:B------:R-:W3:Y:S01]  /*36e30*/  LDL.LU.64 R96, [R1+0x240] ;  /* 0x0002400001607983 */ /* 0x000ee20000300a00 */
[----:B------:R-:W-:-:S02]  /*36e40*/  IMAD.MOV.U32 R100, RZ, RZ, R236 ;  /* 0x000000ffff647224 */ /* 0x000fc400078e00ec */
[----:B------:R-:W-:Y:S01]  /*36e50*/  IMAD.MOV.U32 R101, RZ, RZ, R237 ;  /* 0x000000ffff657224 */ /* 0x000fe200078e00ed */
[----:B------:R-:W3:Y:S01]  /*36e60*/  LDL.LU.64 R98, [R1+0x3f8] ;  /* 0x0003f80001627983 */ /* 0x000ee20000300a00 */
[----:B------:R-:W-:Y:S02]  /*36e70*/  IMAD.MOV.U32 R94, RZ, RZ, R108 ;  /* 0x000000ffff5e7224 */ /* 0x000fe400078e006c */
[----:B------:R-:W-:Y:S02]  /*36e80*/  IMAD.MOV.U32 R95, RZ, RZ, R109 ;  /* 0x000000ffff5f7224 */ /* 0x000fe400078e006d */
[----:B------:R-:W-:Y:S02]  /*36e90*/  IMAD.MOV.U32 R108, RZ, RZ, R248 ;  /* 0x000000ffff6c7224 */ /* 0x000fe400078e00f8 */
[----:B------:R-:W-:Y:S02]  /*36ea0*/  IMAD.MOV.U32 R109, RZ, RZ, R249 ;  /* 0x000000ffff6d7224 */ /* 0x000fe400078e00f9 */
[----:B--2---:R-:W-:-:S02]  /*36eb0*/  IMAD.MOV.U32 R237, RZ, RZ, R114 ;  /* 0x000000ffffed7224 */ /* 0x004fc400078e0072 */
        /* <DEDUP_REMOVED lines=25> */
[----:B----4-:R-:W-:Y:S02]  /*37050*/  IMAD.MOV.U32 R241, RZ, RZ, R104 ;  /* 0x000000fffff17224 */ /* 0x010fe400078e0068 */
[----:B------:R-:W-:Y:S02]  /*37060*/  IMAD.MOV.U32 R240, RZ, RZ, R105 ;  /* 0x000000fffff07224 */ /* 0x000fe400078e0069 */
[----:B------:R-:W-:Y:S02]  /*37070*/  IMAD.MOV.U32 R104, RZ, RZ, R242 ;  /* 0x000000ffff687224 */ /* 0x000fe400078e00f2 */
[----:B------:R-:W-:Y:S02]  /*37080*/  IMAD.MOV.U32 R105, RZ, RZ, R243 ;  /* 0x000000ffff697224 */ /* 0x000fe400078e00f3 */
[----:B------:R-:W-:Y:S02]  /*37090*/  IMAD.MOV.U32 R243, RZ, RZ, R244 ;  /* 0x000000fffff37224 */ /* 0x000fe400078e00f4 */
[----:B------:R-:W-:-:S02]  /*370a0*/  IMAD.MOV.U32 R242, RZ, RZ, R245 ;  /* 0x000000fffff27224 */ /* 0x000fc400078e00f5 */
[----:B---3--:R-:W-:Y:S02]  /*370b0*/  IMAD.MOV.U32 R245, RZ, RZ, R112 ;  /* 0x000000fffff57224 */ /* 0x008fe400078e0070 */
        /* <DEDUP_REMOVED lines=53> */
[----:B------:R-:W-:Y:S01]  /*37410*/  IMAD.MOV.U32 R134, RZ, RZ, R250 ;  /* 0x000000ffff867224 */ /* 0x000fe200078e00fa */
[----:B------:R-:W2:Y:S01]  /*37420*/  LDL.LU.64 R102, [R1+0x450] ;  /* 0x0004500001667983 */ /* 0x000ea20000300a00 */
[----:B------:R-:W-:Y:S02]  /*37430*/  IMAD.MOV.U32 R135, RZ, RZ, R251 ;  /* 0x000000ffff877224 */ /* 0x000fe400078e00fb */
[----:B------:R-:W-:Y:S02]  /*37440*/  IMAD.MOV.U32 R251, RZ, RZ, R96 ;  /* 0x000000fffffb7224 */ /* 0x000fe400078e0060 */
[----:B------:R-:W-:-:S02]  /*37450*/  IMAD.MOV.U32 R250, RZ, RZ, R97 ;  /* 0x000000fffffa7224 */ /* 0x000fc400078e0061 */
[----:B------:R-:W3:Y:S01]  /*37460*/  LDL.LU.64 R96, [R1+0x238] ;  /* 0x0002380001607983 */ /* 0x000ee20000300a00 */
[----:B------:R-:W-:-:S03]  /*37470*/  IMAD.MOV.U32 R252, RZ, RZ, R99 ;  /* 0x000000fffffc7224 */ /* 0x000fc600078e0063 */
[----:B------:R1:W-:Y:S01]  /*37480*/  STL [R1+0x200], R98 ;  /* 0x0002006201007387 */ /* 0x0003e20000100800 */
[----:B------:R-:W-:-:S03]  /*37490*/  IMAD.MOV.U32 R0, RZ, RZ, R95 ;  /* 0x000000ffff007224 */ /* 0x000fc600078e005f */
[----:B-1----:R-:W4:Y:S04]  /*374a0*/  LDL.LU.64 R98, [R1+0x410] ;  /* 0x0004100001627983 */ /* 0x002f280000300a00 */
[----:B------:R-:W-:Y:S04]  /*374b0*/  STL [R1+0x208], R94 ;  /* 0x0002085e01007387 */ /* 0x000fe80000100800 */
[----:B------:R-:W-:Y:S04]  /*374c0*/  STL [R1+0x210], R106 ;  /* 0x0002106a01007387 */ /* 0x000fe80000100800 */
[----:B------:R1:W-:Y:S02]  /*374d0*/  STL [R1+0x204], R0 ;  /* 0x0002040001007387 */ /* 0x0003e40000100800 */
[----:B-1----:R-:W-:-:S02]  /*374e0*/  IMAD.MOV.U32 R0, RZ, RZ, R107 ;  /* 0x000000ffff007224 */ /* 0x002fc400078e006b */
[----:B------:R-:W2:Y:S04]  /*374f0*/  LDL.LU.64 R106, [R1+0x420] ;  /* 0x00042000016a7983 */ /* 0x000ea80000300a00 */
[----:B------:R1:W-:Y:S04]  /*37500*/  STL [R1+0x20c], R0 ;  /* 0x00020c0001007387 */ /* 0x0003e80000100800 */
[----:B---3--:R3:W-:Y:S01]  /*37510*/  STL [R1+0x218], R96 ;  /* 0x0002186001007387 */ /* 0x0087e20000100800 */
[----:B-1----:R-:W-:-:S03]  /*37520*/  IMAD.MOV.U32 R0, RZ, RZ, R97 ;  /* 0x000000ffff007224 */ /* 0x002fc600078e0061 */
[----:B---3--:R-:W3:Y:S04]  /*37530*/  LDL.LU.64 R96, [R1+0x428] ;  /* 0x0004280001607983 */ /* 0x008ee80000300a00 */
[----:B------:R1:W-:Y:S04]  /*37540*/  STL [R1+0x214], R0 ;  /* 0x0002140001007387 */ /* 0x0003e80000100800 */
[----:B----4-:R4:W-:Y:S01]  /*37550*/  STL [R1+0x220], R98 ;  /* 0x0002206201007387 */ /* 0x0109e20000100800 */
[----:B-1----:R-:W-:-:S03]  /*37560*/  IMAD.MOV.U32 R0, RZ, RZ, R99 ;  /* 0x000000ffff007224 */ /* 0x002fc600078e0063 */
[----:B------:R-:W-:Y:S04]  /*37570*/  STL [R1+0x228], R100 ;  /* 0x0002286401007387 */ /* 0x000fe80000100800 */
[----:B------:R1:W-:Y:S04]  /*37580*/  STL [R1+0x21c], R0 ;  /* 0x00021c0001007387 */ /* 0x0003e80000100800 */
[----:B----4-:R-:W4:Y:S01]  /*37590*/  LDL.LU.64 R98, [R1+0x430] ;  /* 0x0004300001627983 */ /* 0x010f220000300a00 */
[----:B-1----:R-:W-:Y:S02]  /*375a0*/  IMAD.MOV.U32 R0, RZ, RZ, R101 ;  /* 0x000000ffff007224 */ /* 0x002fe400078e0065 */
[----:B------:R-:W-:-:S02]  /*375b0*/  IMAD.MOV.U32 R100, RZ, RZ, R104 ;  /* 0x000000ffff647224 */ /* 0x000fc400078e0068 */
[----:B------:R-:W-:Y:S01]  /*375c0*/  IMAD.MOV.U32 R101, RZ, RZ, R105 ;  /* 0x000000ffff657224 */ /* 0x000fe200078e0069 */
[----:B------:R1:W-:Y:S04]  /*375d0*/  STL [R1+0x224], R0 ;  /* 0x0002240001007387 */ /* 0x0003e80000100800 */
[----:B--2---:R2:W-:Y:S04]  /*375e0*/  STL [R1+0x230], R106 ;  /* 0x0002306a01007387 */ /* 0x0045e80000100800 */
[----:B------:R-:W4:Y:S01]  /*375f0*/  LDL.LU.64 R104, [R1+0x440] ;  /* 0x0004400001687983 */ /* 0x000f220000300a00 */
[----:B-1----:R-:W-:-:S05]  /*37600*/  IMAD.MOV.U32 R0, RZ, RZ, R107 ;  /* 0x000000ffff007224 */ /* 0x002fca00078e006b */
[----:B------:R1:W-:Y:S01]  /*37610*/  STL [R1+0x22c], R0 ;  /* 0x00022c0001007387 */ /* 0x0003e20000100800 */
[----:B--2---:R-:W-:Y:S02]  /*37620*/  IMAD.MOV.U32 R106, RZ, RZ, R108 ;  /* 0x000000ffff6a7224 */ /* 0x004fe400078e006c */
[----:B------:R-:W-:Y:S01]  /*37630*/  IMAD.MOV.U32 R107, RZ, RZ, R109 ;  /* 0x000000ffff6b7224 */ /* 0x000fe200078e006d */
[----:B---3--:R-:W-:Y:S04]  /*37640*/  STL [R1+0x238], R96 ;  /* 0x0002386001007387 */ /* 0x008fe80000100800 */
[----:B------:R-:W2:Y:S01]  /*37650*/  LDL.LU.64 R108, [R1+0x448] ;  /* 0x00044800016c7983 */ /* 0x000ea20000300a00 */
[----:B-1----:R-:W-:-:S05]  /*37660*/  MOV R0, R97 ;  /* 0x0000006100007202 */ /* 0x002fca0000000f00 */
[----:B------:R4:W-:Y:S04]  /*37670*/  STL [R1+0x234], R0 ;  /* 0x0002340001007387 */ /* 0x0009e80000100800 */
[----:B------:R-:W3:Y:S01]  /*37680*/  LDL.LU.64 R88, [R1+0x4a0] ;  /* 0x0004a00001587983 */ /* 0x000ee20000300a00 */
[----:B----4-:R-:W-:-:S03]  /*37690*/  IMAD.MOV.U32 R0, RZ, RZ, R99 ;  /* 0x000000ffff007224 */ /* 0x010fc600078e0063 */
[----:B------:R-:W-:Y:S04]  /*376a0*/  STL [R1+0x240], R98 ;  /* 0x0002406201007387 */ /* 0x000fe80000100800 */
[----:B------:R-:W-:Y:S04]  /*376b0*/  STL [R1+0x248], R100 ;  /* 0x0002486401007387 */ /* 0x000fe80000100800 */
[----:B------:R1:W-:Y:S02]  /*376c0*/  STL [R1+0x23c], R0 ;  /* 0x00023c0001007387 */ /* 0x0003e40000100800 */
[----:B-1----:R-:W-:-:S02]  /*376d0*/  IMAD.MOV.U32 R0, RZ, RZ, R101 ;  /* 0x000000ffff007224 */ /* 0x002fc400078e0065 */
[----:B------:R-:W-:Y:S04]  /*376e0*/  STL [R1+0x250], R104 ;  /* 0x0002506801007387 */ /* 0x000fe80000100800 */
[----:B------:R1:W-:Y:S01]  /*376f0*/  STL [R1+0x244], R0 ;  /* 0x0002440001007387 */ /* 0x0003e20000100800 */
[----:B------:R-:W-:Y:S02]  /*37700*/  IMAD.MOV.U32 R100, RZ, RZ, R110 ;  /* 0x000000ffff647224 */ /* 0x000fe400078e006e */
[----:B-1----:R-:W-:-:S05]  /*37710*/  IMAD.MOV.U32 R0, RZ, RZ, R105 ;  /* 0x000000ffff007224 */ /* 0x002fca00078e0069 */
[----:B------:R2:W-:Y:S01]  /*37720*/  STL [R1+0x24c], R0 ;  /* 0x00024c0001007387 */ /* 0x0005e20000100800 */
        /* <DEDUP_REMOVED lines=21> */
[----:B--2---:R-:W-:Y:S01]  /*37880*/  IMAD.MOV.U32 R0, RZ, RZ, R109 ;  /* 0x000000ffff007224 */ /* 0x004fe200078e006d */
[----:B------:R1:W-:Y:S04]  /*37890*/  STL [R1+0x258], R108 ;  /* 0x0002586c01007387 */ /* 0x0003e80000100800 */
[----:B------:R-:W-:Y:S04]  /*378a0*/  STL [R1+0x260], R102 ;  /* 0x0002606601007387 */ /* 0x000fe80000100800 */
[----:B------:R2:W-:Y:S01]  /*378b0*/  STL [R1+0x254], R0 ;  /* 0x0002540001007387 */ /* 0x0005e20000100800 */
[----:B-1----:R-:W-:-:S03]  /*378c0*/  IMAD.MOV.U32 R108, RZ, RZ, R118 ;  /* 0x000000ffff6c7224 */ /* 0x002fc600078e0076 */
[----:B------:R-:W4:Y:S01]  /*378d0*/  LDL.LU.64 R130, [R1+0x638] ;  /* 0x0006380001827983 */ /* 0x000f220000300a00 */
[----:B------:R-:W-:Y:S02]  /*378e0*/  IMAD.MOV.U32 R109, RZ, RZ, R119 ;  /* 0x000000ffff6d7224 */ /* 0x000fe400078e0077 */
[----:B------:R-:W-:Y:S02]  /*378f0*/  IMAD.MOV.U32 R118, RZ, RZ, R124 ;  /* 0x000000ffff767224 */ /* 0x000fe400078e007c */
[----:B------:R-:W-:Y:S02]  /*37900*/  IMAD.MOV.U32 R119, RZ, RZ, R125 ;  /* 0x000000ffff777224 */ /* 0x000fe400078e007d */
[----:B------:R-:W-:Y:S02]  /*37910*/  IMAD.MOV.U32 R124, RZ, RZ, R134 ;  /* 0x000000ffff7c7224 */ /* 0x000fe400078e0086 */
[----:B------:R-:W-:Y:S02]  /*37920*/  IMAD.MOV.U32 R125, RZ, RZ, R135 ;  /* 0x000000ffff7d7224 */ /* 0x000fe400078e0087 */
[----:B------:R-:W3:Y:S01]  /*37930*/  LDL.LU.64 R134, [R1+0x4f8] ;  /* 0x0004f80001867983 */ /* 0x000ee20000300a00 */
[----:B--2---:R-:W-:-:S03]  /*37940*/  IMAD.MOV.U32 R0, RZ, RZ, R103 ;  /* 0x000000ffff007224 */ /* 0x004fc600078e0067 */
[----:B------:R-:W2:Y:S04]  /*37950*/  LDL.LU.64 R136, [R1+0x738] ;  /* 0x0007380001887983 */ /* 0x000ea80000300a00 */
[----:B------:R-:W2:Y:S04]  /*37960*/  LDL.LU.64 R148, [R1+0x778] ;  /* 0x0007780001947983 */ /* 0x000ea80000300a00 */
[----:B------:R-:W4:Y:S04]  /*37970*/  LDL.LU.64 R96, [R1+0x460] ;  /* 0x0004600001607983 */ /* 0x000f280000300a00 */
[----:B------:R1:W-:Y:S04]  /*37980*/  STL [R1+0x25c], R0 ;  /* 0x00025c0001007387 */ /* 0x0003e80000100800 */
[----:B------:R1:W-:Y:S04]  /*37990*/  STL [R1+0x268], R94 ;  /* 0x0002685e01007387 */ /* 0x0003e80000100800 */
[----:B------:R-:W3:Y:S04]  /*379a0*/  LDL.LU.64 R98, [R1+0x468] ;  /* 0x0004680001627983 */ /* 0x000ee80000300a00 */
[----:B------:R-:W2:Y:S01]  /*379b0*/  LDL.LU.64 R102, [R1+0x470] ;  /* 0x0004700001667983 */ /* 0x000ea20000300a00 */
[----:B-1----:R-:W-:-:S05]  /*379c0*/  IMAD.MOV.U32 R0, RZ, RZ, R95 ;  /* 0x000000ffff007224 */ /* 0x002fca00078e005f */
[----:B------:R4:W-:Y:S04]  /*379d0*/  STL [R1+0x264], R0 ;  /* 0x0002640001007387 */ /* 0x0009e80000100800 */
[----:B------:R-:W2:Y:S01]  /*379e0*/  LDL.LU.64 R92, [R1+0x490] ;  /* 0x00049000015c7983 */ /* 0x000ea20000300a00 */
        /* <DEDUP_REMOVED lines=8> */
[----:B----4-:R-:W-:Y:S01]  /*37a70*/  IMAD.MOV.U32 R0, RZ, RZ, R97 ;  /* 0x000000ffff007224 */ /* 0x010fe200078e0061 */
[----:B------:R-:W-:Y:S04]  /*37a80*/  STL [R1+0x270], R96 ;  /* 0x0002706001007387 */ /* 0x000fe80000100800 */
[----:B---3--:R-:W-:Y:S04]  /*37a90*/  STL [R1+0x278], R98 ;  /* 0x0002786201007387 */ /* 0x008fe80000100800 */
[----:B------:R1:W-:Y:S04]  /*37aa0*/  STL [R1+0x26c], R0 ;  /* 0x00026c0001007387 */ /* 0x0003e80000100800 */
[----:B--2---:R2:W-:Y:S01]  /*37ab0*/  STL [R1+0x280], R102 ;  /* 0x0002806601007387 */ /* 0x0045e20000100800 */
[----:B-1----:R-:W-:-:S05]  /*37ac0*/  IMAD.MOV.U32 R0, RZ, RZ, R99 ;  /* 0x000000ffff007224 */ /* 0x002fca00078e0063 */
[----:B------:R1:W-:Y:S01]  /*37ad0*/  STL [R1+0x274], R0 ;  /* 0x0002740001007387 */ /* 0x0003e20000100800 */
[----:B--2---:R-:W-:Y:S02]  /*37ae0*/  IMAD.MOV.U32 R102, RZ, RZ, R106 ;  /* 0x000000ffff667224 */ /* 0x004fe400078e006a */
[----:B------:R-:W-:Y:S01]  /*37af0*/  IMAD.MOV.U32 R106, RZ, RZ, R110 ;  /* 0x000000ffff6a7224 */ /* 0x000fe200078e006e */
[----:B------:R-:W-:Y:S01]  /*37b00*/  MOV R110, R114 ;  /* 0x00000072006e7202 */ /* 0x000fe20000000f00 */
[----:B------:R-:W-:Y:S02]  /*37b10*/  IMAD.MOV.U32 R96, RZ, RZ, R124 ;  /* 0x000000ffff607224 */ /* 0x000fe400078e007c */
[----:B-1----:R-:W-:Y:S02]  /*37b20*/  IMAD.MOV.U32 R0, RZ, RZ, R103 ;  /* 0x000000ffff007224 */ /* 0x002fe400078e0067 */
[----:B------:R-:W-:Y:S02]  /*37b30*/  IMAD.MOV.U32 R103, RZ, RZ, R107 ;  /* 0x000000ffff677224 */ /* 0x000fe400078e006b */
[----:B------:R-:W-:Y:S01]  /*37b40*/  IMAD.MOV.U32 R107, RZ, RZ, R111 ;  /* 0x000000ffff6b7224 */ /* 0x000fe200078e006f */
[----:B------:R1:W-:Y:S01]  /*37b50*/  STL [R1+0x27c], R0 ;  /* 0x00027c0001007387 */ /* 0x0003e20000100800 */
[----:B------:R-:W-:-:S02]  /*37b60*/  IMAD.MOV.U32 R97, RZ, RZ, R125 ;  /* 0x000000ffff617224 */ /* 0x000fc400078e007d */
[----:B------:R-:W-:Y:S02]  /*37b70*/  IMAD.MOV.U32 R111, RZ, RZ, R115 ;  /* 0x000000ffff6f7224 */ /* 0x000fe400078e0073 */
[----:B------:R-:W-:Y:S02]  /*37b80*/  IMAD.MOV.U32 R124, RZ, RZ, R130 ;  /* 0x000000ffff7c7224 */ /* 0x000fe400078e0082 */
[----:B------:R-:W-:Y:S02]  /*37b90*/  IMAD.MOV.U32 R125, RZ, RZ, R131 ;  /* 0x000000ffff7d7224 */ /* 0x000fe400078e0083 */
[----:B------:R-:W-:Y:S01]  /*37ba0*/  IMAD.MOV.U32 R98, RZ, RZ, R134 ;  /* 0x000000ffff627224 */ /* 0x000fe200078e0086 */
[----:B------:R-:W2:Y:S01]  /*37bb0*/  LDL.LU.64 R130, [R1+0x6b8] ;  /* 0x0006b80001827983 */ /* 0x000ea20000300a00 */
[----:B------:R-:W-:Y:S02]  /*37bc0*/  IMAD.MOV.U32 R99, RZ, RZ, R135 ;  /* 0x000000ffff637224 */ /* 0x000fe400078e0087 */
[----:B------:R-:W-:-:S02]  /*37bd0*/  IMAD.MOV.U32 R114, RZ, RZ, R120 ;  /* 0x000000ffff727224 */ /* 0x000fc400078e0078 */
[----:B------:R-:W-:Y:S02]  /*37be0*/  IMAD.MOV.U32 R115, RZ, RZ, R121 ;  /* 0x000000ffff737224 */ /* 0x000fe400078e0079 */
[----:B------:R-:W-:Y:S02]  /*37bf0*/  IMAD.MOV.U32 R134, RZ, RZ, R136 ;  /* 0x000000ffff867224 */ /* 0x000fe400078e0088 */
[----:B------:R-:W-:Y:S02]  /*37c00*/  IMAD.MOV.U32 R135, RZ, RZ, R137 ;  /* 0x000000ffff877224 */ /* 0x000fe400078e0089 */
[----:B------:R-:W-:Y:S01]  /*37c10*/  IMAD.MOV.U32 R120, RZ, RZ, R126 ;  /* 0x000000ffff787224 */ /* 0x000fe200078e007e */
[----:B------:R-:W3:Y:S01]  /*37c20*/  LDL.LU.64 R136, [R1+0x798] ;  /* 0x0007980001887983 */ /* 0x000ee20000300a00 */
[----:B------:R-:W-:Y:S01]  /*37c30*/  IMAD.MOV.U32 R121, RZ, RZ, R127 ;  /* 0x000000ffff797224 */ /* 0x000fe200078e007f */
[----:B------:R-:W-:Y:S01]  /*37c40*/  MOV R126, R150 ;  /* 0x00000096007e7202 */ /* 0x000fe20000000f00 */
[----:B------:R-:W-:Y:S01]  /*37c50*/  IMAD.MOV.U32 R127, RZ, RZ, R151 ;  /* 0x000000ffff7f7224 */ /* 0x000fe200078e0097 */
[----:B------:R-:W4:Y:S04]  /*37c60*/  LDL.LU.64 R122, [R1+0x5f8] ;  /* 0x0005f800017a7983 */ /* 0x000f280000300a00 */
[----:B------:R-:W3:Y:S04]  /*37c70*/  LDL.LU.64 R150, [R1+0x7d8] ;  /* 0x0007d80001967983 */ /* 0x000ee80000300a00 */
[----:B------:R-:W2:Y:S01]  /*37c80*/  LDL.LU.64 R90, [R1+0x480] ;  /* 0x00048000015a7983 */ /* 0x000ea20000300a00 */
[----:B-1----:R-:W-:-:S03]  /*37c90*/  IMAD.MOV.U32 R0, RZ, RZ, R95 ;  /* 0x000000ffff007224 */ /* 0x002fc600078e005f */
[----:B------:R1:W-:Y:S04]  /*37ca0*/  STL [R1+0x288], R94 ;  /* 0x0002885e01007387 */ /* 0x0003e80000100800 */
[----:B------:R1:W-:Y:S04]  /*37cb0*/  STL [R1+0x284], R0 ;  /* 0x0002840001007387 */ /* 0x0003e80000100800 */
[----:B--2---:R-:W-:Y:S04]  /*37cc0*/  STL [R1+0x290], R90 ;  /* 0x0002905a01007387 */ /* 0x004fe80000100800 */
[----:B-1----:R-:W2:Y:S01]  /*37cd0*/  LDL.LU.64 R94, [R1+0x488] ;  /* 0x00048800015e7983 */ /* 0x002ea20000300a00 */
[----:B------:R-:W-:-:S05]  /*37ce0*/  IMAD.MOV.U32 R0, RZ, RZ, R91 ;  /* 0x000000ffff007224 */ /* 0x000fca00078e005b */
[----:B------:R2:W-:Y:S04]  /*37cf0*/  STL [R1+0x28c], R0 ;  /* 0x00028c0001007387 */ /* 0x0005e80000100800 */
[----:B------:R-:W4:Y:S01]  /*37d00*/  LDL.LU.64 R86, [R1+0x4b0] ;  /* 0x0004b00001567983 */ /* 0x000f220000300a00 */
[----:B--2---:R-:W-:-:S03]  /*37d10*/  IMAD.MOV.U32 R0, RZ, RZ, R95 ;  /* 0x000000ffff007224 */ /* 0x004fc600078e005f */
[----:B------:R1:W-:Y:S04]  /*37d20*/  STL [R1+0x298], R94 ;  /* 0x0002985e01007387 */ /* 0x0003e80000100800 */
[----:B------:R2:W-:Y:S04]  /*37d30*/  STL [R1+0x294], R0 ;  /* 0x0002940001007387 */ /* 0x0005e80000100800 */
[----:B------:R-:W-:Y:S04]  /*37d40*/  STL [R1+0x2a0], R92 ;  /* 0x0002a05c01007387 */ /* 0x000fe80000100800 */
[----:B-1----:R-:W3:Y:S01]  /*37d50*/  LDL.LU.64 R94, [R1+0x4d0] ;  /* 0x0004d000015e7983 */ /* 0x002ee20000300a00 */
[----:B--2---:R-:W-:-:S05]  /*37d60*/  IMAD.MOV.U32 R0, RZ, RZ, R93 ;  /* 0x000000ffff007224 */ /* 0x004fca00078e005d */
[----:B------:R1:W-:Y:S04]  /*37d70*/  STL [R1+0x29c], R0 ;  /* 0x00029c0001007387 */ /* 0x0003e80000100800 */
[----:B------:R2:W-:Y:S01]  /*37d80*/  STL [R1+0x2a8], R96 ;  /* 0x0002a86001007387 */ /* 0x0005e20000100800 */
[----:B-1----:R-:W-:-:S03]  /*37d90*/  IMAD.MOV.U32 R0, RZ, RZ, R97 ;  /* 0x000000ffff007224 */ /* 0x002fc600078e0061 */
[----:B------:R-:W-:Y:S04]  /*37da0*/  STL [R1+0x2b0], R88 ;  /* 0x0002b05801007387 */ /* 0x000fe80000100800 */
[----:B------:R1:W-:Y:S04]  /*37db0*/  STL [R1+0x2a4], R0 ;  /* 0x0002a40001007387 */ /* 0x0003e80000100800 */
[----:B------:R-:W4:Y:S01]  /*37dc0*/  LDL.LU.64 R92, [R1+0x4a8] ;  /* 0x0004a800015c7983 */ /* 0x000f220000300a00 */
[----:B--2---:R-:W-:Y:S02]  /*37dd0*/  IMAD.MOV.U32 R96, RZ, RZ, R100 ;  /* 0x000000ffff607224 */ /* 0x004fe400078e0064 */
[----:B------:R-:W-:Y:S01]  /*37de0*/  IMAD.MOV.U32 R97, RZ, RZ, R101 ;  /* 0x000000ffff617224 */ /* 0x000fe200078e0065 */
[----:B------:R-:W2:Y:S01]  /*37df0*/  LDL.LU.64 R90, [R1+0x4c8] ;  /* 0x0004c800015a7983 */ /* 0x000ea20000300a00 */
[----:B-1----:R-:W-:-:S03]  /*37e00*/  IMAD.MOV.U32 R0, RZ, RZ, R89 ;  /* 0x000000ffff007224 */ /* 0x002fc600078e0059 */
[----:B------:R-:W3:Y:S04]  /*37e10*/  LDL.LU.64 R100, [R1+0x4e8] ;  /* 0x0004e80001647983 */ /* 0x000ee80000300a00 */
[----:B------:R4:W-:Y:S01]  /*37e20*/  STL [R1+0x2ac], R0 ;  /* 0x0002ac0001007387 */ /* 0x0009e20000100800 */
[----:B------:R-:W-:Y:S02]  /*37e30*/  IMAD.MOV.U32 R88, RZ, RZ, R96 ;  /* 0x000000ffff587224 */ /* 0x000fe400078e0060 */
[----:B------:R-:W-:Y:S02]  /*37e40*/  IMAD.MOV.U32 R89, RZ, RZ, R97 ;  /* 0x000000ffff597224 */ /* 0x000fe400078e0061 */
[----:B------:R-:W-:Y:S02]  /*37e50*/  IMAD.MOV.U32 R96, RZ, RZ, R102 ;  /* 0x000000ffff607224 */ /* 0x000fe400078e0066 */
[----:B------:R-:W-:-:S02]  /*37e60*/  IMAD.MOV.U32 R97, RZ, RZ, R103 ;  /* 0x000000ffff617224 */ /* 0x000fc400078e0067 */
[----:B----4-:R-:W-:Y:S01]  /*37e70*/  IMAD.MOV.U32 R0, RZ, RZ, R93 ;  /* 0x000000ffff007224 */ /* 0x010fe200078e005d */
[----:B------:R-:W-:Y:S04]  /*37e80*/  STL [R1+0x2b8], R92 ;  /* 0x0002b85c01007387 */ /* 0x000fe80000100800 */
[----:B------:R1:W-:Y:S04]  /*37e90*/  STL [R1+0x2b4], R0 ;  /* 0x0002b40001007387 */ /* 0x0003e80000100800 */
[----:B------:R-:W4:Y:S04]  /*37ea0*/  LDL.LU.64 R102, [R1+0x4c0] ;  /* 0x0004c00001667983 */ /* 0x000f280000300a00 */
[----:B------:R-:W-:Y:S01]  /*37eb0*/  STL [R1+0x2c0], R86 ;  /* 0x0002c05601007387 */ /* 0x000fe20000100800 */
[----:B-1----:R-:W-:Y:S01]  /*37ec0*/  IMAD.MOV.U32 R0, RZ, RZ, R87 ;  /* 0x000000ffff007224 */ /* 0x002fe200078e0057 */
[----:B------:R-:W-:Y:S01]  /*37ed0*/  MOV R93, R99 ;  /* 0x00000063005d7202 */ /* 0x000fe20000000f00 */
[----:B------:R-:W-:-:S02]  /*37ee0*/  IMAD.MOV.U32 R92, RZ, RZ, R98 ;  /* 0x000000ffff5c7224 */ /* 0x000fc400078e0062 */
[----:B------:R-:W3:Y:S04]  /*37ef0*/  LDL.LU.64 R98, [R1+0x4e0] ;  /* 0x0004e00001627983 */ /* 0x000ee80000300a00 */
[----:B------:R-:W-:Y:S04]  /*37f00*/  STL [R1+0x2c8], R88 ;  /* 0x0002c85801007387 */ /* 0x000fe80000100800 */
[----:B------:R1:W-:Y:S02]  /*37f10*/  STL [R1+0x2bc], R0 ;  /* 0x0002bc0001007387 */ /* 0x0003e40000100800 */
[----:B-1----:R-:W-:-:S05]  /*37f20*/  IMAD.MOV.U32 R0, RZ, RZ, R89 ;  /* 0x000000ffff007224 */ /* 0x002fca00078e0059 */
[----:B------:R4:W-:Y:S02]  /*37f30*/  STL [R1+0x2c4], R0 ;  /* 0x0002c40001007387 */ /* 0x0009e40000100800 */
[----:B----4-:R-:W-:Y:S02]  /*37f40*/  IMAD.MOV.U32 R0, RZ, RZ, R103 ;  /* 0x000000ffff007224 */ /* 0x010fe400078e0067 */
[----:B------:R1:W-:Y:S04]  /*37f50*/  STL [R1+0x2d0], R102 ;  /* 0x0002d06601007387 */ /* 0x0003e80000100800 */
[----:B------:R4:W-:Y:S04]  /*37f60*/  STL [R1+0x2cc], R0 ;  /* 0x0002cc0001007387 */ /* 0x0009e80000100800 */
[----:B--2---:R-:W-:Y:S04]  /*37f70*/  STL [R1+0x2d8], R90 ;  /* 0x0002d85a01007387 */ /* 0x004fe80000100800 */
[----:B-1----:R-:W2:Y:S01]  /*37f80*/  LDL.LU.64 R102, [R1+0x4f0] ;  /* 0x0004f00001667983 */ /* 0x002ea20000300a00 */
[----:B----4-:R-:W-:-:S03]  /*37f90*/  IMAD.MOV.U32 R0, RZ, RZ, R91 ;  /* 0x000000ffff007224 */ /* 0x010fc600078e005b */
[----:B---3--:R-:W-:Y:S04]  /*37fa0*/  STL [R1+0x2e0], R94 ;  /* 0x0002e05e01007387 */ /* 0x008fe80000100800 */
[----:B------:R1:W-:Y:S04]  /*37fb0*/  STL [R1+0x2d4], R0 ;  /* 0x0002d40001007387 */ /* 0x0003e80000100800 */
[----:B------:R-:W-:Y:S01]  /*37fc0*/  STL [R1+0x2e8], R96 ;  /* 0x0002e86001007387 */ /* 0x000fe20000100800 */
[----:B-1----:R-:W-:-:S05]  /*37fd0*/  IMAD.MOV.U32 R0, RZ, RZ, R95 ;  /* 0x000000ffff007224 */ /* 0x002fca00078e005f */
[----:B------:R1:W-:Y:S02]  /*37fe0*/  STL [R1+0x2dc], R0 ;  /* 0x0002dc0001007387 */ /* 0x0003e40000100800 */
[----:B-1----:R-:W-:-:S05]  /*37ff0*/  IMAD.MOV.U32 R0, RZ, RZ, R97 ;  /* 0x000000ffff007224 */ /* 0x002fca00078e0061 */
[----:B------:R1:W-:Y:S04]  /*38000*/  STL [R1+0x2e4], R0 ;  /* 0x0002e40001007387 */ /* 0x0003e80000100800 */
[----:B------:R-:W-:Y:S04]  /*38010*/  STL [R1+0x2f0], R98 ;  /* 0x0002f06201007387 */ /* 0x000fe80000100800 */
[----:B------:R-:W3:Y:S01]  /*38020*/  LDL.LU.64 R96, [R1+0x508] ;  /* 0x0005080001607983 */ /* 0x000ee20000300a00 */
[----:B-1----:R-:W-:-:S03]  /*38030*/  IMAD.MOV.U32 R0, RZ, RZ, R99 ;  /* 0x000000ffff007224 */ /* 0x002fc600078e0063 */
[----:B------:R-:W-:Y:S04]  /*38040*/  STL [R1+0x2f8], R100 ;  /* 0x0002f86401007387 */ /* 0x000fe80000100800 */
[----:B------:R1:W-:Y:S02]  /*38050*/  STL [R1+0x2ec], R0 ;  /* 0x0002ec0001007387 */ /* 0x0003e40000100800 */
[----:B-1----:R-:W-:Y:S02]  /*38060*/  IMAD.MOV.U32 R0, RZ, RZ, R101 ;  /* 0x000000ffff007224 */ /* 0x002fe400078e0065 */
[----:B------:R-:W-:Y:S02]  /*38070*/  IMAD.MOV.U32 R98, RZ, RZ, R104 ;  /* 0x000000ffff627224 */ /* 0x000fe400078e0068 */
[----:B------:R-:W-:Y:S01]  /*38080*/  IMAD.MOV.U32 R99, RZ, RZ, R105 ;  /* 0x000000ffff637224 */ /* 0x000fe200078e0069 */
[----:B--2---:R-:W-:Y:S04]  /*38090*/  STL [R1+0x300], R102 ;  /* 0x0003006601007387 */ /* 0x004fe80000100800 */
[----:B------:R1:W-:Y:S04]  /*380a0*/  STL [R1+0x2f4], R0 ;  /* 0x0002f40001007387 */ /* 0x0003e80000100800 */
[----:B------:R-:W2:Y:S04]  /*380b0*/  LDL.LU.64 R94, [R1+0x500] ;  /* 0x00050000015e7983 */ /* 0x000ea80000300a00 */
[----:B------:R-:W4:Y:S01]  /*380c0*/  LDL.LU.64 R100, [R1+0x528] ;  /* 0x0005280001647983 */ /* 0x000f220000300a00 */
[----:B-1----:R-:W-:-:S05]  /*380d0*/  IMAD.MOV.U32 R0, RZ, RZ, R103 ;  /* 0x000000ffff007224 */ /* 0x002fca00078e0067 */
[----:B------:R1:W-:Y:S04]  /*380e0*/  STL [R1+0x2fc], R0 ;  /* 0x0002fc0001007387 */ /* 0x0003e80000100800 */
[----:B------:R-:W-:Y:S04]  /*380f0*/  STL [R1+0x308], R92 ;  /* 0x0003085c01007387 */ /* 0x000fe80000100800 */
[----:B------:R-:W4:Y:S04]  /*38100*/  LDL.LU.64 R102, [R1+0x510] ;  /* 0x0005100001667983 */ /* 0x000f280000300a00 */
[----:B------:R-:W4:Y:S01]  /*38110*/  LDL.LU.64 R104, [R1+0x520] ;  /* 0x0005200001687983 */ /* 0x000f220000300a00 */
[----:B-1----:R-:W-:-:S05]  /*38120*/  IMAD.MOV.U32 R0, RZ, RZ, R93 ;  /* 0x000000ffff007224 */ /* 0x002fca00078e005d */
[----:B------:R2:W-:Y:S02]  /*38130*/  STL [R1+0x304], R0 ;  /* 0x0003040001007387 */ /* 0x0005e40000100800 */
[----:B--2---:R-:W-:Y:S02]  /*38140*/  IMAD.MOV.U32 R0, RZ, RZ, R95 ;  /* 0x000000ffff007224 */ /* 0x004fe400078e005f */
[----:B------:R-:W-:Y:S04]  /*38150*/  STL [R1+0x310], R94 ;  /* 0x0003105e01007387 */ /* 0x000fe80000100800 */
[----:B------:R1:W-:Y:S04]  /*38160*/  STL [R1+0x30c], R0 ;  /* 0x00030c0001007387 */ /* 0x0003e80000100800 */
[----:B---3--:R-:W-:Y:S01]  /*38170*/  STL [R1+0x318], R96 ;  /* 0x0003186001007387 */ /* 0x008fe20000100800 */
[----:B-1----:R-:W-:-:S03]  /*38180*/  IMAD.MOV.U32 R0, RZ, RZ, R97 ;  /* 0x000000ffff007224 */ /* 0x002fc600078e0061 */
[----:B----4-:R-:W-:Y:S04]  /*38190*/  STL [R1+0x320], R102 ;  /* 0x0003206601007387 */ /* 0x010fe80000100800 */
[----:B------:R1:W-:Y:S02]  /*381a0*/  STL [R1+0x314], R0 ;  /* 0x0003140001007387 */ /* 0x0003e40000100800 */
[----:B-1----:R-:W-:-:S05]  /*381b0*/  IMAD.MOV.U32 R0, RZ, RZ, R103 ;  /* 0x000000ffff007224 */ /* 0x002fca00078e0067 */
[----:B------:R1:W-:Y:S04]  /*381c0*/  STL [R1+0x31c], R0 ;  /* 0x00031c0001007387 */ /* 0x0003e80000100800 */
[----:B------:R-:W2:Y:S01]  /*381d0*/  LDL.LU.64 R102, [R1+0x530] ;  /* 0x0005300001667983 */ /* 0x000ea20000300a00 */
[----:B-1----:R-:W-:-:S03]  /*381e0*/  MOV R0, R99 ;  /* 0x0000006300007202 */ /* 0x002fc60000000f00 */
[----:B------:R-:W-:Y:S04]  /*381f0*/  STL [R1+0x328], R98 ;  /* 0x0003286201007387 */ /* 0x000fe80000100800 */
[----:B------:R-:W-:Y:S04]  /*38200*/  STL [R1+0x330], R104 ;  /* 0x0003306801007387 */ /* 0x000fe80000100800 */
[----:B------:R1:W-:Y:S02]  /*38210*/  STL [R1+0x324], R0 ;  /* 0x0003240001007387 */ /* 0x0003e40000100800 */
[----:B-1----:R-:W-:-:S05]  /*38220*/  IMAD.MOV.U32 R0, RZ, RZ, R105 ;  /* 0x000000ffff007224 */ /* 0x002fca00078e0069 */
[----:B------:R1:W-:Y:S04]  /*38230*/  STL [R1+0x32c], R0 ;  /* 0x00032c0001007387 */ /* 0x0003e80000100800 */
[----:B------:R-:W3:Y:S04]  /*38240*/  LDL.LU.64 R104, [R1+0x540] ;  /* 0x0005400001687983 */ /* 0x000ee80000300a00 */
[----:B------:R-:W4:Y:S01]  /*38250*/  LDL.LU.64 R98, [R1+0x548] ;  /* 0x0005480001627983 */ /* 0x000f220000300a00 */
[----:B-1----:R-:W-:-:S03]  /*38260*/  IMAD.MOV.U32 R0, RZ, RZ, R101 ;  /* 0x000000ffff007224 */ /* 0x002fc600078e0065 */
[----:B------:R-:W-:Y:S04]  /*38270*/  STL [R1+0x338], R100 ;  /* 0x0003386401007387 */ /* 0x000fe80000100800 */
[----:B------:R2:W-:Y:S02]  /*38280*/  STL [R1+0x334], R0 ;  /* 0x0003340001007387 */ /* 0x0005e40000100800 */
[----:B--2---:R-:W-:Y:S02]  /*38290*/  IMAD.MOV.U32 R0, RZ, RZ, R103 ;  /* 0x000000ffff007224 */ /* 0x004fe400078e0067 */
[----:B------:R-:W-:Y:S04]  /*382a0*/  STL [R1+0x340], R102 ;  /* 0x0003406601007387 */ /* 0x000fe80000100800 */
[----:B------:R-:W2:Y:S04]  /*382b0*/  LDL.LU.64 R100, [R1+0x550] ;  /* 0x0005500001647983 */ /* 0x000ea80000300a00 */
[----:B------:R1:W-:Y:S04]  /*382c0*/  STL [R1+0x33c], R0 ;  /* 0x00033c0001007387 */ /* 0x0003e80000100800 */
[----:B------:R-:W-:Y:S01]  /*382d0*/  STL [R1+0x348], R114 ;  /* 0x0003487201007387 */ /* 0x000fe20000100800 */
[----:B-1----:R-:W-:-:S05]  /*382e0*/  IMAD.MOV.U32 R0, RZ, RZ, R115 ;  /* 0x000000ffff007224 */ /* 0x002fca00078e0073 */
[----:B------:R3:W-:Y:S04]  /*382f0*/  STL [R1+0x344], R0 ;  /* 0x0003440001007387 */ /* 0x0007e80000100800 */
[----:B------:R-:W2:Y:S01]  /*38300*/  LDL.LU.64 R102, [R1+0x560] ;  /* 0x0005600001667983 */ /* 0x000ea20000300a00 */
[----:B---3--:R-:W-:-:S03]  /*38310*/  IMAD.MOV.U32 R0, RZ, RZ, R105 ;  /* 0x000000ffff007224 */ /* 0x008fc600078e0069 */
[----:B------:R1:W-:Y:S04]  /*38320*/  STL [R1+0x350], R104 ;  /* 0x0003506801007387 */ /* 0x0003e80000100800 */
[----:B------:R-:W3:Y:S04]  /*38330*/  LDL.LU.64 R114, [R1+0x568] ;  /* 0x0005680001727983 */ /* 0x000ee80000300a00 */
[----:B------:R4:W-:Y:S01]  /*38340*/  STL [R1+0x34c], R0 ;  /* 0x00034c0001007387 */ /* 0x0009e20000100800 */
[----:B-1----:R-:W-:-:S03]  /*38350*/  IMAD.MOV.U32 R104, RZ, RZ, R106 ;  /* 0x000000ffff687224 */ /* 0x002fc600078e006a */
[----:B----4-:R-:W-:Y:S01]  /*38360*/  STL [R1+0x358], R98 ;  /* 0x0003586201007387 */ /* 0x010fe20000100800 */
[----:B------:R-:W-:Y:S02]  /*38370*/  IMAD.MOV.U32 R105, RZ, RZ, R107 ;  /* 0x000000ffff697224 */ /* 0x000fe400078e006b */
[----:B------:R-:W-:Y:S02]  /*38380*/  IMAD.MOV.U32 R106, RZ, RZ, R108 ;  /* 0x000000ffff6a7224 */ /* 0x000fe400078e006c */
[----:B------:R-:W-:Y:S02]  /*38390*/  IMAD.MOV.U32 R107, RZ, RZ, R109 ;  /* 0x000000ffff6b7224 */ /* 0x000fe400078e006d */
[----:B------:R-:W4:Y:S01]  /*383a0*/  LDL.LU.64 R108, [R1+0x570] ;  /* 0x00057000016c7983 */ /* 0x000f220000300a00 */
[----:B------:R-:W-:-:S05]  /*383b0*/  IMAD.MOV.U32 R0, RZ, RZ, R99 ;  /* 0x000000ffff007224 */ /* 0x000fca00078e0063 */
[----:B------:R2:W-:Y:S02]  /*383c0*/  STL [R1+0x354], R0 ;  /* 0x0003540001007387 */ /* 0x0005e40000100800 */
[----:B--2---:R-:W-:Y:S02]  /*383d0*/  IMAD.MOV.U32 R0, RZ, RZ, R101 ;  /* 0x000000ffff007224 */ /* 0x004fe400078e0065 */
[----:B------:R-:W-:Y:S04]  /*383e0*/  STL [R1+0x360], R100 ;  /* 0x0003606401007387 */ /* 0x000fe80000100800 */
[----:B------:R1:W-:Y:S04]  /*383f0*/  STL [R1+0x35c], R0 ;  /* 0x00035c0001007387 */ /* 0x0003e80000100800 */
[----:B------:R2:W-:Y:S01]  /*38400*/  STL [R1+0x368], R116 ;  /* 0x0003687401007387 */ /* 0x0005e20000100800 */
[----:B-1----:R-:W-:-:S03]  /*38410*/  IMAD.MOV.U32 R0, RZ, RZ, R117 ;  /* 0x000000ffff007224 */ /* 0x002fc600078e0075 */
[----:B------:R-:W-:Y:S04]  /*38420*/  STL [R1+0x370], R102 ;  /* 0x0003706601007387 */ /* 0x000fe80000100800 */
[----:B------:R1:W-:Y:S04]  /*38430*/  STL [R1+0x364], R0 ;  /* 0x0003640001007387 */ /* 0x0003e80000100800 */
[----:B--2---:R-:W2:Y:S04]  /*38440*/  LDL.LU.64 R116, [R1+0x580] ;  /* 0x0005800001747983 */ /* 0x004ea80000300a00 */
[----:B------:R-:W2:Y:S01]  /*38450*/  LDL.LU.64 R100, [R1+0x588] ;  /* 0x0005880001647983 */ /* 0x000ea20000300a00 */
[----:B-1----:R-:W-:-:S05]  /*38460*/  IMAD.MOV.U32 R0, RZ, RZ, R103 ;  /* 0x000000ffff007224 */ /* 0x002fca00078e0067 */
[----:B------:R1:W-:Y:S04]  /*38470*/  STL [R1+0x36c], R0 ;  /* 0x00036c0001007387 */ /* 0x0003e80000100800 */
[----:B---3--:R3:W-:Y:S01]  /*38480*/  STL [R1+0x378], R114 ;  /* 0x0003787201007387 */ /* 0x0087e20000100800 */
[----:B-1----:R-:W-:-:S03]  /*38490*/  IMAD.MOV.U32 R0, RZ, RZ, R115 ;  /* 0x000000ffff007224 */ /* 0x002fc600078e0073 */
[----:B----4-:R-:W-:Y:S04]  /*384a0*/  STL [R1+0x380], R108 ;  /* 0x0003806c01007387 */ /* 0x010fe80000100800 */
[----:B------:R1:W-:Y:S04]  /*384b0*/  STL [R1+0x374], R0 ;  /* 0x0003740001007387 */ /* 0x0003e80000100800 */
[----:B---3--:R-:W3:Y:S01]  /*384c0*/  LDL.LU.64 R114, [R1+0x590] ;  /* 0x0005900001727983 */ /* 0x008ee20000300a00 */
[----:B-1----:R-:W-:-:S05]  /*384d0*/  IMAD.MOV.U32 R0, RZ, RZ, R109 ;  /* 0x000000ffff007224 */ /* 0x002fca00078e006d */
[----:B------:R1:W-:Y:S04]  /*384e0*/  STL [R1+0x37c], R0 ;  /* 0x00037c0001007387 */ /* 0x0003e80000100800 */
[----:B------:R-:W-:Y:S04]  /*384f0*/  STL [R1+0x388], R104 ;  /* 0x0003886801007387 */ /* 0x000fe80000100800 */
[----:B------:R-:W4:Y:S01]  /*38500*/  LDL.LU.64 R102, [R1+0x5a0] ;  /* 0x0005a00001667983 */ /* 0x000f220000300a00 */
[----:B-1----:R-:W-:-:S03]  /*38510*/  MOV R0, R105 ;  /* 0x0000006900007202 */ /* 0x002fc60000000f00 */
[----:B------:R-:W4:Y:S04]  /*38520*/  LDL.LU.64 R108, [R1+0x5a8] ;  /* 0x0005a800016c7983 */ /* 0x000f280000300a00 */
[----:B------:R2:W-:Y:S02]  /*38530*/  STL [R1+0x384], R0 ;  /* 0x0003840001007387 */ /* 0x0005e40000100800 */
[----:B--2---:R-:W-:Y:S02]  /*38540*/  IMAD.MOV.U32 R0, RZ, RZ, R117 ;  /* 0x000000ffff007224 */ /* 0x004fe400078e0075 */
[----:B------:R1:W-:Y:S04]  /*38550*/  STL [R1+0x390], R116 ;  /* 0x0003907401007387 */ /* 0x0003e80000100800 */
[----:B------:R2:W-:Y:S04]  /*38560*/  STL [R1+0x38c], R0 ;  /* 0x00038c0001007387 */ /* 0x0005e80000100800 */
[----:B-1----:R-:W4:Y:S01]  /*38570*/  LDL.LU.64 R116, [R1+0x5b0] ;  /* 0x0005b00001747983 */ /* 0x002f220000300a00 */
[----:B--2---:R-:W-:-:S03]  /*38580*/  IMAD.MOV.U32 R0, RZ, RZ, R101 ;  /* 0x000000ffff007224 */ /* 0x004fc600078e0065 */
[----:B------:R-:W-:Y:S04]  /*38590*/  STL [R1+0x398], R100 ;  /* 0x0003986401007387 */ /* 0x000fe80000100800 */
[----:B------:R-:W2:Y:S04]  /*385a0*/  LDL.LU.64 R104, [R1+0x5c0] ;  /* 0x0005c00001687983 */ /* 0x000ea80000300a00 */
[----:B------:R1:W-:Y:S04]  /*385b0*/  STL [R1+0x394], R0 ;  /* 0x0003940001007387 */ /* 0x0003e80000100800 */
[----:B---3--:R3:W-:Y:S01]  /*385c0*/  STL [R1+0x3a0], R114 ;  /* 0x0003a07201007387 */ /* 0x0087e20000100800 */
[----:B-1----:R-:W-:-:S05]  /*385d0*/  IMAD.MOV.U32 R0, RZ, RZ, R115 ;  /* 0x000000ffff007224 */ /* 0x002fca00078e0073 */
[----:B------:R1:W-:Y:S04]  /*385e0*/  STL [R1+0x39c], R0 ;  /* 0x00039c0001007387 */ /* 0x0003e80000100800 */
[----:B------:R4:W-:Y:S04]  /*385f0*/  STL [R1+0x3a8], R110 ;  /* 0x0003a86e01007387 */ /* 0x0009e80000100800 */
[----:B---3--:R-:W3:Y:S01]  /*38600*/  LDL.LU.64 R114, [R1+0x5d0] ;  /* 0x0005d00001727983 */ /* 0x008ee20000300a00 */
[----:B-1----:R-:W-:-:S03]  /*38610*/  IMAD.MOV.U32 R0, RZ, RZ, R111 ;  /* 0x000000ffff007224 */ /* 0x002fc600078e006f */
[----:B----4-:R-:W-:Y:S04]  /*38620*/  STL [R1+0x3b0], R102 ;  /* 0x0003b06601007387 */ /* 0x010fe80000100800 */
[----:B------:R1:W-:Y:S04]  /*38630*/  STL [R1+0x3a4], R0 ;  /* 0x0003a40001007387 */ /* 0x0003e80000100800 */
[----:B------:R-:W4:Y:S01]  /*38640*/  LDL.LU.64 R110, [R1+0x5c8] ;  /* 0x0005c800016e7983 */ /* 0x000f220000300a00 */
[----:B-1----:R-:W-:-:S05]  /*38650*/  IMAD.MOV.U32 R0, RZ, RZ, R103 ;  /* 0x000000ffff007224 */ /* 0x002fca00078e0067 */
[----:B------:R1:W-:Y:S04]  /*38660*/  STL [R1+0x3ac], R0 ;  /* 0x0003ac0001007387 */ /* 0x0003e80000100800 */
[----:B------:R1:W-:Y:S02]  /*38670*/  STL [R1+0x3b8], R108 ;  /* 0x0003b86c01007387 */ /* 0x0003e40000100800 */
[----:B-1----:R-:W-:Y:S02]  /*38680*/  IMAD.MOV.U32 R0, RZ, RZ, R109 ;  /* 0x000000ffff007224 */ /* 0x002fe400078e006d */
[----:B------:R-:W-:Y:S02]  /*38690*/  IMAD.MOV.U32 R108, RZ, RZ, R112 ;  /* 0x000000ffff6c7224 */ /* 0x000fe400078e0070 */
[----:B------:R-:W-:Y:S01]  /*386a0*/  IMAD.MOV.U32 R109, RZ, RZ, R113 ;  /* 0x000000ffff6d7224 */ /* 0x000fe200078e0071 */
[----:B------:R1:W-:Y:S04]  /*386b0*/  STL [R1+0x3c0], R116 ;  /* 0x0003c07401007387 */ /* 0x0003e80000100800 */
[----:B------:R2:W-:Y:S04]  /*386c0*/  STL [R1+0x3b4], R0 ;  /* 0x0003b40001007387 */ /* 0x0005e80000100800 */
[----:B------:R-:W3:Y:S01]  /*386d0*/  LDL.LU.64 R112, [R1+0x5e8] ;  /* 0x0005e80001707983 */ /* 0x000ee20000300a00 */
[----:B-1----:R-:W-:-:S02]  /*386e0*/  IMAD.MOV.U32 R116, RZ, RZ, R124 ;  /* 0x000000ffff747224 */ /* 0x002fc400078e007c */
[----:B--2---:R-:W-:Y:S02]  /*386f0*/  IMAD.MOV.U32 R0, RZ, RZ, R117 ;  /* 0x000000ffff007224 */ /* 0x004fe400078e0075 */
[----:B------:R-:W-:Y:S02]  /*38700*/  IMAD.MOV.U32 R117, RZ, RZ, R125 ;  /* 0x000000ffff757224 */ /* 0x000fe400078e007d */
[----:B------:R-:W2:Y:S04]  /*38710*/  LDL.LU.64 R124, [R1+0x5e0] ;  /* 0x0005e000017c7983 */ /* 0x000ea80000300a00 */
[----:B------:R1:W-:Y:S04]  /*38720*/  STL [R1+0x3bc], R0 ;  /* 0x0003bc0001007387 */ /* 0x0003e80000100800 */
[----:B------:R1:W-:Y:S02]  /*38730*/  STL [R1+0x3c8], R106 ;  /* 0x0003c86a01007387 */ /* 0x0003e40000100800 */
[----:B-1----:R-:W-:-:S02]  /*38740*/  IMAD.MOV.U32 R0, RZ, RZ, R107 ;  /* 0x000000ffff007224 */ /* 0x002fc400078e006b */
[----:B------:R-:W-:Y:S04]  /*38750*/  STL [R1+0x3d0], R104 ;  /* 0x0003d06801007387 */ /* 0x000fe80000100800 */
[----:B------:R1:W-:Y:S04]  /*38760*/  STL [R1+0x3c4], R0 ;  /* 0x0003c40001007387 */ /* 0x0003e80000100800 */
[----:B------:R-:W2:Y:S01]  /*38770*/  LDL.LU.64 R106, [R1+0x5f0] ;  /* 0x0005f000016a7983 */ /* 0x000ea20000300a00 */
[----:B-1----:R-:W-:-:S05]  /*38780*/  IMAD.MOV.U32 R0, RZ, RZ, R105 ;  /* 0x000000ffff007224 */ /* 0x002fca00078e0069 */
[----:B------:R1:W-:Y:S04]  /*38790*/  STL [R1+0x3cc], R0 ;  /* 0x0003cc0001007387 */ /* 0x0003e80000100800 */
[----:B----4-:R4:W-:Y:S01]  /*387a0*/  STL [R1+0x3d8], R110 ;  /* 0x0003d86e01007387 */ /* 0x0109e20000100800 */
[----:B-1----:R-:W-:-:S05]  /*387b0*/  IMAD.MOV.U32 R0, RZ, RZ, R111 ;  /* 0x000000ffff007224 */ /* 0x002fca00078e006f */
[----:B------:R1:W-:Y:S04]  /*387c0*/  STL [R1+0x3d4], R0 ;  /* 0x0003d40001007387 */ /* 0x0003e80000100800 */
[----:B---3--:R3:W-:Y:S04]  /*387d0*/  STL [R1+0x3e0], R114 ;  /* 0x0003e07201007387 */ /* 0x0087e80000100800 */
[----:B----4-:R-:W4:Y:S01]  /*387e0*/  LDL.LU.64 R110, [R1+0x600] ;  /* 0x00060000016e7983 */ /* 0x010f220000300a00 */
[----:B-1----:R-:W-:-:S05]  /*387f0*/  IMAD.MOV.U32 R0, RZ, RZ, R115 ;  /* 0x000000ffff007224 */ /* 0x002fca00078e0073 */
[----:B------:R1:W-:Y:S04]  /*38800*/  STL [R1+0x3dc], R0 ;  /* 0x0003dc0001007387 */ /* 0x0003e80000100800 */
[----:B------:R1:W-:Y:S04]  /*38810*/  STL [R1+0x3e8], R108 ;  /* 0x0003e86c01007387 */ /* 0x0003e80000100800 */
[----:B---3--:R-:W3:Y:S01]  /*38820*/  LDL.LU.64 R114, [R1+0x608] ;  /* 0x0006080001727983 */ /* 0x008ee20000300a00 */
[----:B-1----:R-:W-:-:S05]  /*38830*/  MOV R0, R109 ;  /* 0x0000006d00007202 */ /* 0x002fca0000000f00 */
[----:B------:R2:W-:Y:S01]  /*38840*/  STL [R1+0x3e4], R0 ;  /* 0x0003e40001007387 */ /* 0x0005e20000100800 */
[----:B------:R-:W-:Y:S02]  /*38850*/  IMAD.MOV.U32 R108, RZ, RZ, R120 ;  /* 0x000000ffff6c7224 */ /* 0x000fe400078e0078 */
[----:B------:R-:W-:Y:S02]  /*38860*/  IMAD.MOV.U32 R109, RZ, RZ, R121 ;  /* 0x000000ffff6d7224 */ /* 0x000fe400078e0079 */
[----:B--2---:R-:W-:Y:S01]  /*38870*/  IMAD.MOV.U32 R0, RZ, RZ, R125 ;  /* 0x000000ffff007224 */ /* 0x004fe200078e007d */
[----:B------:R1:W-:Y:S04]  /*38880*/  STL [R1+0x3f0], R124 ;  /* 0x0003f07c01007387 */ /* 0x0003e80000100800 */
[----:B------:R2:W-:Y:S01]  /*38890*/  STL [R1+0x3ec], R0 ;  /* 0x0003ec0001007387 */ /* 0x0005e20000100800 */
[----:B-1----:R-:W-:-:S02]  /*388a0*/  IMAD.MOV.U32 R124, RZ, RZ, R126 ;  /* 0x000000ffff7c7224 */ /* 0x002fc400078e007e */
[----:B------:R-:W-:Y:S02]  /*388b0*/  IMAD.MOV.U32 R125, RZ, RZ, R127 ;  /* 0x000000ffff7d7224 */ /* 0x000fe400078e007f */
[----:B------:R-:W3:Y:S01]  /*388c0*/  LDL.LU.64 R126, [R1+0x610] ;  /* 0x00061000017e7983 */ /* 0x000ee20000300a00 */
[----:B--2---:R-:W-:-:S03]  /*388d0*/  IMAD.MOV.U32 R0, RZ, RZ, R113 ;  /* 0x000000ffff007224 */ /* 0x004fc600078e0071 */
[----:B------:R1:W-:Y:S04]  /*388e0*/  STL [R1+0x3f8], R112 ;  /* 0x0003f87001007387 */ /* 0x0003e80000100800 */
[----:B------:R-:W2:Y:S04]  /*388f0*/  LDL.LU.64 R120, [R1+0x628] ;  /* 0x0006280001787983 */ /* 0x000ea80000300a00 */
[----:B------:R-:W-:Y:S04]  /*38900*/  STL [R1+0x400], R106 ;  /* 0x0004006a01007387 */ /* 0x000fe80000100800 */
[----:B------:R1:W-:Y:S04]  /*38910*/  STL [R1+0x3f4], R0 ;  /* 0x0003f40001007387 */ /* 0x0003e80000100800 */
[----:B-1----:R-:W2:Y:S01]  /*38920*/  LDL.LU.64 R112, [R1+0x620] ;  /* 0x0006200001707983 */ /* 0x002ea20000300a00 */
[----:B------:R-:W-:-:S05]  /*38930*/  IMAD.MOV.U32 R0, RZ, RZ, R107 ;  /* 0x000000ffff007224 */ /* 0x000fca00078e006b */
[----:B------:R1:W-:Y:S04]  /*38940*/  STL [R1+0x3fc], R0 ;  /* 0x0003fc0001007387 */ /* 0x0003e80000100800 */
[----:B------:R4:W-:Y:S01]  /*38950*/  STL [R1+0x408], R122 ;  /* 0x0004087a01007387 */ /* 0x0009e20000100800 */
[----:B-1----:R-:W-:-:S03]  /*38960*/  IMAD.MOV.U32 R0, RZ, RZ, R123 ;  /* 0x000000ffff007224 */ /* 0x002fc600078e007b */
[----:B----4-:R-:W-:Y:S04]  /*38970*/  STL [R1+0x410], R110 ;  /* 0x0004106e01007387 */ /* 0x010fe80000100800 */
[----:B------:R1:W-:Y:S04]  /*38980*/  STL [R1+0x404], R0 ;  /* 0x0004040001007387 */ /* 0x0003e80000100800 */
[----:B------:R-:W4:Y:S01]  /*38990*/  LDL.LU.64 R122, [R1+0x630] ;  /* 0x00063000017a7983 */ /* 0x000f220000300a00 */
[----:B-1----:R-:W-:-:S03]  /*389a0*/  IMAD.MOV.U32 R0, RZ, RZ, R111 ;  /* 0x000000ffff007224 */ /* 0x002fc600078e006f */
[----:B---3--:R-:W-:Y:S01]  /*389b0*/  STL [R1+0x418], R114 ;  /* 0x0004187201007387 */ /* 0x008fe20000100800 */
[----:B------:R-:W-:Y:S02]  /*389c0*/  IMAD.MOV.U32 R110, RZ, RZ, R116 ;  /* 0x000000ffff6e7224 */ /* 0x000fe400078e0074 */
[----:B------:R-:W-:Y:S01]  /*389d0*/  IMAD.MOV.U32 R111, RZ, RZ, R117 ;  /* 0x000000ffff6f7224 */ /* 0x000fe200078e0075 */
[----:B------:R1:W-:Y:S04]  /*389e0*/  STL [R1+0x40c], R0 ;  /* 0x00040c0001007387 */ /* 0x0003e80000100800 */
[----:B------:R-:W3:Y:S01]  /*389f0*/  LDL.LU.64 R116, [R1+0x640] ;  /* 0x0006400001747983 */ /* 0x000ee20000300a00 */
[----:B-1----:R-:W-:-:S05]  /*38a00*/  IMAD.MOV.U32 R0, RZ, RZ, R115 ;  /* 0x000000ffff007224 */ /* 0x002fca00078e0073 */
[----:B------:R1:W-:Y:S04]  /*38a10*/  STL [R1+0x414], R0 ;  /* 0x0004140001007387 */ /* 0x0003e80000100800 */
[----:B------:R-:W3:Y:S01]  /*38a20*/  LDL.LU.64 R114, [R1+0x648] ;  /* 0x0006480001727983 */ /* 0x000ee20000300a00 */
[----:B-1----:R-:W-:-:S03]  /*38a30*/  IMAD.MOV.U32 R0, RZ, RZ, R127 ;  /* 0x000000ffff007224 */ /* 0x002fc600078e007f */
[----:B------:R1:W-:Y:S04]  /*38a40*/  STL [R1+0x420], R126 ;  /* 0x0004207e01007387 */ /* 0x0003e80000100800 */
[----:B------:R1:W-:Y:S04]  /*38a50*/  STL [R1+0x41c], R0 ;  /* 0x00041c0001007387 */ /* 0x0003e80000100800 */
[----:B------:R-:W-:Y:S04]  /*38a60*/  STL [R1+0x428], R108 ;  /* 0x0004286c01007387 */ /* 0x000fe80000100800 */
[----:B-1----:R-:W3:Y:S01]  /*38a70*/  LDL.LU.64 R126, [R1+0x650] ;  /* 0x00065000017e7983 */ /* 0x002ee20000300a00 */
[----:B------:R-:W-:-:S05]  /*38a80*/  IMAD.MOV.U32 R0, RZ, RZ, R109 ;  /* 0x000000ffff007224 */ /* 0x000fca00078e006d */
[----:B------:R1:W-:Y:S04]  /*38a90*/  STL [R1+0x424], R0 ;  /* 0x0004240001007387 */ /* 0x0003e80000100800 */
[----:B--2---:R2:W-:Y:S01]  /*38aa0*/  STL [R1+0x430], R112 ;  /* 0x0004307001007387 */ /* 0x0045e20000100800 */
[----:B-1----:R-:W-:-:S05]  /*38ab0*/  IMAD.MOV.U32 R0, RZ, RZ, R113 ;  /* 0x000000ffff007224 */ /* 0x002fca00078e0071 */
[----:B------:R1:W-:Y:S01]  /*38ac0*/  STL [R1+0x42c], R0 ;  /* 0x00042c0001007387 */ /* 0x0003e20000100800 */
[----:B--2---:R-:W-:Y:S01]  /*38ad0*/  MOV R112, R118 ;  /* 0x0000007600707202 */ /* 0x004fe20000000f00 */
[----:B------:R-:W-:Y:S02]  /*38ae0*/  IMAD.MOV.U32 R113, RZ, RZ, R119 ;  /* 0x000000ffff717224 */ /* 0x000fe400078e0077 */
[----:B------:R-:W-:Y:S04]  /*38af0*/  STL [R1+0x438], R120 ;  /* 0x0004387801007387 */ /* 0x000fe80000100800 */
[----:B------:R-:W2:Y:S01]  /*38b00*/  LDL.LU.64 R118, [R1+0x660] ;  /* 0x0006600001767983 */ /* 0x000ea20000300a00 */
[----:B-1----:R-:W-:-:S05]  /*38b10*/  IMAD.MOV.U32 R0, RZ, RZ, R121 ;  /* 0x000000ffff007224 */ /* 0x002fca00078e0079 */
[----:B------:R1:W-:Y:S04]  /*38b20*/  STL [R1+0x434], R0 ;  /* 0x0004340001007387 */ /* 0x0003e80000100800 */
[----:B----4-:R4:W-:Y:S01]  /*38b30*/  STL [R1+0x440], R122 ;  /* 0x0004407a01007387 */ /* 0x0109e20000100800 */
[----:B-1----:R-:W-:-:S03]  /*38b40*/  IMAD.MOV.U32 R0, RZ, RZ, R123 ;  /* 0x000000ffff007224 */ /* 0x002fc600078e007b */
[----:B----4-:R-:W4:Y:S04]  /*38b50*/  LDL.LU.64 R122, [R1+0x668] ;  /* 0x00066800017a7983 */ /* 0x010f280000300a00 */
[----:B------:R1:W-:Y:S04]  /*38b60*/  STL [R1+0x43c], R0 ;  /* 0x00043c0001007387 */ /* 0x0003e80000100800 */
[----:B------:R-:W-:Y:S04]  /*38b70*/  STL [R1+0x448], R110 ;  /* 0x0004486e01007387 */ /* 0x000fe80000100800 */
[----:B------:R-:W4:Y:S01]  /*38b80*/  LDL.LU.64 R120, [R1+0x670] ;  /* 0x0006700001787983 */ /* 0x000f220000300a00 */
[----:B-1----:R-:W-:-:S05]  /*38b90*/  IMAD.MOV.U32 R0, RZ, RZ, R111 ;  /* 0x000000ffff007224 */ /* 0x002fca00078e006f */
[----:B------:R1:W-:Y:S04]  /*38ba0*/  STL [R1+0x444], R0 ;  /* 0x0004440001007387 */ /* 0x0003e80000100800 */
[----:B---3--:R3:W-:Y:S01]  /*38bb0*/  STL [R1+0x450], R116 ;  /* 0x0004507401007387 */ /* 0x0087e20000100800 */
[----:B-1----:R-:W-:-:S05]  /*38bc0*/  IMAD.MOV.U32 R0, RZ, RZ, R117 ;  /* 0x000000ffff007224 */ /* 0x002fca00078e0075 */
[----:B------:R1:W-:Y:S04]  /*38bd0*/  STL [R1+0x44c], R0 ;  /* 0x00044c0001007387 */ /* 0x0003e80000100800 */
[----:B------:R-:W-:Y:S04]  /*38be0*/  STL [R1+0x458], R114 ;  /* 0x0004587201007387 */ /* 0x000fe80000100800 */
[----:B---3--:R-:W3:Y:S01]  /*38bf0*/  LDL.LU.64 R116, [R1+0x680] ;  /* 0x0006800001747983 */ /* 0x008ee20000300a00 */
[----:B-1----:R-:W-:-:S03]  /*38c00*/  IMAD.MOV.U32 R0, RZ, RZ, R115 ;  /* 0x000000ffff007224 */ /* 0x002fc600078e0073 */
[----:B------:R-:W-:Y:S04]  /*38c10*/  STL [R1+0x460], R126 ;  /* 0x0004607e01007387 */ /* 0x000fe80000100800 */
[----:B------:R1:W-:Y:S02]  /*38c20*/  STL [R1+0x454], R0 ;  /* 0x0004540001007387 */ /* 0x0003e40000100800 */
[----:B-1----:R-:W-:Y:S02]  /*38c30*/  IMAD.MOV.U32 R0, RZ, RZ, R127 ;  /* 0x000000ffff007224 */ /* 0x002fe400078e007f */
[----:B------:R-:W3:Y:S04]  /*38c40*/  LDL.LU.64 R126, [R1+0x688] ;  /* 0x00068800017e7983 */ /* 0x000ee80000300a00 */
[----:B------:R1:W-:Y:S04]  /*38c50*/  STL [R1+0x45c], R0 ;  /* 0x00045c0001007387 */ /* 0x0003e80000100800 */
[----:B------:R-:W3:Y:S01]  /*38c60*/  LDL.LU.64 R114, [R1+0x690] ;  /* 0x0006900001727983 */ /* 0x000ee20000300a00 */
[----:B-1----:R-:W-:-:S03]  /*38c70*/  IMAD.MOV.U32 R0, RZ, RZ, R113 ;  /* 0x000000ffff007224 */ /* 0x002fc600078e0071 */
[----:B------:R-:W-:Y:S04]  /*38c80*/  STL [R1+0x468], R112 ;  /* 0x0004687001007387 */ /* 0x000fe80000100800 */
[----:B------:R1:W-:Y:S04]  /*38c90*/  STL [R1+0x464], R0 ;  /* 0x0004640001007387 */ /* 0x0003e80000100800 */
[----:B--2---:R2:W-:Y:S01]  /*38ca0*/  STL [R1+0x470], R118 ;  /* 0x0004707601007387 */ /* 0x0045e20000100800 */
[----:B-1----:R-:W-:-:S03]  /*38cb0*/  IMAD.MOV.U32 R0, RZ, RZ, R119 ;  /* 0x000000ffff007224 */ /* 0x002fc600078e0077 */
[----:B--2---:R-:W2:Y:S04]  /*38cc0*/  LDL.LU.64 R118, [R1+0x6a0] ;  /* 0x0006a00001767983 */ /* 0x004ea80000300a00 */
[----:B------:R1:W-:Y:S04]  /*38cd0*/  STL [R1+0x46c], R0 ;  /* 0x00046c0001007387 */ /* 0x0003e80000100800 */
[----:B----4-:R4:W-:Y:S01]  /*38ce0*/  STL [R1+0x478], R122 ;  /* 0x0004787a01007387 */ /* 0x0109e20000100800 */
[----:B-1----:R-:W-:-:S03]  /*38cf0*/  IMAD.MOV.U32 R0, RZ, RZ, R123 ;  /* 0x000000ffff007224 */ /* 0x002fc600078e007b */
[----:B----4-:R-:W4:Y:S04]  /*38d00*/  LDL.LU.64 R122, [R1+0x6a8] ;  /* 0x0006a800017a7983 */ /* 0x010f280000300a00 */
[----:B------:R1:W-:Y:S04]  /*38d10*/  STL [R1+0x474], R0 ;  /* 0x0004740001007387 */ /* 0x0003e80000100800 */
[----:B------:R1:W-:Y:S02]  /*38d20*/  STL [R1+0x480], R120 ;  /* 0x0004807801007387 */ /* 0x0003e40000100800 */
[----:B-1----:R-:W-:-:S02]  /*38d30*/  IMAD.MOV.U32 R0, RZ, RZ, R121 ;  /* 0x000000ffff007224 */ /* 0x002fc400078e0079 */
[----:B------:R-:W4:Y:S04]  /*38d40*/  LDL.LU.64 R120, [R1+0x6b0] ;  /* 0x0006b00001787983 */ /* 0x000f280000300a00 */
[----:B------:R1:W-:Y:S04]  /*38d50*/  STL [R1+0x47c], R0 ;  /* 0x00047c0001007387 */ /* 0x0003e80000100800 */
[----:B------:R3:W-:Y:S01]  /*38d60*/  STL [R1+0x488], R124 ;  /* 0x0004887c01007387 */ /* 0x0007e20000100800 */
[----:B-1----:R-:W-:-:S05]  /*38d70*/  IMAD.MOV.U32 R0, RZ, RZ, R125 ;  /* 0x000000ffff007224 */ /* 0x002fca00078e007d */
[----:B------:R1:W-:Y:S04]  /*38d80*/  STL [R1+0x484], R0 ;  /* 0x0004840001007387 */ /* 0x0003e80000100800 */
[----:B---3--:R3:W-:Y:S04]  /*38d90*/  STL [R1+0x490], R116 ;  /* 0x0004907401007387 */ /* 0x0087e80000100800 */
[----:B------:R-:W4:Y:S01]  /*38da0*/  LDL.LU.64 R124, [R1+0x6c0] ;  /* 0x0006c000017c7983 */ /* 0x000f220000300a00 */
[----:B-1----:R-:W-:-:S03]  /*38db0*/  IMAD.MOV.U32 R0, RZ, RZ, R117 ;  /* 0x000000ffff007224 */ /* 0x002fc600078e0075 */
[----:B---3--:R-:W3:Y:S04]  /*38dc0*/  LDL.LU.64 R116, [R1+0x6c8] ;  /* 0x0006c80001747983 */ /* 0x008ee80000300a00 */
[----:B------:R1:W-:Y:S02]  /*38dd0*/  STL [R1+0x48c], R0 ;  /* 0x00048c0001007387 */ /* 0x0003e40000100800 */
[----:B-1----:R-:W-:Y:S02]  /*38de0*/  IMAD.MOV.U32 R0, RZ, RZ, R127 ;  /* 0x000000ffff007224 */ /* 0x002fe400078e007f */
[----:B------:R1:W-:Y:S04]  /*38df0*/  STL [R1+0x498], R126 ;  /* 0x0004987e01007387 */ /* 0x0003e80000100800 */
[----:B------:R1:W-:Y:S04]  /*38e00*/  STL [R1+0x494], R0 ;  /* 0x0004940001007387 */ /* 0x0003e80000100800 */
[----:B------:R-:W-:Y:S04]  /*38e10*/  STL [R1+0x4a0], R114 ;  /* 0x0004a07201007387 */ /* 0x000fe80000100800 */
[----:B-1----:R-:W3:Y:S01]  /*38e20*/  LDL.LU.64 R126, [R1+0x6d0] ;  /* 0x0006d000017e7983 */ /* 0x002ee20000300a00 */
[----:B------:R-:W-:-:S05]  /*38e30*/  IMAD.MOV.U32 R0, RZ, RZ, R115 ;  /* 0x000000ffff007224 */ /* 0x000fca00078e0073 */
[----:B------:R1:W-:Y:S04]  /*38e40*/  STL [R1+0x49c], R0 ;  /* 0x00049c0001007387 */ /* 0x0003e80000100800 */
[----:B------:R2:W-:Y:S01]  /*38e50*/  STL [R1+0x4a8], R146 ;  /* 0x0004a89201007387 */ /* 0x0005e20000100800 */
[----:B-1----:R-:W-:-:S03]  /*38e60*/  MOV R0, R147 ;  /* 0x0000009300007202 */ /* 0x002fc60000000f00 */
[----:B--2---:R-:W-:Y:S04]  /*38e70*/  STL [R1+0x4b0], R118 ;  /* 0x0004b07601007387 */ /* 0x004fe80000100800 */
[----:B------:R1:W-:Y:S04]  /*38e80*/  STL [R1+0x4a4], R0 ;  /* 0x0004a40001007387 */ /* 0x0003e80000100800 */
[----:B------:R-:W2:Y:S01]  /*38e90*/  LDL.LU.64 R146, [R1+0x6e0] ;  /* 0x0006e00001927983 */ /* 0x000ea20000300a00 */
[----:B-1----:R-:W-:-:S03]  /*38ea0*/  IMAD.MOV.U32 R0, RZ, RZ, R119 ;  /* 0x000000ffff007224 */ /* 0x002fc600078e0077 */
[----:B------:R-:W2:Y:S04]  /*38eb0*/  LDL.LU.64 R118, [R1+0x6e8] ;  /* 0x0006e80001767983 */ /* 0x000ea80000300a00 */
[----:B------:R1:W-:Y:S04]  /*38ec0*/  STL [R1+0x4ac], R0 ;  /* 0x0004ac0001007387 */ /* 0x0003e80000100800 */
[----:B----4-:R4:W-:Y:S01]  /*38ed0*/  STL [R1+0x4b8], R122 ;  /* 0x0004b87a01007387 */ /* 0x0109e20000100800 */
[----:B-1----:R-:W-:-:S03]  /*38ee0*/  IMAD.MOV.U32 R0, RZ, RZ, R123 ;  /* 0x000000ffff007224 */ /* 0x002fc600078e007b */
[----:B----4-:R-:W4:Y:S04]  /*38ef0*/  LDL.LU.64 R122, [R1+0x6f0] ;  /* 0x0006f000017a7983 */ /* 0x010f280000300a00 */
[----:B------:R1:W-:Y:S04]  /*38f00*/  STL [R1+0x4b4], R0 ;  /* 0x0004b40001007387 */ /* 0x0003e80000100800 */
[----:B------:R-:W-:Y:S01]  /*38f10*/  STL [R1+0x4c0], R120 ;  /* 0x0004c07801007387 */ /* 0x000fe20000100800 */
[----:B-1----:R-:W-:-:S05]  /*38f20*/  IMAD.MOV.U32 R0, RZ, RZ, R121 ;  /* 0x000000ffff007224 */ /* 0x002fca00078e0079 */
[----:B------:R1:W-:Y:S04]  /*38f30*/  STL [R1+0x4bc], R0 ;  /* 0x0004bc0001007387 */ /* 0x0003e80000100800 */
[----:B------:R1:W-:Y:S02]  /*38f40*/  STL [R1+0x4c8], R130 ;  /* 0x0004c88201007387 */ /* 0x0003e40000100800 */
[----:B-1----:R-:W-:Y:S02]  /*38f50*/  IMAD.MOV.U32 R0, RZ, RZ, R131 ;  /* 0x000000ffff007224 */ /* 0x002fe400078e0083 */
[----:B------:R-:W4:Y:S04]  /*38f60*/  LDL.LU.64 R130, [R1+0x700] ;  /* 0x0007000001827983 */ /* 0x000f280000300a00 */
[----:B------:R1:W-:Y:S04]  /*38f70*/  STL [R1+0x4c4], R0 ;  /* 0x0004c40001007387 */ /* 0x0003e80000100800 */
[----:B------:R3:W-:Y:S01]  /*38f80*/  STL [R1+0x4d0], R124 ;  /* 0x0004d07c01007387 */ /* 0x0007e20000100800 */
[----:B-1----:R-:W-:-:S03]  /*38f90*/  IMAD.MOV.U32 R0, RZ, RZ, R125 ;  /* 0x000000ffff007224 */ /* 0x002fc600078e007d */
[----:B---3--:R-:W-:Y:S04]  /*38fa0*/  STL [R1+0x4d8], R116 ;  /* 0x0004d87401007387 */ /* 0x008fe80000100800 */
[----:B------:R1:W-:Y:S04]  /*38fb0*/  STL [R1+0x4cc], R0 ;  /* 0x0004cc0001007387 */ /* 0x0003e80000100800 */
[----:B------:R-:W3:Y:S04]  /*38fc0*/  LDL.LU.64 R120, [R1+0x708] ;  /* 0x0007080001787983 */ /* 0x000ee80000300a00 */
[----:B------:R-:W3:Y:S01]  /*38fd0*/  LDL.LU.64 R124, [R1+0x710] ;  /* 0x00071000017c7983 */ /* 0x000ee20000300a00 */
[----:B-1----:R-:W-:-:S05]  /*38fe0*/  IMAD.MOV.U32 R0, RZ, RZ, R117 ;  /* 0x000000ffff007224 */ /* 0x002fca00078e0075 */
[----:B------:R1:W-:Y:S02]  /*38ff0*/  STL [R1+0x4d4], R0 ;  /* 0x0004d40001007387 */ /* 0x0003e40000100800 */
[----:B-1----:R-:W-:Y:S02]  /*39000*/  IMAD.MOV.U32 R0, RZ, RZ, R127 ;  /* 0x000000ffff007224 */ /* 0x002fe400078e007f */
[----:B------:R-:W-:Y:S04]  /*39010*/  STL [R1+0x4e0], R126 ;  /* 0x0004e07e01007387 */ /* 0x000fe80000100800 */
[----:B------:R-:W-:Y:S04]  /*39020*/  STL [R1+0x4e8], R144 ;  /* 0x0004e89001007387 */ /* 0x000fe80000100800 */
[----:B------:R1:W-:Y:S02]  /*39030*/  STL [R1+0x4dc], R0 ;  /* 0x0004dc0001007387 */ /* 0x0003e40000100800 */
[----:B-1----:R-:W-:-:S02]  /*39040*/  IMAD.MOV.U32 R0, RZ, RZ, R145 ;  /* 0x000000ffff007224 */ /* 0x002fc400078e0091 */
[----:B------:R-:W3:Y:S04]  /*39050*/  LDL.LU.64 R144, [R1+0x720] ;  /* 0x0007200001907983 */ /* 0x000ee80000300a00 */
[----:B------:R1:W-:Y:S04]  /*39060*/  STL [R1+0x4e4], R0 ;  /* 0x0004e40001007387 */ /* 0x0003e80000100800 */
[----:B--2---:R2:W-:Y:S04]  /*39070*/  STL [R1+0x4f0], R146 ;  /* 0x0004f09201007387 */ /* 0x0045e80000100800 */
[----:B------:R-:W3:Y:S01]  /*39080*/  LDL.LU.64 R126, [R1+0x728] ;  /* 0x00072800017e7983 */ /* 0x000ee20000300a00 */
[----:B-1----:R-:W-:-:S05]  /*39090*/  IMAD.MOV.U32 R0, RZ, RZ, R147 ;  /* 0x000000ffff007224 */ /* 0x002fca00078e0093 */
[----:B------:R1:W-:Y:S01]  /*390a0*/  STL [R1+0x4ec], R0 ;  /* 0x0004ec0001007387 */ /* 0x0003e20000100800 */
[----:B--2---:R-:W-:-:S03]  /*390b0*/  IMAD.MOV.U32 R146, RZ, RZ, R148 ;  /* 0x000000ffff927224 */ /* 0x004fc600078e0094 */
[----:B------:R-:W-:Y:S01]  /*390c0*/  STL [R1+0x4f8], R118 ;  /* 0x0004f87601007387 */ /* 0x000fe20000100800 */
[----:B------:R-:W-:-:S03]  /*390d0*/  IMAD.MOV.U32 R147, RZ, RZ, R149 ;  /* 0x000000ffff937224 */ /* 0x000fc600078e0095 */
[----:B------:R-:W2:Y:S01]  /*390e0*/  LDL.LU.64 R148, [R1+0x730] ;  /* 0x0007300001947983 */ /* 0x000ea20000300a00 */
[----:B-1----:R-:W-:-:S05]  /*390f0*/  IMAD.MOV.U32 R0, RZ, RZ, R119 ;  /* 0x000000ffff007224 */ /* 0x002fca00078e0077 */
[----:B------:R1:W-:Y:S04]  /*39100*/  STL [R1+0x4f4], R0 ;  /* 0x0004f40001007387 */ /* 0x0003e80000100800 */
[----:B----4-:R4:W-:Y:S01]  /*39110*/  STL [R1+0x500], R122 ;  /* 0x0005007a01007387 */ /* 0x0109e20000100800 */
[----:B-1----:R-:W-:-:S03]  /*39120*/  IMAD.MOV.U32 R0, RZ, RZ, R123 ;  /* 0x000000ffff007224 */ /* 0x002fc600078e007b */
[----:B------:R-:W-:Y:S04]  /*39130*/  STL [R1+0x508], R128 ;  /* 0x0005088001007387 */ /* 0x000fe80000100800 */
[----:B------:R1:W-:Y:S04]  /*39140*/  STL [R1+0x4fc], R0 ;  /* 0x0004fc0001007387 */ /* 0x0003e80000100800 */
[----:B----4-:R-:W4:Y:S01]  /*39150*/  LDL.LU.64 R122, [R1+0x740] ;  /* 0x00074000017a7983 */ /* 0x010f220000300a00 */
[----:B-1----:R-:W-:-:S03]  /*39160*/  IMAD.MOV.U32 R0, RZ, RZ, R129 ;  /* 0x000000ffff007224 */ /* 0x002fc600078e0081 */
[----:B------:R-:W4:Y:S04]  /*39170*/  LDL.LU.64 R128, [R1+0x748] ;  /* 0x0007480001807983 */ /* 0x000f280000300a00 */
[----:B------:R1:W-:Y:S04]  /*39180*/  STL [R1+0x504], R0 ;  /* 0x0005040001007387 */ /* 0x0003e80000100800 */
[----:B------:R1:W-:Y:S02]  /*39190*/  STL [R1+0x510], R130 ;  /* 0x0005108201007387 */ /* 0x0003e40000100800 */
[----:B-1----:R-:W-:-:S02]  /*391a0*/  IMAD.MOV.U32 R0, RZ, RZ, R131 ;  /* 0x000000ffff007224 */ /* 0x002fc400078e0083 */
[----:B------:R-:W4:Y:S04]  /*391b0*/  LDL.LU.64 R130, [R1+0x750] ;  /* 0x0007500001827983 */ /* 0x000f280000300a00 */
[----:B------:R3:W-:Y:S02]  /*391c0*/  STL [R1+0x50c], R0 ;  /* 0x00050c0001007387 */ /* 0x0007e40000100800 */
[----:B---3--:R-:W-:Y:S02]  /*391d0*/  MOV R0, R121 ;  /* 0x0000007900007202 */ /* 0x008fe40000000f00 */
[----:B------:R-:W-:Y:S04]  /*391e0*/  STL [R1+0x518], R120 ;  /* 0x0005187801007387 */ /* 0x000fe80000100800 */
[----:B------:R1:W-:Y:S04]  /*391f0*/  STL [R1+0x514], R0 ;  /* 0x0005140001007387 */ /* 0x0003e80000100800 */
[----:B------:R3:W-:Y:S01]  /*39200*/  STL [R1+0x520], R124 ;  /* 0x0005207c01007387 */ /* 0x0007e20000100800 */
[----:B-1----:R-:W-:-:S03]  /*39210*/  IMAD.MOV.U32 R0, RZ, RZ, R125 ;  /* 0x000000ffff007224 */ /* 0x002fc600078e007d */
[----:B------:R1:W-:Y:S04]  /*39220*/  STL [R1+0x528], R140 ;  /* 0x0005288c01007387 */ /* 0x0003e80000100800 */
[----:B------:R1:W-:Y:S04]  /*39230*/  STL [R1+0x51c], R0 ;  /* 0x00051c0001007387 */ /* 0x0003e80000100800 */
[----:B---3--:R-:W3:Y:S01]  /*39240*/  LDL.LU.64 R124, [R1+0x760] ;  /* 0x00076000017c7983 */ /* 0x008ee20000300a00 */
[----:B-1----:R-:W-:Y:S02]  /*39250*/  IMAD.MOV.U32 R140, RZ, RZ, R142 ;  /* 0x000000ffff8c7224 */ /* 0x002fe400078e008e */
[----:B------:R-:W-:-:S02]  /*39260*/  IMAD.MOV.U32 R0, RZ, RZ, R141 ;  /* 0x000000ffff007224 */ /* 0x000fc400078e008d */
[----:B------:R-:W-:Y:S02]  /*39270*/  IMAD.MOV.U32 R141, RZ, RZ, R143 ;  /* 0x000000ffff8d7224 */ /* 0x000fe400078e008f */
[----:B------:R-:W3:Y:S04]  /*39280*/  LDL.LU.64 R142, [R1+0x768] ;  /* 0x00076800018e7983 */ /* 0x000ee80000300a00 */
[----:B------:R1:W-:Y:S04]  /*39290*/  STL [R1+0x524], R0 ;  /* 0x0005240001007387 */ /* 0x0003e80000100800 */
[----:B------:R1:W-:Y:S02]  /*392a0*/  STL [R1+0x530], R144 ;  /* 0x0005309001007387 */ /* 0x0003e40000100800 */
[----:B-1----:R-:W-:-:S02]  /*392b0*/  IMAD.MOV.U32 R0, RZ, RZ, R145 ;  /* 0x000000ffff007224 */ /* 0x002fc400078e0091 */
[----:B------:R-:W3:Y:S04]  /*392c0*/  LDL.LU.64 R144, [R1+0x770] ;  /* 0x0007700001907983 */ /* 0x000ee80000300a00 */
[----:B------:R1:W-:Y:S04]  /*392d0*/  STL [R1+0x52c], R0 ;  /* 0x00052c0001007387 */ /* 0x0003e80000100800 */
[----:B------:R2:W-:Y:S01]  /*392e0*/  STL [R1+0x538], R126 ;  /* 0x0005387e01007387 */ /* 0x0005e20000100800 */
[----:B-1----:R-:W-:-:S05]  /*392f0*/  IMAD.MOV.U32 R0, RZ, RZ, R127 ;  /* 0x000000ffff007224 */ /* 0x002fca00078e007f */
[----:B------:R1:W-:Y:S04]  /*39300*/  STL [R1+0x534], R0 ;  /* 0x0005340001007387 */ /* 0x0003e80000100800 */
[----:B--2---:R2:W-:Y:S04]  /*39310*/  STL [R1+0x540], R148 ;  /* 0x0005409401007387 */ /* 0x0045e80000100800 */
[----:B------:R-:W3:Y:S01]  /*39320*/  LDL.LU.64 R126, [R1+0x780] ;  /* 0x00078000017e7983 */ /* 0x000ee20000300a00 */
[----:B-1----:R-:W-:-:S05]  /*39330*/  IMAD.MOV.U32 R0, RZ, RZ, R149 ;  /* 0x000000ffff007224 */ /* 0x002fca00078e0095 */
[----:B------:R1:W-:Y:S04]  /*39340*/  STL [R1+0x53c], R0 ;  /* 0x00053c0001007387 */ /* 0x0003e80000100800 */
[----:B------:R4:W-:Y:S04]  /*39350*/  STL [R1+0x548], R134 ;  /* 0x0005488601007387 */ /* 0x0009e80000100800 */
[----:B--2---:R-:W2:Y:S01]  /*39360*/  LDL.LU.64 R148, [R1+0x788] ;  /* 0x0007880001947983 */ /* 0x004ea20000300a00 */
[----:B-1----:R-:W-:-:S03]  /*39370*/  IMAD.MOV.U32 R0, RZ, RZ, R135 ;  /* 0x000000ffff007224 */ /* 0x002fc600078e0087 */
[----:B----4-:R-:W-:Y:S04]  /*39380*/  STL [R1+0x550], R122 ;  /* 0x0005507a01007387 */ /* 0x010fe80000100800 */
[----:B------:R1:W-:Y:S04]  /*39390*/  STL [R1+0x544], R0 ;  /* 0x0005440001007387 */ /* 0x0003e80000100800 */
[----:B------:R-:W4:Y:S01]  /*393a0*/  LDL.LU.64 R134, [R1+0x790] ;  /* 0x0007900001867983 */ /* 0x000f220000300a00 */
[----:B-1----:R-:W-:-:S03]  /*393b0*/  IMAD.MOV.U32 R0, RZ, RZ, R123 ;  /* 0x000000ffff007224 */ /* 0x002fc600078e007b */
[----:B------:R-:W-:Y:S04]  /*393c0*/  STL [R1+0x558], R128 ;  /* 0x0005588001007387 */ /* 0x000fe80000100800 */
[----:B------:R1:W-:Y:S02]  /*393d0*/  STL [R1+0x54c], R0 ;  /* 0x00054c0001007387 */ /* 0x0003e40000100800 */
[----:B-1----:R-:W-:Y:S02]  /*393e0*/  IMAD.MOV.U32 R0, RZ, RZ, R129 ;  /* 0x000000ffff007224 */ /* 0x002fe400078e0081 */
[----:B------:R-:W-:Y:S04]  /*393f0*/  STL [R1+0x560], R130 ;  /* 0x0005608201007387 */ /* 0x000fe80000100800 */
[----:B------:R1:W-:Y:S04]  /*39400*/  STL [R1+0x554], R0 ;  /* 0x0005540001007387 */ /* 0x0003e80000100800 */
[----:B------:R-:W4:Y:S01]  /*39410*/  LDL.LU.64 R128, [R1+0x7a0] ;  /* 0x0007a00001807983 */ /* 0x000f220000300a00 */
[----:B-1----:R-:W-:-:S03]  /*39420*/  IMAD.MOV.U32 R0, RZ, RZ, R131 ;  /* 0x000000ffff007224 */ /* 0x002fc600078e0083 */
[----:B------:R-:W4:Y:S04]  /*39430*/  LDL.LU.64 R130, [R1+0x7a8] ;  /* 0x0007a80001827983 */ /* 0x000f280000300a00 */
[----:B------:R1:W-:Y:S04]  /*39440*/  STL [R1+0x55c], R0 ;  /* 0x00055c0001007387 */ /* 0x0003e80000100800 */
[----:B------:R1:W-:Y:S02]  /*39450*/  STL [R1+0x568], R132 ;  /* 0x0005688401007387 */ /* 0x0003e40000100800 */
[----:B-1----:R-:W-:-:S02]  /*39460*/  IMAD.MOV.U32 R0, RZ, RZ, R133 ;  /* 0x000000ffff007224 */ /* 0x002fc400078e0085 */
[----:B------:R-:W4:Y:S04]  /*39470*/  LDL.LU.64 R132, [R1+0x7b0] ;  /* 0x0007b00001847983 */ /* 0x000f280000300a00 */
[----:B------:R1:W-:Y:S04]  /*39480*/  STL [R1+0x564], R0 ;  /* 0x0005640001007387 */ /* 0x0003e80000100800 */
[----:B---3--:R-:W-:Y:S01]  /*39490*/  STL [R1+0x570], R124 ;  /* 0x0005707c01007387 */ /* 0x008fe20000100800 */
[----:B-1----:R-:W-:-:S05]  /*394a0*/  IMAD.MOV.U32 R0, RZ, RZ, R125 ;  /* 0x000000ffff007224 */ /* 0x002fca00078e007d */
[----:B------:R1:W-:Y:S04]  /*394b0*/  STL [R1+0x56c], R0 ;  /* 0x00056c0001007387 */ /* 0x0003e80000100800 */
[----:B------:R3:W-:Y:S01]  /*394c0*/  STL [R1+0x578], R142 ;  /* 0x0005788e01007387 */ /* 0x0007e20000100800 */
[----:B-1----:R-:W-:-:S03]  /*394d0*/  IMAD.MOV.U32 R0, RZ, RZ, R143 ;  /* 0x000000ffff007224 */ /* 0x002fc600078e008f */
[----:B---3--:R-:W3:Y:S04]  /*394e0*/  LDL.LU.64 R142, [R1+0x7c0] ;  /* 0x0007c000018e7983 */ /* 0x008ee80000300a00 */
[----:B------:R1:W-:Y:S04]  /*394f0*/  STL [R1+0x574], R0 ;  /* 0x0005740001007387 */ /* 0x0003e80000100800 */
[----:B------:R1:W-:Y:S02]  /*39500*/  STL [R1+0x580], R144 ;  /* 0x0005809001007387 */ /* 0x0003e40000100800 */
[----:B-1----:R-:W-:-:S02]  /*39510*/  IMAD.MOV.U32 R0, RZ, RZ, R145 ;  /* 0x000000ffff007224 */ /* 0x002fc400078e0091 */
[----:B------:R-:W3:Y:S04]  /*39520*/  LDL.LU.64 R144, [R1+0x7c8] ;  /* 0x0007c80001907983 */ /* 0x000ee80000300a00 */
[----:B------:R1:W-:Y:S04]  /*39530*/  STL [R1+0x57c], R0 ;  /* 0x00057c0001007387 */ /* 0x0003e80000100800 */
[----:B------:R1:W-:Y:S02]  /*39540*/  STL [R1+0x588], R146 ;  /* 0x0005889201007387 */ /* 0x0003e40000100800 */
[----:B-1----:R-:W-:-:S02]  /*39550*/  MOV R0, R147 ;  /* 0x0000009300007202 */ /* 0x002fc40000000f00 */
[----:B------:R-:W3:Y:S04]  /*39560*/  LDL.LU.64 R146, [R1+0x7d0] ;  /* 0x0007d00001927983 */ /* 0x000ee80000300a00 */
[----:B------:R1:W-:Y:S04]  /*39570*/  STL [R1+0x584], R0 ;  /* 0x0005840001007387 */ /* 0x0003e80000100800 */
[----:B------:R-:W-:Y:S01]  /*39580*/  STL [R1+0x590], R126 ;  /* 0x0005907e01007387 */ /* 0x000fe20000100800 */
[----:B-1----:R-:W-:-:S05]  /*39590*/  IMAD.MOV.U32 R0, RZ, RZ, R127 ;  /* 0x000000ffff007224 */ /* 0x002fca00078e007f */
        /* <DEDUP_REMOVED lines=20> */
[----:B------:R1:W-:Y:S02]  /*396e0*/  STL [R1+0x5c0], R132 ;  /* 0x0005c08401007387 */ /* 0x0003e40000100800 */
[----:B-1----:R-:W-:-:S02]  /*396f0*/  IMAD.MOV.U32 R0, RZ, RZ, R133 ;  /* 0x000000ffff007224 */ /* 0x002fc400078e0085 */
[----:B------:R-:W4:Y:S04]  /*39700*/  LDL.LU.64 R132, [R1+0x808] ;  /* 0x0008080001847983 */ /* 0x000f280000300a00 */
[----:B------:R1:W-:Y:S04]  /*39710*/  STL [R1+0x5bc], R0 ;  /* 0x0005bc0001007387 */ /* 0x0003e80000100800 */
[----:B------:R1:W-:Y:S02]  /*39720*/  STL [R1+0x5c8], R140 ;  /* 0x0005c88c01007387 */ /* 0x0003e40000100800 */
[----:B-1----:R-:W-:-:S02]  /*39730*/  IMAD.MOV.U32 R0, RZ, RZ, R141 ;  /* 0x000000ffff007224 */ /* 0x002fc400078e008d */
[----:B------:R-:W4:Y:S04]  /*39740*/  LDL.LU.64 R140, [R1+0x810] ;  /* 0x00081000018c7983 */ /* 0x000f280000300a00 */
[----:B------:R1:W-:Y:S04]  /*39750*/  STL [R1+0x5c4], R0 ;  /* 0x0005c40001007387 */ /* 0x0003e80000100800 */
[----:B---3--:R3:W-:Y:S01]  /*39760*/  STL [R1+0x5d0], R142 ;  /* 0x0005d08e01007387 */ /* 0x0087e20000100800 */
        /* <DEDUP_REMOVED lines=27> */
[----:B------:R1:W-:Y:S02]  /*39920*/  STL [R1+0x608], R138 ;  /* 0x0006088a01007387 */ /* 0x0003e40000100800 */
[----:B-1----:R-:W-:-:S02]  /*39930*/  MOV R0, R139 ;  /* 0x0000008b00007202 */ /* 0x002fc40000000f00 */
        /* <DEDUP_REMOVED lines=63> */
[----:B-1----:R-:W-:-:S02]  /*39d30*/  MOV R0, R145 ;  /* 0x0000009100007202 */ /* 0x002fc40000000f00 */
        /* <DEDUP_REMOVED lines=44> */
[----:B------:R-:W3:Y:S04]  /*3a000*/  LDL.64 R144, [R1+0x928] ;  /* 0x0009280001907983 */ /* 0x000ee80000100a00 */
[----:B------:R1:W-:Y:S04]  /*3a010*/  STL [R1+0x6dc], R0 ;  /* 0x0006dc0001007387 */ /* 0x0003e80000100800 */
[----:B------:R1:W-:Y:S02]  /*3a020*/  STL [R1+0x6e8], R146 ;  /* 0x0006e89201007387 */ /* 0x0003e40000100800 */
[----:B-1----:R-:W-:-:S02]  /*3a030*/  IMAD.MOV.U32 R0, RZ, RZ, R147 ;  /* 0x000000ffff007224 */ /* 0x002fc400078e0093 */
[----:B------:R-:W3:Y:S04]  /*3a040*/  LDL.64 R146, [R1+0x930] ;  /* 0x0009300001927983 */ /* 0x000ee80000100a00 */
        /* <DEDUP_REMOVED lines=21> */
[----:B------:R-:W-:Y:S04]  /*3a1a0*/  STL [R1+0x718], R130 ;  /* 0x0007188201007387 */ /* 0x000fe80000100800 */
[----:B------:R-:W4:Y:S01]  /*3a1b0*/  LDL.LU.64 R128, [R1+0x960] ;  /* 0x0009600001807983 */ /* 0x000f220000300a00 */
[----:B-1----:R-:W-:-:S05]  /*3a1c0*/  IMAD.MOV.U32 R0, RZ, RZ, R131 ;  /* 0x000000ffff007224 */ /* 0x002fca00078e0083 */
[----:B------:R1:W-:Y:S04]  /*3a1d0*/  STL [R1+0x714], R0 ;  /* 0x0007140001007387 */ /* 0x0003e80000100800 */
[----:B------:R-:W-:Y:S01]  /*3a1e0*/  STL [R1+0x720], R132 ;  /* 0x0007208401007387 */ /* 0x000fe20000100800 */
[----:B-1----:R-:W-:-:S03]  /*3a1f0*/  IMAD.MOV.U32 R0, RZ, RZ, R133 ;  /* 0x000000ffff007224 */ /* 0x002fc600078e0085 */
        /* <DEDUP_REMOVED lines=14> */
[----:B------:R-:W-:Y:S04]  /*3a2e0*/  STL [R1+0x740], R146 ;  /* 0x0007409201007387 */ /* 0x000fe80000100800 */
[----:B------:R-:W3:Y:S01]  /*3a2f0*/  LDL.LU.64 R132, [R1+0x988] ;  /* 0x0009880001847983 */ /* 0x000ee20000300a00 */
[----:B-1----:R-:W-:-:S05]  /*3a300*/  IMAD.MOV.U32 R0, RZ, RZ, R147 ;  /* 0x000000ffff007224 */ /* 0x002fca00078e0093 */
[----:B------:R1:W-:Y:S02]  /*3a310*/  STL [R1+0x73c], R0 ;  /* 0x00073c0001007387 */ /* 0x0003e40000100800 */
[----:B-1----:R-:W-:Y:S02]  /*3a320*/  IMAD.MOV.U32 R0, RZ, RZ, R151 ;  /* 0x000000ffff007224 */ /* 0x002fe400078e0097 */
[----:B------:R1:W-:Y:S04]  /*3a330*/  STL [R1+0x748], R150 ;  /* 0x0007489601007387 */ /* 0x0003e80000100800 */
[----:B-1----:R-:W3:Y:S04]  /*3a340*/  LDL.LU.64 R150, [R1+0x990] ;  /* 0x0009900001967983 */ /* 0x002ee80000300a00 */
[----:B------:R1:W-:Y:S04]  /*3a350*/  STL [R1+0x744], R0 ;  /* 0x0007440001007387 */ /* 0x0003e80000100800 */
[----:B--2---:R2:W-:Y:S04]  /*3a360*/  STL [R1+0x750], R148 ;  /* 0x0007509401007387 */ /* 0x0045e80000100800 */
[----:B------:R-:W3:Y:S01]  /*3a370*/  LDL.LU.64 R146, [R1+0x998] ;  /* 0x0009980001927983 */ /* 0x000ee20000300a00 */
[----:B-1----:R-:W-:-:S05]  /*3a380*/  IMAD.MOV.U32 R0, RZ, RZ, R149 ;  /* 0x000000ffff007224 */ /* 0x002fca00078e0095 */
[----:B------:R1:W-:Y:S04]  /*3a390*/  STL [R1+0x74c], R0 ;  /* 0x00074c0001007387 */ /* 0x0003e80000100800 */
[----:B----4-:R4:W-:Y:S04]  /*3a3a0*/  STL [R1+0x758], R134 ;  /* 0x0007588601007387 */ /* 0x0109e80000100800 */
[----:B--2---:R-:W2:Y:S01]  /*3a3b0*/  LDL.LU.64 R148, [R1+0x9a0] ;  /* 0x0009a00001947983 */ /* 0x004ea20000300a00 */
[----:B-1----:R-:W-:-:S03]  /*3a3c0*/  IMAD.MOV.U32 R0, RZ, RZ, R135 ;  /* 0x000000ffff007224 */ /* 0x002fc600078e0087 */
[----:B------:R-:W-:Y:S04]  /*3a3d0*/  STL [R1+0x760], R136 ;  /* 0x0007608801007387 */ /* 0x000fe80000100800 */
[----:B------:R1:W-:Y:S04]  /*3a3e0*/  STL [R1+0x754], R0 ;  /* 0x0007540001007387 */ /* 0x0003e80000100800 */
[----:B----4-:R-:W4:Y:S01]  /*3a3f0*/  LDL.LU.64 R134, [R1+0x9a8] ;  /* 0x0009a80001867983 */ /* 0x010f220000300a00 */
[----:B-1----:R-:W-:-:S03]  /*3a400*/  IMAD.MOV.U32 R0, RZ, RZ, R137 ;  /* 0x000000ffff007224 */ /* 0x002fc600078e0089 */
[----:B------:R-:W-:Y:S04]  /*3a410*/  STL [R1+0x768], R138 ;  /* 0x0007688a01007387 */ /* 0x000fe80000100800 */
[----:B------:R1:W-:Y:S04]  /*3a420*/  STL [R1+0x75c], R0 ;  /* 0x00075c0001007387 */ /* 0x0003e80000100800 */
[----:B------:R-:W4:Y:S01]  /*3a430*/  LDL.LU.64 R136, [R1+0x9b0] ;  /* 0x0009b00001887983 */ /* 0x000f220000300a00 */
[----:B-1----:R-:W-:-:S03]  /*3a440*/  IMAD.MOV.U32 R0, RZ, RZ, R139 ;  /* 0x000000ffff007224 */ /* 0x002fc600078e008b */
[----:B------:R-:W-:Y:S04]  /*3a450*/  STL [R1+0x770], R128 ;  /* 0x0007708001007387 */ /* 0x000fe80000100800 */
[----:B------:R1:W-:Y:S04]  /*3a460*/  STL [R1+0x764], R0 ;  /* 0x0007640001007387 */ /* 0x0003e80000100800 */
[----:B------:R-:W4:Y:S01]  /*3a470*/  LDL.LU.64 R138, [R1+0x9b8] ;  /* 0x0009b800018a7983 */ /* 0x000f220000300a00 */
[----:B-1----:R-:W-:-:S03]  /*3a480*/  IMAD.MOV.U32 R0, RZ, RZ, R129 ;  /* 0x000000ffff007224 */ /* 0x002fc600078e0081 */
[----:B------:R-:W-:Y:S04]  /*3a490*/  STL [R1+0x778], R130 ;  /* 0x0007788201007387 */ /* 0x000fe80000100800 */
        /* <DEDUP_REMOVED lines=8> */
[----:B---3--:R3:W-:Y:S01]  /*3a520*/  STL [R1+0x788], R142 ;  /* 0x0007888e01007387 */ /* 0x0087e20000100800 */
[----:B-1----:R-:W-:-:S03]  /*3a530*/  MOV R0, R143 ;  /* 0x0000008f00007202 */ /* 0x002fc60000000f00 */
[----:B---3--:R-:W3:Y:S04]  /*3a540*/  LDL.LU.64 R142, [R1+0x9d0] ;  /* 0x0009d000018e7983 */ /* 0x008ee80000300a00 */
[----:B------:R1:W-:Y:S02]  /*3a550*/  STL [R1+0x784], R0 ;  /* 0x0007840001007387 */ /* 0x0003e40000100800 */
[----:B-1----:R-:W-:Y:S02]  /*3a560*/  IMAD.MOV.U32 R0, RZ, RZ, R145 ;  /* 0x000000ffff007224 */ /* 0x002fe400078e0091 */
[----:B------:R1:W-:Y:S04]  /*3a570*/  STL [R1+0x790], R144 ;  /* 0x0007909001007387 */ /* 0x0003e80000100800 */
[----:B-1----:R-:W3:Y:S04]  /*3a580*/  LDL.LU.64 R144, [R1+0x9d8] ;  /* 0x0009d80001907983 */ /* 0x002ee80000300a00 */
        /* <DEDUP_REMOVED lines=9> */
[----:B------:R2:W-:Y:S01]  /*3a620*/  STL [R1+0x7a8], R146 ;  /* 0x0007a89201007387 */ /* 0x0005e20000100800 */
[----:B-1----:R-:W-:-:S03]  /*3a630*/  IMAD.MOV.U32 R0, RZ, RZ, R147 ;  /* 0x000000ffff007224 */ /* 0x002fc600078e0093 */
[----:B--2---:R-:W-:Y:S04]  /*3a640*/  STL [R1+0x7b0], R148 ;  /* 0x0007b09401007387 */ /* 0x004fe80000100800 */
[----:B------:R1:W-:Y:S04]  /*3a650*/  STL [R1+0x7a4], R0 ;  /* 0x0007a40001007387 */ /* 0x0003e80000100800 */
[----:B------:R-:W2:Y:S01]  /*3a660*/  LDL.LU.64 R146, [R1+0x9f0] ;  /* 0x0009f00001927983 */ /* 0x000ea20000300a00 */
[----:B-1----:R-:W-:-:S03]  /*3a670*/  IMAD.MOV.U32 R0, RZ, RZ, R149 ;  /* 0x000000ffff007224 */ /* 0x002fc600078e0095 */
[----:B----4-:R-:W-:Y:S04]  /*3a680*/  STL [R1+0x7b8], R134 ;  /* 0x0007b88601007387 */ /* 0x010fe80000100800 */
        /* <DEDUP_REMOVED lines=11> */
[----:B------:R-:W4:Y:S04]  /*3a740*/  LDL.LU.64 R138, [R1+0xa10] ;  /* 0x000a1000018a7983 */ /* 0x000f280000300a00 */
[----:B------:R1:W-:Y:S04]  /*3a750*/  STL [R1+0x7c4], R0 ;  /* 0x0007c40001007387 */ /* 0x0003e80000100800 */
[----:B------:R-:W-:Y:S04]  /*3a760*/  STL [R1+0x7d0], R130 ;  /* 0x0007d08201007387 */ /* 0x000fe80000100800 */
[----:B------:R-:W4:Y:S01]  /*3a770*/  LDL.LU.64 R128, [R1+0xa18] ;  /* 0x000a180001807983 */ /* 0x000f220000300a00 */
[----:B-1----:R-:W-:-:S05]  /*3a780*/  IMAD.MOV.U32 R0, RZ, RZ, R131 ;  /* 0x000000ffff007224 */ /* 0x002fca00078e0083 */
[----:B------:R1:W-:Y:S04]  /*3a790*/  STL [R1+0x7cc], R0 ;  /* 0x0007cc0001007387 */ /* 0x0003e80000100800 */
[----:B------:R1:W-:Y:S02]  /*3a7a0*/  STL [R1+0x7d8], R140 ;  /* 0x0007d88c01007387 */ /* 0x0003e40000100800 */
[----:B-1----:R-:W-:Y:S02]  /*3a7b0*/  IMAD.MOV.U32 R0, RZ, RZ, R141 ;  /* 0x000000ffff007224 */ /* 0x002fe400078e008d */
        /* <DEDUP_REMOVED lines=9> */
[----:B------:R-:W-:Y:S04]  /*3a850*/  STL [R1+0x7f0], R132 ;  /* 0x0007f08401007387 */ /* 0x000fe80000100800 */
[----:B------:R1:W-:Y:S04]  /*3a860*/  STL [R1+0x7e4], R0 ;  /* 0x0007e40001007387 */ /* 0x0003e80000100800 */
[----:B------:R-:W3:Y:S01]  /*3a870*/  LDL.LU.64 R144, [R1+0xa38] ;  /* 0x000a380001907983 */ /* 0x000ee20000300a00 */
[----:B-1----:R-:W-:-:S03]  /*3a880*/  IMAD.MOV.U32 R0, RZ, RZ, R133 ;  /* 0x000000ffff007224 */ /* 0x002fc600078e0085 */
[----:B------:R-:W-:Y:S04]  /*3a890*/  STL [R1+0x7f8], R150 ;  /* 0x0007f89601007387 */ /* 0x000fe80000100800 */
[----:B------:R1:W-:Y:S04]  /*3a8a0*/  STL [R1+0x7ec], R0 ;  /* 0x0007ec0001007387 */ /* 0x0003e80000100800 */
[----:B------:R-:W3:Y:S01]  /*3a8b0*/  LDL.LU.64 R132, [R1+0xa40] ;  /* 0x000a400001847983 */ /* 0x000ee20000300a00 */
[----:B-1----:R-:W-:-:S03]  /*3a8c0*/  IMAD.MOV.U32 R0, RZ, RZ, R151 ;  /* 0x000000ffff007224 */ /* 0x002fc600078e0097 */
[----:B------:R-:W3:Y:S04]  /*3a8d0*/  LDL.LU.64 R150, [R1+0xa48] ;  /* 0x000a480001967983 */ /* 0x000ee80000300a00 */
[----:B------:R1:W-:Y:S04]  /*3a8e0*/  STL [R1+0x7f4], R0 ;  /* 0x0007f40001007387 */ /* 0x0003e80000100800 */
[----:B--2---:R2:W-:Y:S01]  /*3a8f0*/  STL [R1+0x800], R146 ;  /* 0x0008009201007387 */ /* 0x0045e20000100800 */
[----:B-1----:R-:W-:-:S03]  /*3a900*/  IMAD.MOV.U32 R0, RZ, RZ, R147 ;  /* 0x000000ffff007224 */ /* 0x002fc600078e0093 */
[----:B--2---:R-:W2:Y:S04]  /*3a910*/  LDL.LU.64 R146, [R1+0xa50] ;  /* 0x000a500001927983 */ /* 0x004ea80000300a00 */
[----:B------:R1:W-:Y:S04]  /*3a920*/  STL [R1+0x7fc], R0 ;  /* 0x0007fc0001007387 */ /* 0x0003e80000100800 */
[----:B----4-:R4:W-:Y:S01]  /*3a930*/  STL [R1+0x808], R148 ;  /* 0x0008089401007387 */ /* 0x0109e20000100800 */
[----:B-1----:R-:W-:-:S03]  /*3a940*/  MOV R0, R149 ;  /* 0x0000009500007202 */ /* 0x002fc60000000f00 */
        /* <DEDUP_REMOVED lines=21> */
[----:B---3--:R3:W-:Y:S01]  /*3aaa0*/  STL [R1+0x838], R142 ;  /* 0x0008388e01007387 */ /* 0x0087e20000100800 */
[----:B-1----:R-:W-:-:S03]  /*3aab0*/  IMAD.MOV.U32 R0, RZ, RZ, R143 ;  /* 0x000000ffff007224 */ /* 0x002fc600078e008f */
[----:B------:R-:W-:Y:S04]  /*3aac0*/  STL [R1+0x840], R130 ;  /* 0x0008408201007387 */ /* 0x000fe80000100800 */
[----:B------:R1:W-:Y:S04]  /*3aad0*/  STL [R1+0x834], R0 ;  /* 0x0008340001007387 */ /* 0x0003e80000100800 */
[----:B---3--:R-:W3:Y:S01]  /*3aae0*/  LDL.LU.64 R142, [R1+0xa80] ;  /* 0x000a8000018e7983 */ /* 0x008ee20000300a00 */
[----:B-1----:R-:W-:-:S03]  /*3aaf0*/  IMAD.MOV.U32 R0, RZ, RZ, R131 ;  /* 0x000000ffff007224 */ /* 0x002fc600078e0083 */
[----:B------:R-:W-:Y:S04]  /*3ab00*/  STL [R1+0x848], R144 ;  /* 0x0008489001007387 */ /* 0x000fe80000100800 */
[----:B------:R1:W-:Y:S02]  /*3ab10*/  STL [R1+0x83c], R0 ;  /* 0x00083c0001007387 */ /* 0x0003e40000100800 */
[----:B-1----:R-:W-:Y:S02]  /*3ab20*/  IMAD.MOV.U32 R0, RZ, RZ, R145 ;  /* 0x000000ffff007224 */ /* 0x002fe400078e0091 */
[----:B------:R-:W3:Y:S04]  /*3ab30*/  LDL.LU.64 R144, [R1+0xa88] ;  /* 0x000a880001907983 */ /* 0x000ee80000300a00 */
[----:B------:R1:W-:Y:S04]  /*3ab40*/  STL [R1+0x844], R0 ;  /* 0x0008440001007387 */ /* 0x0003e80000100800 */
[----:B------:R-:W-:Y:S01]  /*3ab50*/  STL [R1+0x850], R132 ;  /* 0x0008508401007387 */ /* 0x000fe20000100800 */
[----:B-1----:R-:W-:-:S03]  /*3ab60*/  IMAD.MOV.U32 R0, RZ, RZ, R133 ;  /* 0x000000ffff007224 */ /* 0x002fc600078e0085 */
[----:B------:R-:W-:Y:S04]  /*3ab70*/  STL [R1+0x858], R150 ;  /* 0x0008589601007387 */ /* 0x000fe80000100800 */
[----:B------:R1:W-:Y:S04]  /*3ab80*/  STL [R1+0x84c], R0 ;  /* 0x00084c0001007387 */ /* 0x0003e80000100800 */
[----:B------:R-:W3:Y:S01]  /*3ab90*/  LDL.LU.64 R122, [R1+0xa90] ;  /* 0x000a9000017a7983 */ /* 0x000ee20000300a00 */
        /* <DEDUP_REMOVED lines=11> */
[----:B------:R-:W4:Y:S04]  /*3ac50*/  LDL.LU.64 R148, [R1+0xaa8] ;  /* 0x000aa80001947983 */ /* 0x000f280000300a00 */
[----:B------:R-:W4:Y:S01]  /*3ac60*/  LDL.LU.64 R124, [R1+0xab0] ;  /* 0x000ab000017c7983 */ /* 0x000f220000300a00 */
[----:B-1----:R-:W-:-:S05]  /*3ac70*/  IMAD.MOV.U32 R0, RZ, RZ, R135 ;  /* 0x000000ffff007224 */ /* 0x002fca00078e0087 */
[----:B------:R1:W-:Y:S04]  /*3ac80*/  STL [R1+0x86c], R0 ;  /* 0x00086c0001007387 */ /* 0x0003e80000100800 */
[----:B------:R-:W-:Y:S04]  /*3ac90*/  STL [R1+0x878], R136 ;  /* 0x0008788801007387 */ /* 0x000fe80000100800 */
[----:B------:R-:W4:Y:S01]  /*3aca0*/  LDL.LU.64 R126, [R1+0xab8] ;  /* 0x000ab800017e7983 */ /* 0x000f220000300a00 */
[----:B-1----:R-:W-:-:S05]  /*3acb0*/  IMAD.MOV.U32 R0, RZ, RZ, R137 ;  /* 0x000000ffff007224 */ /* 0x002fca00078e0089 */
[----:B------:R1:W-:Y:S04]  /*3acc0*/  STL [R1+0x874], R0 ;  /* 0x0008740001007387 */ /* 0x0003e80000100800 */
[----:B------:R-:W-:Y:S04]  /*3acd0*/  STL [R1+0x880], R138 ;  /* 0x0008808a01007387 */ /* 0x000fe80000100800 */
[----:B------:R-:W4:Y:S01]  /*3ace0*/  LDL.LU.64 R128, [R1+0xac0] ;  /* 0x000ac00001807983 */ /* 0x000f220000300a00 */
[----:B-1----:R-:W-:-:S03]  /*3acf0*/  IMAD.MOV.U32 R0, RZ, RZ, R139 ;  /* 0x000000ffff007224 */ /* 0x002fc600078e008b */
[----:B------:R-:W4:Y:S04]  /*3ad00*/  LDL.LU.64 R130, [R1+0xac8] ;  /* 0x000ac80001827983 */ /* 0x000f280000300a00 */
[----:B------:R1:W-:Y:S04]  /*3ad10*/  STL [R1+0x87c], R0 ;  /* 0x00087c0001007387 */ /* 0x0003e80000100800 */
[----:B------:R-:W-:Y:S04]  /*3ad20*/  STL [R1+0x888], R140 ;  /* 0x0008888c01007387 */ /* 0x000fe80000100800 */
[----:B------:R-:W4:Y:S01]  /*3ad30*/  LDL.LU.64 R132, [R1+0xad0] ;  /* 0x000ad00001847983 */ /* 0x000f220000300a00 */
[----:B-1----:R-:W-:-:S03]  /*3ad40*/  MOV R0, R141 ;  /* 0x0000008d00007202 */ /* 0x002fc60000000f00 */
[----:B------:R-:W4:Y:S04]  /*3ad50*/  LDL.LU.64 R134, [R1+0xad8] ;  /* 0x000ad80001867983 */ /* 0x000f280000300a00 */
[----:B------:R1:W-:Y:S04]  /*3ad60*/  STL [R1+0x884], R0 ;  /* 0x0008840001007387 */ /* 0x0003e80000100800 */
[----:B---3--:R-:W-:Y:S01]  /*3ad70*/  STL [R1+0x890], R142 ;  /* 0x0008908e01007387 */ /* 0x008fe20000100800 */
[----:B-1----:R-:W-:-:S03]  /*3ad80*/  IMAD.MOV.U32 R0, RZ, RZ, R143 ;  /* 0x000000ffff007224 */ /* 0x002fc600078e008f */
[----:B------:R-:W3:Y:S04]  /*3ad90*/  LDL.LU.64 R136, [R1+0xae0] ;  /* 0x000ae00001887983 */ /* 0x000ee80000300a00 */
[----:B------:R-:W3:Y:S04]  /*3ada0*/  LDL.LU.64 R138, [R1+0xae8] ;  /* 0x000ae800018a7983 */ /* 0x000ee80000300a00 */
[----:B------:R1:W-:Y:S02]  /*3adb0*/  STL [R1+0x88c], R0 ;  /* 0x00088c0001007387 */ /* 0x0003e40000100800 */
[----:B-1----:R-:W-:-:S02]  /*3adc0*/  IMAD.MOV.U32 R0, RZ, RZ, R145 ;  /* 0x000000ffff007224 */ /* 0x002fc400078e0091 */
[----:B------:R-:W-:Y:S04]  /*3add0*/  STL [R1+0x898], R144 ;  /* 0x0008989001007387 */ /* 0x000fe80000100800 */
[----:B------:R-:W3:Y:S04]  /*3ade0*/  LDL.LU.64 R140, [R1+0xaf0] ;  /* 0x000af000018c7983 */ /* 0x000ee80000300a00 */
[----:B------:R-:W3:Y:S04]  /*3adf0*/  LDL.LU.64 R142, [R1+0xaf8] ;  /* 0x000af800018e7983 */ /* 0x000ee80000300a00 */
[----:B------:R1:W-:Y:S02]  /*3ae00*/  STL [R1+0x894], R0 ;  /* 0x0008940001007387 */ /* 0x0003e40000100800 */
[----:B-1----:R-:W-:-:S02]  /*3ae10*/  IMAD.MOV.U32 R0, RZ, RZ, R123 ;  /* 0x000000ffff007224 */ /* 0x002fc400078e007b */
[----:B------:R-:W-:Y:S04]  /*3ae20*/  STL [R1+0x8a0], R122 ;  /* 0x0008a07a01007387 */ /* 0x000fe80000100800 */
[----:B------:R-:W3:Y:S04]  /*3ae30*/  LDL.LU.64 R144, [R1+0xb00] ;  /* 0x000b000001907983 */ /* 0x000ee80000300a00 */
[----:B--2---:R-:W-:Y:S04]  /*3ae40*/  STL [R1+0x8a8], R150 ;  /* 0x0008a89601007387 */ /* 0x004fe80000100800 */
[----:B------:R1:W-:Y:S02]  /*3ae50*/  STL [R1+0x89c], R0 ;  /* 0x00089c0001007387 */ /* 0x0003e40000100800 */
[----:B-1----:R-:W-:-:S02]  /*3ae60*/  IMAD.MOV.U32 R0, RZ, RZ, R151 ;  /* 0x000000ffff007224 */ /* 0x002fc400078e0097 */
[----:B------:R-:W2:Y:S04]  /*3ae70*/  LDL.LU.64 R150, [R1+0xb08] ;  /* 0x000b080001967983 */ /* 0x000ea80000300a00 */
[----:B------:R1:W-:Y:S04]  /*3ae80*/  STL [R1+0x8a4], R0 ;  /* 0x0008a40001007387 */ /* 0x0003e80000100800 */
[----:B----4-:R4:W-:Y:S01]  /*3ae90*/  STL [R1+0x8b0], R146 ;  /* 0x0008b09201007387 */ /* 0x0109e20000100800 */
[----:B-1----:R-:W-:-:S03]  /*3aea0*/  IMAD.MOV.U32 R0, RZ, RZ, R147 ;  /* 0x000000ffff007224 */ /* 0x002fc600078e0093 */
[----:B----4-:R-:W4:Y:S04]  /*3aeb0*/  LDL.LU.64 R146, [R1+0xb18] ;  /* 0x000b180001927983 */ /* 0x010f280000300a00 */
        /* <DEDUP_REMOVED lines=12> */
[----:B------:R-:W-:Y:S01]  /*3af80*/  STL [R1+0x8d8], R130 ;  /* 0x0008d88201007387 */ /* 0x000fe20000100800 */
[----:B-1----:R-:W-:-:S05]  /*3af90*/  IMAD.MOV.U32 R0, RZ, RZ, R129 ;  /* 0x000000ffff007224 */ /* 0x002fca00078e0081 */
        /* <DEDUP_REMOVED lines=8> */
[----:B------:R-:W-:Y:S02]  /*3b020*/  IMAD.MOV.U32 R10, RZ, RZ, R13 ;  /* 0x000000ffff0a7224 */ /* 0x000fe400078e000d */
[----:B------:R-:W-:Y:S02]  /*3b030*/  IMAD.MOV.U32 R13, RZ, RZ, R14 ;  /* 0x000000ffff0d7224 */ /* 0x000fe400078e000e */
[----:B------:R-:W-:Y:S02]  /*3b040*/  IMAD.MOV.U32 R14, RZ, RZ, R17 ;  /* 0x000000ffff0e7224 */ /* 0x000fe400078e0011 */
[----:B------:R-:W-:-:S02]  /*3b050*/  IMAD.MOV.U32 R17, RZ, RZ, R18 ;  /* 0x000000ffff117224 */ /* 0x000fc400078e0012 */
[----:B------:R-:W-:Y:S02]  /*3b060*/  IMAD.MOV.U32 R18, RZ, RZ, R21 ;  /* 0x000000ffff127224 */ /* 0x000fe400078e0015 */
[----:B-----5:R-:W-:Y:S01]  /*3b070*/  IMAD.MOV.U32 R21, RZ, RZ, R4 ;  /* 0x000000ffff157224 */ /* 0x020fe200078e0004 */
[----:B---3--:R-:W-:Y:S04]  /*3b080*/  STL [R1+0x8f0], R136 ;  /* 0x0008f08801007387 */ /* 0x008fe80000100800 */
        /* <DEDUP_REMOVED lines=9> */
[----:B------:R1:W-:Y:S01]  /*3b120*/  STL [R1+0x8fc], R0 ;  /* 0x0008fc0001007387 */ /* 0x0003e20000100800 */
[----:B------:R-:W-:-:S03]  /*3b130*/  IMAD.MOV.U32 R4, RZ, RZ, R145 ;  /* 0x000000ffff047224 */ /* 0x000fc600078e0091 */
[----:B------:R-:W-:Y:S01]  /*3b140*/  STL [R1+0x910], R144 ;  /* 0x0009109001007387 */ /* 0x000fe20000100800 */
[----:B-1----:R-:W-:-:S05]  /*3b150*/  MOV R0, R143 ;  /* 0x0000008f00007202 */ /* 0x002fca0000000f00 */
[----:B------:R1:W-:Y:S04]  /*3b160*/  STL [R1+0x904], R0 ;  /* 0x0009040001007387 */ /* 0x0003e80000100800 */
[----:B------:R2:W-:Y:S01]  /*3b170*/  STL [R1+0x90c], R4 ;  /* 0x00090c0401007387 */ /* 0x0005e20000100800 */
[----:B-1----:R-:W1:Y:S01]  /*3b180*/  LDC R0, c[0x0][0x230] ;  /* 0x00008c00ff007b82 */ /* 0x002e620000000800 */
[----:B--2---:R-:W-:Y:S02]  /*3b190*/  IMAD.MOV.U32 R4, RZ, RZ, R151 ;  /* 0x000000ffff047224 */ /* 0x004fe400078e0097 */
[----:B------:R-:W-:Y:S04]  /*3b1a0*/  STL [R1+0x918], R150 ;  /* 0x0009189601007387 */ /* 0x000fe80000100800 */
[----:B------:R4:W-:Y:S02]  /*3b1b0*/  STL [R1+0x914], R4 ;  /* 0x0009140401007387 */ /* 0x0009e40000100800 */
[----:B----4-:R-:W-:-:S02]  /*3b1c0*/  IMAD.MOV.U32 R4, RZ, RZ, R147 ;  /* 0x000000ffff047224 */ /* 0x010fc400078e0093 */
[----:B------:R-:W-:Y:S04]  /*3b1d0*/  STL [R1+0x920], R146 ;  /* 0x0009209201007387 */ /* 0x000fe80000100800 */
[----:B------:R2:W-:Y:S02]  /*3b1e0*/  STL [R1+0x91c], R4 ;  /* 0x00091c0401007387 */ /* 0x0005e40000100800 */
[----:B--2---:R-:W-:Y:S02]  /*3b1f0*/  IMAD.MOV.U32 R4, RZ, RZ, R149 ;  /* 0x000000ffff047224 */ /* 0x004fe400078e0095 */
[----:B------:R2:W-:Y:S04]  /*3b200*/  STL [R1+0x928], R148 ;  /* 0x0009289401007387 */ /* 0x0005e80000100800 */
[----:B------:R3:W-:Y:S04]  /*3b210*/  STL [R1+0x924], R4 ;  /* 0x0009240401007387 */ /* 0x0007e80000100800 */
        /* <DEDUP_REMOVED lines=125> */
[----:B------:R3:W-:Y:S01]  /*3b9f0*/  STL [R1+0x1f4], RZ ;  /* 0x0001f4ff01007387 */ /* 0x0007e20000100800 */
[----:B-1----:R-:W-:-:S03]  /*3ba00*/  VIADD R151, R0, 0x3f ;  /* 0x0000003f00977836 */ /* 0x002fc60000000000 */
[----:B------:R3:W-:Y:S04]  /*3ba10*/  STL [R1+0x1f8], RZ ;  /* 0x0001f8ff01007387 */ /* 0x0007e80000100800 */
[----:B------:R3:W-:Y:S01]  /*3ba20*/  STL [R1+0x1fc], RZ ;  /* 0x0001fcff01007387 */ /* 0x0007e20000100800 */
[----:B------:R-:W-:-:S04]  /*3ba30*/  SHF.R.S32.HI R0, RZ, 0x1f, R151 ;  /* 0x0000001fff007819 */ /* 0x000fc80000011497 */
[----:B------:R-:W-:Y:S01]  /*3ba40*/  LEA.HI R0, R0, R151, RZ, 0x6 ;  /* 0x0000009700007211 */ /* 0x000fe200078f30ff */
[----:B------:R-:W-:Y:S01]  /*3ba50*/  IMAD.MOV.U32 R11, RZ, RZ, R12 ;  /* 0x000000ffff0b7224 */ /* 0x000fe200078e000c */
[----:B------:R-:W-:Y:S01]  /*3ba60*/  USHF.R.S32.HI UR4, URZ, 0x1f, UR10 ;  /* 0x0000001f3f047899 */ /* 0x000fe2000801140a */
[----:B------:R-:W-:Y:S01]  /*3ba70*/  IMAD.MOV.U32 R12, RZ, RZ, R15 ;  /* 0x000000ffff0c7224 */ /* 0x000fe200078e000f */
[----:B------:R-:W-:Y:S01]  /*3ba80*/  SHF.R.S32.HI R0, RZ, 0x6, R0 ;  /* 0x00000006ff007819 */ /* 0x000fe20000011400 */
[----:B------:R-:W-:Y:S01]  /*3ba90*/  IMAD.MOV.U32 R15, RZ, RZ, R16 ;  /* 0x000000ffff0f7224 */ /* 0x000fe200078e0010 */
[----:B------:R-:W-:Y:S01]  /*3baa0*/  USHF.R.S32.HI UR12, URZ, 0x1f, UR11 ;  /* 0x0000001f3f0c7899 */ /* 0x000fe2000801140b */
[----:B------:R-:W-:Y:S01]  /*3bab0*/  IMAD.MOV.U32 R16, RZ, RZ, R19 ;  /* 0x000000ffff107224 */ /* 0x000fe200078e0013 */
[----:B------:R-:W-:Y:S01]  /*3bac0*/  CS2R R24, SRZ ;  /* 0x0000000000187805 */ /* 0x000fe2000001ff00 */
[----:B------:R-:W-:Y:S01]  /*3bad0*/  IMAD.MOV.U32 R19, RZ, RZ, R20 ;  /* 0x000000ffff137224 */ /* 0x000fe200078e0014 */
[----:B------:R-:W-:-:S02]  /*3bae0*/  MOV R20, R5 ;  /* 0x0000000500147202 */ /* 0x000fc40000000f00 */
        /* <DEDUP_REMOVED lines=61> */
[----:B--2---:R-:W-:Y:S02]  /*3bec0*/  CS2R R148, SRZ ;  /* 0x0000000000947805 */ /* 0x004fe4000001ff00 */
[----:B------:R-:W-:Y:S01]  /*3bed0*/  CS2R R150, SRZ ;  /* 0x0000000000967805 */ /* 0x000fe2000001ff00 */
[----:B------:R-:W-:Y:S01]  /*3bee0*/  VIADD R0, R0, 0xfffffffa ;  /* 0xfffffffa00007836 */ /* 0x000fe20000000000 */
[----:B------:R-:W-:Y:S02]  /*3bef0*/  USHF.L.U32 UR7, UR10, 0x2, URZ ;  /* 0x000000020a077899 */ /* 0x000fe4000800063f */
[----:B------:R-:W-:Y:S02]  /*3bf00*/  USHF.L.U32 UR8, UR11, 0x2, URZ ;  /* 0x000000020b087899 */ /* 0x000fe4000800063f */
[----:B------:R-:W-:-:S02]  /*3bf10*/  USHF.L.U64.HI UR10, UR10, 0x2, UR4 ;  /* 0x000000020a0a7899 */ /* 0x000fc40008010204 */
[----:B------:R-:W-:Y:S01]  /*3bf20*/  UIADD3 UR6, UR6, -0x180, URZ ;  /* 0xfffffe8006067890 */ /* 0x000fe2000fffe03f */
[----:B------:R-:W-:Y:S01]  /*3bf30*/  UMOV UR44, 0x5 ;  /* 0x00000005002c7882 */ /* 0x000fe20000000000 */
[----:B------:R-:W-:Y:S01]  /*3bf40*/  UMOV UR9, 0xffffffff ;  /* 0xffffffff00097882 */ /* 0x000fe20000000000 */
[----:B------:R-:W-:Y:S01]  /*3bf50*/  USHF.L.U64.HI UR11, UR11, 0x2, UR12 ;  /* 0x000000020b0b7899 */ /* 0x000fe2000801020c */
[----:B---3--:R-:W-:-:S11]  /*3bf60*/  UMOV UR4, URZ ;  /* 0x0000003f00047c82 */ /* 0x008fd60008000000 */
.L_x_1:
[----:B------:R-:W-:Y:S01]  /*3bf70*/  STL.64 [R1+0x11c8], R234 ;  /* 0x0011c8ea01007387 */ /* 0x000fe20000100a00 */
[----:B------:R-:W-:Y:S01]  /*3bf80*/  UIADD3 UR9, UR9, 0x1, URZ ;  /* 0x0000000109097890 */ /* 0x000fe2000fffe03f */
[----:B------:R-:W-:-:S04]  /*3bf90*/  DEPBAR.LE SB0, 0xa ;  /* 0x000082800000791a */ /* 0x000fc80000000000 */
[----:B------:R-:W-:Y:S01]  /*3bfa0*/  STL.64 [R1+0x11c0], R232 ;  /* 0x0011c0e801007387 */ /* 0x000fe20000100a00 */
[----:B------:R-:W-:Y:S01]  /*3bfb0*/  UMOV UR43, 0x40000040 ;  /* 0x40000040002b7882 */ /* 0x000fe20000000000 */
[----:B------:R-:W-:Y:S01]  /*3bfc0*/  UMOV UR41, 0x40000040 ;  /* 0x4000004000297882 */ /* 0x000fe20000000000 */
[----:B------:R-:W1:Y:S01]  /*3bfd0*/  LDC R0, c[0x0][0x230] ;  /* 0x00008c00ff007b82 */ /* 0x000e620000000800 */
        /* <DEDUP_REMOVED lines=40> */
[----:B-----5:R-:W-:Y:S04]  /*3c260*/  STL.64 [R1+0x1078], R150 ;  /* 0x0010789601007387 */ /* 0x020fe80000100a00 */
        /* <DEDUP_REMOVED lines=21> */
[----:B--2---:R-:W2:Y:S04]  /*3c3c0*/  LDL.LU.64 R108, [R1] ;  /* 0x00000000016c7983 */ /* 0x004ea80000300a00 */
        /* <DEDUP_REMOVED lines=62> */
[----:B------:R-:W2:Y:S01]  /*3c7b0*/  LDL.LU.64 R234, [R1+0x1f8] ;  /* 0x0001f80001ea7983 */ /* 0x000ea20000300a00 */
[----:B------:R-:W-:Y:S01]  /*3c7c0*/  UISETP.GT.AND UP0, UPT, UR9, 0x6, UPT ;  /* 0x000000060900788c */ /* 0x000fe2000bf04270 */
[----:B------:R-:W-:Y:S03]  /*3c7d0*/  BAR.SYNC.DEFER_BLOCKING 0x0 ;  /* 0x0000000000007b1d */ /* 0x000fe60000010000 */
[----:B------:R-:W-:-:S04]  /*3c7e0*/  USEL UR9, UR9, URZ, !UP0 ;  /* 0x0000003f09097287 */ /* 0x000fc8000c000000 */
[----:B------:R-:W-:Y:S02]  /*3c7f0*/  ULEA UR12, UR9, UR45, 0xe ;  /* 0x0000002d090c7291 */ /* 0x000fe4000f8e703f */
[----:B------:R-:W-:Y:S01]  /*3c800*/  ULEA UR13, UR9, UR45, 0x11 ;  /* 0x0000002d090d7291 */ /* 0x000fe2000f8e883f */
[----:B------:R-:W-:Y:S01]  /*3c810*/  STL [R1+0xfc8], R238 ;  /* 0x000fc8ee01007387 */ /* 0x000fe20000100800 */
[----:B------:R-:W-:Y:S02]  /*3c820*/  UIADD3 UR12, UR12, 0xe0000, URZ ;  /* 0x000e00000c0c7890 */ /* 0x000fe4000fffe03f */
[----:B------:R-:W-:Y:S01]  /*3c830*/  USHF.R.U32.HI UR13, URZ, 0x4, UR13 ;  /* 0x000000043f0d7899 */ /* 0x000fe2000801160d */
[----:B------:R-:W-:Y:S01]  /*3c840*/  STL [R1+0xfc4], R246 ;  /* 0x000fc4f601007387 */ /* 0x000fe20000100800 */
[----:B------:R-:W-:Y:S02]  /*3c850*/  USHF.R.U32.HI UR12, URZ, 0x4, UR12 ;  /* 0x000000043f0c7899 */ /* 0x000fe4000801160c */
[----:B------:R-:W-:Y:S01]  /*3c860*/  USGXT.U32 UR42, UR13, 0xe ;  /* 0x0000000e0d2a789a */ /* 0x000fe20008000000 */
[----:B------:R-:W-:Y:S01]  /*3c870*/  STL [R1+0xfa8], R2 ;  /* 0x000fa80201007387 */ /* 0x000fe20000100800 */
[----:B------:R-:W-:-:S02]  /*3c880*/  USGXT.U32 UR40, UR12, 0xe ;  /* 0x0000000e0c28789a */ /* 0x000fc40008000000 */
[----:B------:R-:W-:Y:S02]  /*3c890*/  UIADD3 UR38, UP1, UR42, 0x2, URZ ;  /* 0x000000022a267890 */ /* 0x000fe4000ff3e03f */
[----:B------:R-:W-:Y:S01]  /*3c8a0*/  UIADD3 UR36, UP0, UR40, 0x2, URZ ;  /* 0x0000000228247890 */ /* 0x000fe2000ff1e03f */
[----:B------:R-:W-:Y:S01]  /*3c8b0*/  UMOV UR12, URZ ;  /* 0x0000003f000c7c82 */ /* 0x000fe20008000000 */
[----:B------:R-:W-:Y:S02]  /*3c8c0*/  UMOV UR13, URZ ;  /* 0x0000003f000d7c82 */ /* 0x000fe40008000000 */
[----:B------:R-:W-:Y:S02]  /*3c8d0*/  UIADD3.X UR37, UR12, 0x40000040, URZ, UP0, !UPT ;  /* 0x400000400c257890 */ /* 0x000fe400087fe43f */
[----:B------:R-:W-:Y:S02]  /*3c8e0*/  UIADD3.X UR39, UR13, 0x40000040, URZ, UP1, !UPT ;  /* 0x400000400d277890 */ /* 0x000fe40008ffe43f */
[----:B------:R-:W-:-:S02]  /*3c8f0*/  UIADD3.64 UR32, UR36, 0x2, URZ ;  /* 0x0000000224207897 */ /* 0x000fc4000fffe03f */
[----:B------:R-:W-:Y:S02]  /*3c900*/  UIADD3.64 UR34, UR38, 0x2, URZ ;  /* 0x0000000226227897 */ /* 0x000fe4000fffe03f */
[----:B------:R-:W-:Y:S02]  /*3c910*/  UIADD3.64 UR30, UR38, 0x4, URZ ;  /* 0x00000004261e7897 */ /* 0x000fe4000fffe03f */
[----:B------:R-:W-:Y:S02]  /*3c920*/  UIADD3.64 UR28, UR36, 0x4, URZ ;  /* 0x00000004241c7897 */ /* 0x000fe4000fffe03f */
[----:B------:R-:W-:Y:S02]  /*3c930*/  UIADD3.64 UR26, UR38, 0x7fe, URZ ;  /* 0x000007fe261a7897 */ /* 0x000fe4000fffe03f */
[----:B------:R-:W-:Y:S02]  /*3c940*/  UIADD3.64 UR24, UR36, 0x1fe, URZ ;  /* 0x000001fe24187897 */ /* 0x000fe4000fffe03f */
[----:B------:R-:W-:-:S02]  /*3c950*/  UIADD3.64 UR22, UR38, 0x800, URZ ;  /* 0x0000080026167897 */ /* 0x000fc4000fffe03f */
[----:B------:R-:W-:Y:S02]  /*3c960*/  UIADD3.64 UR20, UR36, 0x200, URZ ;  /* 0x0000020024147897 */ /* 0x000fe4000fffe03f */
[----:B------:R-:W-:Y:S02]  /*3c970*/  UIADD3.64 UR18, UR38, 0x802, URZ ;  /* 0x0000080226127897 */ /* 0x000fe4000fffe03f */
[----:B------:R-:W-:Y:S02]  /*3c980*/  UIADD3.64 UR16, UR36, 0x202, URZ ;  /* 0x0000020224107897 */ /* 0x000fe4000fffe03f */
[----:B------:R-:W-:Y:S02]  /*3c990*/  UIADD3.64 UR14, UR38, 0x804, URZ ;  /* 0x00000804260e7897 */ /* 0x000fe4000fffe03f */
[----:B------:R-:W-:Y:S01]  /*3c9a0*/  UIADD3.64 UR12, UR36, 0x204, URZ ;  /* 0x00000204240c7897 */ /* 0x000fe2000fffe03f */
[----:B--2---:R-:W-:-:S06]  /*3c9b0*/  WARPGROUP.ARRIVE ;  /* 0x00000000000079c5 */ /* 0x004fcc0000000000 */
[----:B------:R-:W-:Y:S03]  /*3c9c0*/  HGMMA.64x256x8.F32.TF32 R108, gdesc[UR40], R108, gsb0 ;  /* 0x07e00000286c79f0 */ /* 0x000fe6000800286c */
[----:B------:R-:W-:Y:S02]  /*3c9d0*/  WARPGROUP.DEPBAR.LE gsb0, 0x0 ;  /* 0x00008000000079c5 */ /* 0x000fe40000010000 */
[----:B------:R-:W-:-:S15]  /*3c9e0*/  WARPGROUP.ARRIVE ;  /* 0x00000000000079c5 */ /* 0x000fde0000000000 */
[----:B------:R-:W-:-:S08]  /*3c9f0*/  NOP ;  /* 0x0000000000007918 */ /* 0x000fd00000000000 */
        /* <DEDUP_REMOVED lines=26> */
[----:B------:R-:W-:Y:S04]  /*3cba0*/  STL.64 [R1], R108 ;  /* 0x0000006c01007387 */ /* 0x000fe80000100a00 */
        /* <DEDUP_REMOVED lines=63> */
[----:B--2---:R-:W2:Y:S04]  /*3cfa0*/  LDL.LU.64 R234, [R1+0x11c8] ;  /* 0x0011c80001ea7983 */ /* 0x004ea80000300a00 */
[----:B------:R-:W3:Y:S04]  /*3cfb0*/  LDL.LU.64 R232, [R1+0x11c0] ;  /* 0x0011c00001e87983 */ /* 0x000ee80000300a00 */
[----:B------:R-:W4:Y:S04]  /*3cfc0*/  LDL.LU.64 R230, [R1+0x11b8] ;  /* 0x0011b80001e67983 */ /* 0x000f280000300a00 */
[----:B------:R-:W4:Y:S04]  /*3cfd0*/  LDL.LU.64 R228, [R1+0x11b0] ;  /* 0x0011b00001e47983 */ /* 0x000f280000300a00 */
[----:B------:R-:W2:Y:S04]  /*3cfe0*/  LDL.LU.64 R226, [R1+0x11a8] ;  /* 0x0011a80001e27983 */ /* 0x000ea80000300a00 */
[----:B------:R-:W3:Y:S04]  /*3cff0*/  LDL.LU.64 R224, [R1+0x11a0] ;  /* 0x0011a00001e07983 */ /* 0x000ee80000300a00 */
[----:B------:R-:W4:Y:S04]  /*3d000*/  LDL.LU.64 R222, [R1+0x1198] ;  /* 0x0011980001de7983 */ /* 0x000f280000300a00 */
[----:B------:R-:W4:Y:S04]  /*3d010*/  LDL.LU.64 R220, [R1+0x1190] ;  /* 0x0011900001dc7983 */ /* 0x000f280000300a00 */
[----:B------:R-:W2:Y:S04]  /*3d020*/  LDL.LU.64 R218, [R1+0x1188] ;  /* 0x0011880001da7983 */ /* 0x000ea80000300a00 */
[----:B------:R-:W4:Y:S04]  /*3d030*/  LDL.LU.64 R216, [R1+0x1180] ;  /* 0x0011800001d87983 */ /* 0x000f280000300a00 */
[----:B------:R-:W2:Y:S04]  /*3d040*/  LDL.LU.64 R214, [R1+0x1178] ;  /* 0x0011780001d67983 */ /* 0x000ea80000300a00 */
[----:B------:R-:W2:Y:S04]  /*3d050*/  LDL.LU.64 R212, [R1+0x1170] ;  /* 0x0011700001d47983 */ /* 0x000ea80000300a00 */
[----:B------:R-:W2:Y:S04]  /*3d060*/  LDL.LU.64 R210, [R1+0x1168] ;  /* 0x0011680001d27983 */ /* 0x000ea80000300a00 */
[----:B------:R-:W3:Y:S04]  /*3d070*/  LDL.LU.64 R208, [R1+0x1160] ;  /* 0x0011600001d07983 */ /* 0x000ee80000300a00 */
[----:B------:R-:W2:Y:S04]  /*3d080*/  LDL.LU.64 R206, [R1+0x1158] ;  /* 0x0011580001ce7983 */ /* 0x000ea80000300a00 */
[----:B------:R-:W2:Y:S04]  /*3d090*/  LDL.LU.64 R204, [R1+0x1150] ;  /* 0x0011500001cc7983 */ /* 0x000ea80000300a00 */
[----:B------:R-:W2:Y:S04]  /*3d0a0*/  LDL.LU.64 R202, [R1+0x1148] ;  /* 0x0011480001ca7983 */ /* 0x000ea80000300a00 */
[----:B------:R-:W4:Y:S04]  /*3d0b0*/  LDL.LU.64 R200, [R1+0x1140] ;  /* 0x0011400001c87983 */ /* 0x000f280000300a00 */
[----:B------:R-:W3:Y:S04]  /*3d0c0*/  LDL.LU.64 R198, [R1+0x1138] ;  /* 0x0011380001c67983 */ /* 0x000ee80000300a00 */
        /* <DEDUP_REMOVED lines=45> */
[----:B------:R-:W-:Y:S01]  /*3d3a0*/  UIADD3.64 UR42, UR38, 0xffe, URZ ;  /* 0x00000ffe262a7897 */ /* 0x000fe2000fffe03f */
[----:B-1----:R-:W-:Y:S01]  /*3d3b0*/  VIADD R4, R0, 0x3f ;  /* 0x0000003f00047836 */ /* 0x002fe20000000000 */
[----:B------:R-:W-:Y:S01]  /*3d3c0*/  UIADD3.64 UR34, UR38, 0x1002, URZ ;  /* 0x0000100226227897 */ /* 0x000fe2000fffe03f */
[----:B------:R-:W-:Y:S01]  /*3d3d0*/  LOP3.LUT R0, R3, 0x2, RZ, 0xfc, !PT ;  /* 0x0000000203007812 */ /* 0x000fe200078efcff */
[----:B------:R-:W-:-:S02]  /*3d3e0*/  UIADD3.64 UR30, UR38, 0x1004, URZ ;  /* 0x00001004261e7897 */ /* 0x000fc4000fffe03f */
[----:B------:R-:W-:Y:S01]  /*3d3f0*/  UIADD3.64 UR26, UR38, 0x17fe, URZ ;  /* 0x000017fe261a7897 */ /* 0x000fe2000fffe03f */
[----:B------:R-:W-:Y:S01]  /*3d400*/  SHF.R.S32.HI R2, RZ, 0x1f, R4 ;  /* 0x0000001fff027819 */ /* 0x000fe20000011404 */
[----:B------:R-:W-:Y:S02]  /*3d410*/  UIADD3.64 UR22, UR38, 0x1800, URZ ;  /* 0x0000180026167897 */ /* 0x000fe4000fffe03f */
[----:B------:R-:W-:Y:S01]  /*3d420*/  UIADD3.64 UR18, UR38, 0x1802, URZ ;  /* 0x0000180226127897 */ /* 0x000fe2000fffe03f */
[----:B------:R-:W-:Y:S01]  /*3d430*/  LEA.HI R2, R2, R4, RZ, 0x6 ;  /* 0x0000000402027211 */ /* 0x000fe200078f30ff */
[----:B------:R-:W-:-:S03]  /*3d440*/  UIADD3 UR44, UR44, 0x1, URZ ;  /* 0x000000012c2c7890 */ /* 0x000fc6000fffe03f */
[----:B------:R-:W-:-:S05]  /*3d450*/  SHF.R.S32.HI R2, RZ, 0x6, R2 ;  /* 0x00000006ff027819 */ /* 0x000fca0000011402 */
[----:B------:R-:W-:-:S05]  /*3d460*/  VIADD R2, R2, 0xfffffffa ;  /* 0xfffffffa02027836 */ /* 0x000fca0000000000 */
[----:B------:R-:W-:Y:S02]  /*3d470*/  ISETP.LE.AND P0, PT, R2, UR4, PT ;  /* 0x0000000402007c0c */ /* 0x000fe4000bf03270 */
[----:B------:R-:W2:Y:S01]  /*3d480*/  LDL R2, [R1+0xfa4] ;  /* 0x000fa40001027983 */ /* 0x000ea20000100800 */
[----:B----4-:R-:W-:-:S06]  /*3d490*/  WARPGROUP.ARRIVE ;  /* 0x00000000000079c5 */ /* 0x010fcc0000000000 */
[----:B------:R-:W-:Y:S01]  /*3d4a0*/  HGMMA.64x256x8.F32.TF32 R24, gdesc[UR40], R24, gsb0 ;  /* 0x07e00000281879f0 */ /* 0x000fe20008002818 */
[----:B------:R-:W-:Y:S01]  /*3d4b0*/  UIADD3.64 UR42, UR38, 0x1000, URZ ;  /* 0x00001000262a7897 */ /* 0x000fe2000fffe03f */
[----:B------:R-:W-:Y:S01]  /*3d4c0*/  UMOV UR40, UR36 ;  /* 0x0000002400287c82 */ /* 0x000fe20008000000 */
[----:B------:R-:W-:Y:S01]  /*3d4d0*/  UMOV UR41, UR37 ;  /* 0x0000002500297c82 */ /* 0x000fe20008000000 */
[----:B------:R-:W-:Y:S02]  /*3d4e0*/  WARPGROUP.DEPBAR.LE gsb0, 0x0 ;  /* 0x00008000000079c5 */ /* 0x000fe40000010000 */
[----:B------:R-:W-:-:S15]  /*3d4f0*/  WARPGROUP.ARRIVE ;  /* 0x00000000000079c5 */ /* 0x000fde0000000000 */
[----:B------:R-:W-:-:S07]  /*3d500*/  NOP ;  /* 0x0000000000007918 */ /* 0x000fce0000000000 */
        /* <DEDUP_REMOVED lines=16> */
[----:B------:R-:W-:Y:S01]  /*3d610*/  HGMMA.64x256x8.F32.TF32 R24, gdesc[UR20], R24, gsb0 ;  /* 0x07e00000141879f0 */ /* 0x000fe20008002818 */
[----:B------:R-:W-:Y:S02]  /*3d620*/  UIADD3.64 UR14, UR38, 0x1804, URZ ;  /* 0x00001804260e7897 */ /* 0x000fe4000fffe03f */
[----:B------:R-:W-:Y:S02]  /*3d630*/  WARPGROUP.DEPBAR.LE gsb0, 0x0 ;  /* 0x00008000000079c5 */ /* 0x000fe40000010000 */
[----:B------:R-:W-:-:S15]  /*3d640*/  WARPGROUP.ARRIVE ;  /* 0x00000000000079c5 */ /* 0x000fde0000000000 */
[----:B------:R-:W-:-:S08]  /*3d650*/  NOP ;  /* 0x0000000000007918 */ /* 0x000fd00000000000 */
[----:B------:R-:W-:Y:S01]  /*3d660*/  HGMMA.64x256x8.F32.TF32 R24, gdesc[UR16], R24, gsb0 ;  /* 0x07e00000101879f0 */ /* 0x000fe20008002818 */
[----:B------:R-:W-:-:S06]  /*3d670*/  UIMAD UR16, UR4, -0x40, UR6 ;  /* 0xffffffc0041078a4 */ /* 0x000fcc000f8e0206 */
[----:B------:R-:W-:Y:S02]  /*3d680*/  ISETP.GE.AND P1, PT, R3, UR16, PT ;  /* 0x0000001003007c0c */ /* 0x000fe4000bf26270 */
[----:B------:R-:W-:Y:S02]  /*3d690*/  ISETP.GE.AND P2, PT, R0, UR16, PT ;  /* 0x0000001000007c0c */ /* 0x000fe4000bf46270 */
[----:B------:R-:W-:Y:S01]  /*3d6a0*/  SEL R0, RZ, 0x4, P1 ;  /* 0x00000004ff007807 */ /* 0x000fe20000800000 */
[----:B------:R-:W-:-:S03]  /*3d6b0*/  UISETP.GT.AND UP0, UPT, UR44, 0x6, UPT ;  /* 0x000000062c00788c */ /* 0x000fc6000bf04270 */
[----:B------:R-:W-:Y:S01]  /*3d6c0*/  SEL R0, R0, RZ, !P0 ;  /* 0x000000ff00007207 */ /* 0x000fe20004000000 */
[----:B------:R-:W-:-:S03]  /*3d6d0*/  USEL UR44, UR44, URZ, !UP0 ;  /* 0x0000003f2c2c7287 */ /* 0x000fc6000c000000 */
[----:B------:R-:W-:Y:S02]  /*3d6e0*/  ISETP.NE.U32.AND P1, PT, R0, RZ, PT ;  /* 0x000000ff0000720c */ /* 0x000fe40003f25070 */
[----:B------:R-:W-:Y:S01]  /*3d6f0*/  SEL R0, RZ, 0x4, P2 ;  /* 0x00000004ff007807 */ /* 0x000fe20001000000 */
[----:B------:R-:W-:Y:S01]  /*3d700*/  ULEA UR17, UR44, UR45, 0xe ;  /* 0x0000002d2c117291 */ /* 0x000fe2000f8e703f */
[----:B------:R-:W-:Y:S02]  /*3d710*/  IADD3 R9, P3, R9, UR7, RZ ;  /* 0x0000000709097c10 */ /* 0x000fe4000ff7e0ff */
[----:B------:R-:W-:Y:S02]  /*3d720*/  SEL R0, R0, RZ, !P0 ;  /* 0x000000ff00007207 */ /* 0x000fe40004000000 */
[----:B------:R-:W-:Y:S02]  /*3d730*/  IADD3.X R8, R8, UR10, RZ, P3, !PT ;  /* 0x0000000a08087c10 */ /* 0x000fe40009ffe4ff */
[----:B------:R-:W-:Y:S01]  /*3d740*/  ISETP.NE.U32.AND P2, PT, R0, RZ, PT ;  /* 0x000000ff0000720c */ /* 0x000fe20003f45070 */
[----:B------:R-:W-:Y:S01]  /*3d750*/  IMAD.U32 R0, RZ, RZ, UR17 ;  /* 0x00000011ff007e24 */ /* 0x000fe2000f8e00ff */
[----:B------:R-:W-:Y:S01]  /*3d760*/  IADD3 R11, P4, R11, UR7, RZ ;  /* 0x000000070b0b7c10 */ /* 0x000fe2000ff9e0ff */
[----:B------:R-:W-:-:S02]  /*3d770*/  IMAD.MOV.U32 R4, RZ, RZ, R9 ;  /* 0x000000ffff047224 */ /* 0x000fc400078e0009 */
[----:B------:R-:W-:Y:S01]  /*3d780*/  IMAD.MOV.U32 R5, RZ, RZ, R8 ;  /* 0x000000ffff057224 */ /* 0x000fe200078e0008 */
[----:B------:R-:W-:Y:S02]  /*3d790*/  IADD3 R0, R7, 0x100000, R0 ;  /* 0x0010000007007810 */ /* 0x000fe40007ffe000 */
[----:B------:R-:W-:Y:S02]  /*3d7a0*/  IADD3.X R10, R10, UR10, RZ, P4, !PT ;  /* 0x0000000a0a0a7c10 */ /* 0x000fe4000a7fe4ff */
[C---:B------:R-:W-:Y:S02]  /*3d7b0*/  LOP3.LUT R246, R3.reuse, 0x20, RZ, 0xfc, !PT ;  /* 0x0000002003f67812 */ /* 0x040fe400078efcff */
[----:B------:R-:W-:Y:S01]  /*3d7c0*/  LOP3.LUT R238, R3, 0x22, RZ, 0xfc, !PT ;  /* 0x0000002203ee7812 */ /* 0x000fe200078efcff */
[----:B------:R-:W-:Y:S02]  /*3d7d0*/  WARPGROUP.DEPBAR.LE gsb0, 0x0 ;  /* 0x00008000000079c5 */ /* 0x000fe40000010000 */
[----:B------:R-:W-:-:S06]  /*3d7e0*/  WARPGROUP.ARRIVE ;  /* 0x00000000000079c5 */ /* 0x000fcc0000000000 */
[----:B------:R-:W-:Y:S01]  /*3d7f0*/  HGMMA.64x256x8.F32.TF32 R24, gdesc[UR12], R24, gsb0 ;  /* 0x07e000000c1879f0 */ /* 0x000fe20008002818 */
[----:B---3--:R-:W-:Y:S02]  /*3d800*/  IADD3 R169, P3, R169, UR7, RZ ;  /* 0x00000007a9a97c10 */ /* 0x008fe4000ff7e0ff */
[----:B------:R-:W-:Y:S02]  /*3d810*/  IADD3 R171, P4, R171, UR7, RZ ;  /* 0x00000007abab7c10 */ /* 0x000fe4000ff9e0ff */
[----:B------:R-:W-:Y:S02]  /*3d820*/  IADD3.X R168, R168, UR10, RZ, P3, !PT ;  /* 0x0000000aa8a87c10 */ /* 0x000fe40009ffe4ff */
[----:B------:R-:W-:Y:S01]  /*3d830*/  IADD3.X R170, R170, UR10, RZ, P4, !PT ;  /* 0x0000000aaaaa7c10 */ /* 0x000fe2000a7fe4ff */
[----:B------:R-:W-:Y:S01]  /*3d840*/  STL [R1+0xfac], R7 ;  /* 0x000fac0701007387 */ /* 0x000fe20000100800 */
[----:B------:R-:W-:Y:S02]  /*3d850*/  WARPGROUP.DEPBAR.LE gsb0, 0x0 ;  /* 0x00008000000079c5 */ /* 0x000fe40000010000 */
[----:B------:R-:W-:Y:S06]  /*3d860*/  BAR.SYNC.DEFER_BLOCKING 0x0 ;  /* 0x0000000000007b1d */ /* 0x000fec0000010000 */
[----:B------:R-:W-:Y:S01]  /*3d870*/  @!PT LDS RZ, [RZ] ;  /* 0x00000000fffff984 */ /* 0x000fe20000000800 */
[----:B------:R-:W-:Y:S01]  /*3d880*/  @!PT LDS RZ, [RZ] ;  /* 0x00000000fffff984 */ /* 0x000fe20000000800 */
[----:B------:R-:W-:Y:S01]  /*3d890*/  @!PT LDS RZ, [RZ] ;  /* 0x00000000fffff984 */ /* 0x000fe20000000800 */
[----:B------:R1:W-:Y:S01]  /*3d8a0*/  LDGSTS.E [R0+-0x20000], desc[UR46][R4.64], P1 ;  /* 0xe000000004007fae */ /* 0x0003e2000892186e */
[----:B------:R-:W-:Y:S01]  /*3d8b0*/  ISETP.GE.AND P1, PT, R246, UR16, PT ;  /* 0x00000010f6007c0c */ /* 0x000fe2000bf26270 */
[----:B-1----:R-:W-:-:S02]  /*3d8c0*/  IMAD.MOV.U32 R4, RZ, RZ, R11 ;  /* 0x000000ffff047224 */ /* 0x002fc400078e000b */
[----:B------:R-:W-:-:S05]  /*3d8d0*/  IMAD.MOV.U32 R5, RZ, RZ, R10 ;  /* 0x000000ffff057224 */ /* 0x000fca00078e000a */
[----:B------:R1:W-:Y:S02]  /*3d8e0*/  LDGSTS.E [R0+-0x1fff8], desc[UR46][R4.64], P2 ;  /* 0xe000800004007fae */ /* 0x0003e4000912186e */
[----:B-1----:R-:W-:Y:S02]  /*3d8f0*/  SEL R4, RZ, 0x4, P1 ;  /* 0x00000004ff047807 */ /* 0x002fe40000800000 */
[----:B------:R-:W-:Y:S02]  /*3d900*/  ISETP.GE.AND P1, PT, R238, UR16, PT ;  /* 0x00000010ee007c0c */ /* 0x000fe4000bf26270 */
[----:B------:R-:W-:-:S04]  /*3d910*/  SEL R4, R4, RZ, !P0 ;  /* 0x000000ff04047207 */ /* 0x000fc80004000000 */
[----:B------:R-:W-:Y:S02]  /*3d920*/  ISETP.NE.U32.AND P2, PT, R4, RZ, PT ;  /* 0x000000ff0400720c */ /* 0x000fe40003f45070 */
[----:B------:R-:W-:-:S04]  /*3d930*/  SEL R4, RZ, 0x4, P1 ;  /* 0x00000004ff047807 */ /* 0x000fc80000800000 */
[----:B------:R-:W-:Y:S01]  /*3d940*/  SEL R4, R4, RZ, !P0 ;  /* 0x000000ff04047207 */ /* 0x000fe20004000000 */
[----:B------:R-:W-:-:S03]  /*3d950*/  IMAD.MOV.U32 R5, RZ, RZ, R168 ;  /* 0x000000ffff057224 */ /* 0x000fc600078e00a8 */
[----:B------:R-:W-:Y:S01]  /*3d960*/  ISETP.NE.U32.AND P1, PT, R4, RZ, PT ;  /* 0x000000ff0400720c */ /* 0x000fe20003f25070 */
[----:B------:R-:W-:-:S05]  /*3d970*/  IMAD.MOV.U32 R4, RZ, RZ, R169 ;  /* 0x000000ffff047224 */ /* 0x000fca00078e00a9 */
[----:B------:R1:W-:Y:S02]  /*3d980*/  LDGSTS.E [R0+-0x1e000], desc[UR46][R4.64], P2 ;  /* 0xe200000004007fae */ /* 0x0003e4000912186e */
[----:B-1----:R-:W-:Y:S01]  /*3d990*/  MOV R4, R171 ;  /* 0x000000ab00047202 */ /* 0x002fe20000000f00 */
[----:B------:R-:W-:-:S05]  /*3d9a0*/  IMAD.MOV.U32 R5, RZ, RZ, R170 ;  /* 0x000000ffff057224 */ /* 0x000fca00078e00aa */
[----:B------:R1:W-:Y:S02]  /*3d9b0*/  LDGSTS.E [R0+-0x1dff8], desc[UR46][R4.64], P1 ;  /* 0xe200800004007fae */ /* 0x0003e4000892186e */
[----:B-1----:R-:W-:-:S04]  /*3d9c0*/  LOP3.LUT R0, R3, 0x4, RZ, 0xfc, !PT ;  /* 0x0000000403007812 */ /* 0x002fc800078efcff */
[----:B------:R-:W-:Y:S02]  /*3d9d0*/  ISETP.GE.AND P1, PT, R0, UR16, PT ;  /* 0x0000001000007c0c */ /* 0x000fe4000bf26270 */
[----:B------:R-:W-:-:S04]  /*3d9e0*/  LOP3.LUT R0, R3, 0x6, RZ, 0xfc, !PT ;  /* 0x0000000603007812 */ /* 0x000fc800078efcff */
[----:B------:R-:W-:-:S04]  /*3d9f0*/  ISETP.GE.AND P2, PT, R0, UR16, PT ;  /* 0x0000001000007c0c */ /* 0x000fc8000bf46270 */
[----:B------:R-:W-:-:S04]  /*3da00*/  SEL R0, RZ, 0x4, P2 ;  /* 0x00000004ff007807 */ /* 0x000fc80001000000 */
[----:B------:R-:W-:Y:S01]  /*3da10*/  SEL R0, R0, RZ, !P0 ;  /* 0x000000ff00007207 */ /* 0x000fe20004000000 */
[----:B------:R1:W-:Y:S03]  /*3da20*/  STL [R1+0xfc0], R147 ;  /* 0x000fc09301007387 */ /* 0x0003e60000100800 */
[----:B------:R-:W-:Y:S01]  /*3da30*/  ISETP.NE.U32.AND P2, PT, R0, RZ, PT ;  /* 0x000000ff0000720c */ /* 0x000fe20003f45070 */
[----:B------:R-:W-:Y:S01]  /*3da40*/  IMAD.U32 R0, RZ, RZ, UR17 ;  /* 0x00000011ff007e24 */ /* 0x000fe2000f8e00ff */
[----:B------:R-:W-:Y:S04]  /*3da50*/  STL [R1+0xfbc], R148 ;  /* 0x000fbc9401007387 */ /* 0x000fe80000100800 */
[----:B------:R3:W-:Y:S01]  /*3da60*/  STL [R1+0xfb8], R149 ;  /* 0x000fb89501007387 */ /* 0x0007e20000100800 */
[----:B--2---:R-:W-:-:S03]  /*3da70*/  IADD3 R0, R2, 0x100000, R0 ;  /* 0x0010000002007810 */ /* 0x004fc60007ffe000 */
[----:B------:R-:W-:Y:S04]  /*3da80*/  STL [R1+0xfb4], R150 ;  /* 0x000fb49601007387 */ /* 0x000fe80000100800 */
[----:B------:R2:W-:Y:S04]  /*3da90*/  STL [R1+0xfb0], R151 ;  /* 0x000fb09701007387 */ /* 0x0005e80000100800 */
[----:B------:R-:W4:Y:S01]  /*3daa0*/  LDL R2, [R1+0xfa0] ;  /* 0x000fa00001027983 */ /* 0x000f220000100800 */
[----:B------:R-:W-:-:S04]  /*3dab0*/  SEL R4, RZ, 0x4, P1 ;  /* 0x00000004ff047807 */ /* 0x000fc80000800000 */
[----:B------:R-:W-:Y:S02]  /*3dac0*/  SEL R4, R4, RZ, !P0 ;  /* 0x000000ff04047207 */ /* 0x000fe40004000000 */
[----:B------:R-:W-:Y:S02]  /*3dad0*/  IADD3 R13, P3, R13, UR7, RZ ;  /* 0x000000070d0d7c10 */ /* 0x000fe4000ff7e0ff */
[----:B------:R-:W-:Y:S02]  /*3dae0*/  ISETP.NE.U32.AND P1, PT, R4, RZ, PT ;  /* 0x000000ff0400720c */ /* 0x000fe40003f25070 */
[----:B------:R-:W-:Y:S02]  /*3daf0*/  IADD3.X R12, R12, UR10, RZ, P3, !PT ;  /* 0x0000000a0c0c7c10 */ /* 0x000fe40009ffe4ff */
[----:B------:R-:W-:Y:S01]  /*3db00*/  IADD3 R15, P4, R15, UR7, RZ ;  /* 0x000000070f0f7c10 */ /* 0x000fe2000ff9e0ff */
[----:B------:R-:W-:Y:S02]  /*3db10*/  IMAD.MOV.U32 R4, RZ, RZ, R13 ;  /* 0x000000ffff047224 */ /* 0x000fe400078e000d */
[----:B------:R-:W-:Y:S01]  /*3db20*/  IMAD.MOV.U32 R5, RZ, RZ, R12 ;  /* 0x000000ffff057224 */ /* 0x000fe200078e000c */
[----:B------:R-:W-:-:S02]  /*3db30*/  IADD3.X R14, R14, UR10, RZ, P4, !PT ;  /* 0x0000000a0e0e7c10 */ /* 0x000fc4000a7fe4ff */
[----:B-1----:R-:W-:-:S03]  /*3db40*/  LOP3.LUT R147, R3, 0x24, RZ, 0xfc, !PT ;  /* 0x0000002403937812 */ /* 0x002fc600078efcff */
[----:B------:R1:W-:Y:S01]  /*3db50*/  LDGSTS.E [R0+-0x20000], desc[UR46][R4.64], P1 ;  /* 0xe000000004007fae */ /* 0x0003e2000892186e */
[----:B------:R-:W-:Y:S02]  /*3db60*/  ISETP.GE.AND P1, PT, R147, UR16, PT ;  /* 0x0000001093007c0c */ /* 0x000fe4000bf26270 */
[----:B------:R-:W-:Y:S01]  /*3db70*/  LOP3.LUT R7, R3, 0x26, RZ, 0xfc, !PT ;  /* 0x0000002603077812 */ /* 0x000fe200078efcff */
[----:B-1----:R-:W-:Y:S02]  /*3db80*/  IMAD.MOV.U32 R4, RZ, RZ, R15 ;  /* 0x000000ffff047224 */ /* 0x002fe400078e000f */
[----:B------:R-:W-:-:S05]  /*3db90*/  IMAD.MOV.U32 R5, RZ, RZ, R14 ;  /* 0x000000ffff057224 */ /* 0x000fca00078e000e */
[----:B------:R1:W-:Y:S01]  /*3dba0*/  LDGSTS.E [R0+-0x1fff8], desc[UR46][R4.64], P2 ;  /* 0xe000800004007fae */ /* 0x0003e2000912186e */
[----:B------:R-:W-:Y:S02]  /*3dbb0*/  IADD3 R173, P3, R173, UR7, RZ ;  /* 0x00000007adad7c10 */ /* 0x000fe4000ff7e0ff */
[----:B-1----:R-:W-:Y:S02]  /*3dbc0*/  SEL R4, RZ, 0x4, P1 ;  /* 0x00000004ff047807 */ /* 0x002fe40000800000 */
[----:B------:R-:W-:Y:S02]  /*3dbd0*/  ISETP.GE.AND P1, PT, R7, UR16, PT ;  /* 0x0000001007007c0c */ /* 0x000fe4000bf26270 */
[----:B------:R-:W-:-:S04]  /*3dbe0*/  SEL R4, R4, RZ, !P0 ;  /* 0x000000ff04047207 */ /* 0x000fc80004000000 */
[----:B------:R-:W-:Y:S02]  /*3dbf0*/  ISETP.NE.U32.AND P2, PT, R4, RZ, PT ;  /* 0x000000ff0400720c */ /* 0x000fe40003f45070 */
[----:B------:R-:W-:Y:S02]  /*3dc00*/  SEL R4, RZ, 0x4, P1 ;  /* 0x00000004ff047807 */ /* 0x000fe40000800000 */
[----:B------:R-:W-:Y:S02]  /*3dc10*/  IADD3.X R172, R172, UR10, RZ, P3, !PT ;  /* 0x0000000aacac7c10 */ /* 0x000fe40009ffe4ff */
[----:B------:R-:W-:Y:S02]  /*3dc20*/  SEL R4, R4, RZ, !P0 ;  /* 0x000000ff04047207 */ /* 0x000fe40004000000 */
[----:B------:R-:W-:Y:S02]  /*3dc30*/  IADD3 R175, P4, R175, UR7, RZ ;  /* 0x00000007afaf7c10 */ /* 0x000fe4000ff9e0ff */
[----:B------:R-:W-:Y:S01]  /*3dc40*/  ISETP.NE.U32.AND P1, PT, R4, RZ, PT ;  /* 0x000000ff0400720c */ /* 0x000fe20003f25070 */
[----:B------:R-:W-:Y:S01]  /*3dc50*/  IMAD.MOV.U32 R4, RZ, RZ, R173 ;  /* 0x000000ffff047224 */ /* 0x000fe200078e00ad */
[----:B------:R-:W-:Y:S01]  /*3dc60*/  IADD3.X R174, R174, UR10, RZ, P4, !PT ;  /* 0x0000000aaeae7c10 */ /* 0x000fe2000a7fe4ff */
[----:B------:R-:W-:-:S05]  /*3dc70*/  IMAD.MOV.U32 R5, RZ, RZ, R172 ;  /* 0x000000ffff057224 */ /* 0x000fca00078e00ac */
[----:B------:R1:W-:Y:S02]  /*3dc80*/  LDGSTS.E [R0+-0x1e000], desc[UR46][R4.64], P2 ;  /* 0xe200000004007fae */ /* 0x0003e4000912186e */
[----:B-1----:R-:W-:Y:S02]  /*3dc90*/  IMAD.MOV.U32 R4, RZ, RZ, R175 ;  /* 0x000000ffff047224 */ /* 0x002fe400078e00af */
[----:B------:R-:W-:-:S05]  /*3dca0*/  IMAD.MOV.U32 R5, RZ, RZ, R174 ;  /* 0x000000ffff057224 */ /* 0x000fca00078e00ae */
[----:B------:R1:W-:Y:S02]  /*3dcb0*/  LDGSTS.E [R0+-0x1dff8], desc[UR46][R4.64], P1 ;  /* 0xe200800004007fae */ /* 0x0003e4000892186e */
[----:B-1----:R-:W-:-:S04]  /*3dcc0*/  LOP3.LUT R0, R3, 0x8, RZ, 0xfc, !PT ;  /* 0x0000000803007812 */ /* 0x002fc800078efcff */
[----:B------:R-:W-:Y:S02]  /*3dcd0*/  ISETP.GE.AND P1, PT, R0, UR16, PT ;  /* 0x0000001000007c0c */ /* 0x000fe4000bf26270 */
[----:B------:R-:W-:-:S04]  /*3dce0*/  LOP3.LUT R0, R3, 0xa, RZ, 0xfc, !PT ;  /* 0x0000000a03007812 */ /* 0x000fc800078efcff */
[----:B------:R-:W-:-:S04]  /*3dcf0*/  ISETP.GE.AND P2, PT, R0, UR16, PT ;  /* 0x0000001000007c0c */ /* 0x000fc8000bf46270 */
[----:B------:R-:W-:-:S04]  /*3dd00*/  SEL R0, RZ, 0x4, P2 ;  /* 0x00000004ff007807 */ /* 0x000fc80001000000 */
[----:B------:R-:W-:-:S04]  /*3dd10*/  SEL R0, R0, RZ, !P0 ;  /* 0x000000ff00007207 */ /* 0x000fc80004000000 */
[----:B------:R-:W-:Y:S01]  /*3dd20*/  ISETP.NE.U32.AND P2, PT, R0, RZ, PT ;  /* 0x000000ff0000720c */ /* 0x000fe20003f45070 */
[----:B------:R-:W-:-:S05]  /*3dd30*/  IMAD.U32 R0, RZ, RZ, UR17 ;  /* 0x00000011ff007e24 */ /* 0x000fca000f8e00ff */
[----:B----4-:R-:W-:Y:S02]  /*3dd40*/  IADD3 R0, R2, 0x100000, R0 ;  /* 0x0010000002007810 */ /* 0x010fe40007ffe000 */
        /* <DEDUP_REMOVED lines=10> */
[----:B------:R-:W-:-:S03]  /*3ddf0*/  LOP3.LUT R147, R3, 0x28, RZ, 0xfc, !PT ;  /* 0x0000002803937812 */ /* 0x000fc600078efcff */
        /* <DEDUP_REMOVED lines=17> */
[----:B------:R-:W-:-:S02]  /*3df10*/  MOV R4, R177 ;  /* 0x000000b100047202 */ /* 0x000fc40000000f00 */
[----:B------:R-:W-:-:S03]  /*3df20*/  IADD3.X R178, R178, UR10, RZ, P4, !PT ;  /* 0x0000000ab2b27c10 */ /* 0x000fc6000a7fe4ff */
        /* <DEDUP_REMOVED lines=42> */
[----:B------:R-:W-:Y:S01]  /*3e1d0*/  IMAD.MOV.U32 R5, RZ, RZ, R180 ;  /* 0x000000ffff057224 */ /* 0x000fe200078e00b4 */
[----:B------:R-:W-:-:S04]  /*3e1e0*/  LOP3.LUT R7, R3, 0x12, RZ, 0xfc, !PT ;  /* 0x0000001203077812 */ /* 0x000fc800078efcff */
[----:B------:R1:W-:Y:S01]  /*3e1f0*/  LDGSTS.E [R0+-0x1e000], desc[UR46][R4.64], P2 ;  /* 0xe200000004007fae */ /* 0x0003e2000912186e */
[----:B------:R-:W-:Y:S01]  /*3e200*/  ISETP.GE.AND P2, PT, R7, UR16, PT ;  /* 0x0000001007007c0c */ /* 0x000fe2000bf46270 */
[----:B-1----:R-:W-:Y:S02]  /*3e210*/  IMAD.MOV.U32 R4, RZ, RZ, R183 ;  /* 0x000000ffff047224 */ /* 0x002fe400078e00b7 */
[----:B------:R-:W-:-:S05]  /*3e220*/  IMAD.MOV.U32 R5, RZ, RZ, R182 ;  /* 0x000000ffff057224 */ /* 0x000fca00078e00b6 */
[----:B------:R1:W-:Y:S02]  /*3e230*/  LDGSTS.E [R0+-0x1dff8], desc[UR46][R4.64], P1 ;  /* 0xe200800004007fae */ /* 0x0003e4000892186e */
[----:B-1----:R-:W-:-:S04]  /*3e240*/  LOP3.LUT R0, R3, 0x10, RZ, 0xfc, !PT ;  /* 0x0000001003007812 */ /* 0x002fc800078efcff */
[----:B------:R-:W-:Y:S02]  /*3e250*/  ISETP.GE.AND P1, PT, R0, UR16, PT ;  /* 0x0000001000007c0c */ /* 0x000fe4000bf26270 */
[----:B------:R-:W-:-:S04]  /*3e260*/  SEL R0, RZ, 0x4, P2 ;  /* 0x00000004ff007807 */ /* 0x000fc80001000000 */
[----:B------:R-:W-:-:S04]  /*3e270*/  SEL R0, R0, RZ, !P0 ;  /* 0x000000ff00007207 */ /* 0x000fc80004000000 */
[----:B------:R-:W-:Y:S01]  /*3e280*/  ISETP.NE.U32.AND P2, PT, R0, RZ, PT ;  /* 0x000000ff0000720c */ /* 0x000fe20003f45070 */
[----:B------:R-:W-:-:S05]  /*3e290*/  IMAD.U32 R0, RZ, RZ, UR17 ;  /* 0x00000011ff007e24 */ /* 0x000fca000f8e00ff */
[----:B----4-:R-:W-:Y:S02]  /*3e2a0*/  IADD3 R0, R2, 0x100000, R0 ;  /* 0x0010000002007810 */ /* 0x010fe40007ffe000 */
[----:B------:R-:W4:Y:S01]  /*3e2b0*/  LDL R2, [R1+0xf94] ;  /* 0x000f940001027983 */ /* 0x000f220000100800 */
[----:B------:R-:W1:Y:S01]  /*3e2c0*/  S2R R238, SR_TID.X ;  /* 0x0000000000ee7919 */ /* 0x000e620000002100 */
        /* <DEDUP_REMOVED lines=8> */
[----:B------:R-:W-:-:S05]  /*3e350*/  IADD3.X R154, R154, UR10, RZ, P4, !PT ;  /* 0x0000000a9a9a7c10 */ /* 0x000fca000a7fe4ff */
[----:B------:R3:W-:Y:S01]  /*3e360*/  LDGSTS.E [R0+-0x20000], desc[UR46][R4.64], P1 ;  /* 0xe000000004007fae */ /* 0x0007e2000892186e */
[--C-:B-1----:R-:W-:Y:S02]  /*3e370*/  SHF.R.U32.HI R147, RZ, 0x6, R238.reuse ;  /* 0x00000006ff937819 */ /* 0x102fe400000116ee */
[----:B------:R-:W-:Y:S02]  /*3e380*/  SHF.R.U32.HI R7, RZ, 0x6, R238 ;  /* 0x00000006ff077819 */ /* 0x000fe400000116ee */
[----:B------:R-:W1:Y:S01]  /*3e390*/  S2R R238, SR_TID.X ;  /* 0x0000000000ee7919 */ /* 0x000e620000002100 */
[----:B------:R-:W-:Y:S01]  /*3e3a0*/  SGXT.U32 R147, R147, 0x1 ;  /* 0x000000019393781a */ /* 0x000fe20000000000 */
[----:B---3--:R-:W-:Y:S01]  /*3e3b0*/  IMAD.MOV.U32 R5, RZ, RZ, R154 ;  /* 0x000000ffff057224 */ /* 0x008fe200078e009a */
[----:B------:R-:W-:Y:S02]  /*3e3c0*/  MOV R4, R155 ;  /* 0x0000009b00047202 */ /* 0x000fe40000000f00 */
[----:B------:R-:W-:-:S02]  /*3e3d0*/  LOP3.LUT R147, R147, 0x30, RZ, 0xfc, !PT ;  /* 0x0000003093937812 */ /* 0x000fc400078efcff */
[----:B------:R-:W-:Y:S01]  /*3e3e0*/  SGXT.U32 R7, R7, 0x1 ;  /* 0x000000010707781a */ /* 0x000fe20000000000 */
[----:B------:R3:W-:Y:S01]  /*3e3f0*/  LDGSTS.E [R0+-0x1fff8], desc[UR46][R4.64], P2 ;  /* 0xe000800004007fae */ /* 0x0007e2000912186e */
[----:B------:R-:W-:Y:S02]  /*3e400*/  ISETP.GE.AND P1, PT, R147, UR16, PT ;  /* 0x0000001093007c0c */ /* 0x000fe4000bf26270 */
[----:B------:R-:W-:Y:S02]  /*3e410*/  LOP3.LUT R7, R7, 0x32, RZ, 0xfc, !PT ;  /* 0x0000003207077812 */ /* 0x000fe400078efcff */
[----:B---3--:R-:W-:Y:S02]  /*3e420*/  SEL R4, RZ, 0x4, P1 ;  /* 0x00000004ff047807 */ /* 0x008fe40000800000 */
[----:B------:R-:W-:Y:S02]  /*3e430*/  ISETP.GE.AND P1, PT, R7, UR16, PT ;  /* 0x0000001007007c0c */ /* 0x000fe4000bf26270 */
[----:B------:R-:W-:-:S02]  /*3e440*/  SEL R4, R4, RZ, !P0 ;  /* 0x000000ff04047207 */ /* 0x000fc40004000000 */
[----:B------:R-:W-:Y:S02]  /*3e450*/  IADD3 R185, P3, R185, UR7, RZ ;  /* 0x00000007b9b97c10 */ /* 0x000fe4000ff7e0ff */
[----:B------:R-:W-:Y:S02]  /*3e460*/  ISETP.NE.U32.AND P2, PT, R4, RZ, PT ;  /* 0x000000ff0400720c */ /* 0x000fe40003f45070 */
[----:B------:R-:W-:Y:S02]  /*3e470*/  SEL R4, RZ, 0x4, P1 ;  /* 0x00000004ff047807 */ /* 0x000fe40000800000 */
[----:B------:R-:W-:Y:S02]  /*3e480*/  IADD3.X R184, R184, UR10, RZ, P3, !PT ;  /* 0x0000000ab8b87c10 */ /* 0x000fe40009ffe4ff */
[----:B------:R-:W-:Y:S02]  /*3e490*/  SEL R4, R4, RZ, !P0 ;  /* 0x000000ff04047207 */ /* 0x000fe40004000000 */
[----:B-1----:R-:W-:-:S02]  /*3e4a0*/  SHF.R.U32.HI R3, RZ, 0x6, R238 ;  /* 0x00000006ff037819 */ /* 0x002fc400000116ee */
[----:B------:R-:W-:Y:S02]  /*3e4b0*/  IADD3 R187, P4, R187, UR7, RZ ;  /* 0x00000007bbbb7c10 */ /* 0x000fe4000ff9e0ff */
[----:B------:R-:W-:Y:S01]  /*3e4c0*/  ISETP.NE.U32.AND P1, PT, R4, RZ, PT ;  /* 0x000000ff0400720c */ /* 0x000fe20003f25070 */
[----:B------:R-:W-:Y:S01]  /*3e4d0*/  IMAD.MOV.U32 R4, RZ, RZ, R185 ;  /* 0x000000ffff047224 */ /* 0x000fe200078e00b9 */
[----:B------:R-:W-:Y:S01]  /*3e4e0*/  SGXT.U32 R3, R3, 0x1 ;  /* 0x000000010303781a */ /* 0x000fe20000000000 */
[----:B------:R-:W-:Y:S01]  /*3e4f0*/  IMAD.MOV.U32 R5, RZ, RZ, R184 ;  /* 0x000000ffff057224 */ /* 0x000fe200078e00b8 */
[----:B------:R-:W-:Y:S02]  /*3e500*/  IADD3.X R186, R186, UR10, RZ, P4, !PT ;  /* 0x0000000ababa7c10 */ /* 0x000fe4000a7fe4ff */
[----:B------:R-:W-:Y:S02]  /*3e510*/  LOP3.LUT R3, R3, 0x16, RZ, 0xfc, !PT ;  /* 0x0000001603037812 */ /* 0x000fe400078efcff */
[----:B------:R1:W-:Y:S02]  /*3e520*/  LDGSTS.E [R0+-0x1e000], desc[UR46][R4.64], P2 ;  /* 0xe200000004007fae */ /* 0x0003e4000912186e */
[----:B------:R-:W-:Y:S01]  /*3e530*/  ISETP.GE.AND P2, PT, R3, UR16, PT ;  /* 0x0000001003007c0c */ /* 0x000fe2000bf46270 */
[----:B-1----:R-:W-:-:S02]  /*3e540*/  IMAD.MOV.U32 R4, RZ, RZ, R187 ;  /* 0x000000ffff047224 */ /* 0x002fc400078e00bb */
[----:B------:R-:W-:-:S05]  /*3e550*/  IMAD.MOV.U32 R5, RZ, RZ, R186 ;  /* 0x000000ffff057224 */ /* 0x000fca00078e00ba */
[----:B------:R1:W-:Y:S02]  /*3e560*/  LDGSTS.E [R0+-0x1dff8], desc[UR46][R4.64], P1 ;  /* 0xe200800004007fae */ /* 0x0003e4000892186e */
[----:B-1----:R-:W-:-:S04]  /*3e570*/  SEL R0, RZ, 0x4, P2 ;  /* 0x00000004ff007807 */ /* 0x002fc80001000000 */
[----:B------:R-:W-:-:S04]  /*3e580*/  SEL R0, R0, RZ, !P0 ;  /* 0x000000ff00007207 */ /* 0x000fc80004000000 */
[----:B------:R-:W-:Y:S01]  /*3e590*/  ISETP.NE.U32.AND P2, PT, R0, RZ, PT ;  /* 0x000000ff0000720c */ /* 0x000fe20003f45070 */
[----:B------:R-:W-:-:S05]  /*3e5a0*/  IMAD.U32 R0, RZ, RZ, UR17 ;  /* 0x00000011ff007e24 */ /* 0x000fca000f8e00ff */
[----:B----4-:R-:W-:Y:S02]  /*3e5b0*/  IADD3 R0, R2, 0x100000, R0 ;  /* 0x0010000002007810 */ /* 0x010fe40007ffe000 */
[----:B------:R-:W3:Y:S01]  /*3e5c0*/  LDL R2, [R1+0xf90] ;  /* 0x000f900001027983 */ /* 0x000ee20000100800 */
[----:B------:R-:W-:Y:S02]  /*3e5d0*/  SHF.R.U32.HI R7, RZ, 0x6, R238 ;  /* 0x00000006ff077819 */ /* 0x000fe400000116ee */
[----:B------:R-:W1:Y:S02]  /*3e5e0*/  S2R R238, SR_TID.X ;  /* 0x0000000000ee7919 */ /* 0x000e640000002100 */
[----:B------:R-:W-:-:S04]  /*3e5f0*/  SGXT.U32 R7, R7, 0x1 ;  /* 0x000000010707781a */ /* 0x000fc80000000000 */
[----:B------:R-:W-:-:S04]  /*3e600*/  LOP3.LUT R7, R7, 0x14, RZ, 0xfc, !PT ;  /* 0x0000001407077812 */ /* 0x000fc800078efcff */
[----:B------:R-:W-:-:S04]  /*3e610*/  ISETP.GE.AND P1, PT, R7, UR16, PT ;  /* 0x0000001007007c0c */ /* 0x000fc8000bf26270 */
[----:B------:R-:W-:-:S04]  /*3e620*/  SEL R4, RZ, 0x4, P1 ;  /* 0x00000004ff047807 */ /* 0x000fc80000800000 */
[----:B------:R-:W-:Y:S02]  /*3e630*/  SEL R4, R4, RZ, !P0 ;  /* 0x000000ff04047207 */ /* 0x000fe40004000000 */
[----:B------:R-:W-:Y:S02]  /*3e640*/  IADD3 R157, P3, R157, UR7, RZ ;  /* 0x000000079d9d7c10 */ /* 0x000fe4000ff7e0ff */
[----:B------:R-:W-:Y:S02]  /*3e650*/  ISETP.NE.U32.AND P1, PT, R4, RZ, PT ;  /* 0x000000ff0400720c */ /* 0x000fe40003f25070 */
[----:B------:R-:W-:Y:S02]  /*3e660*/  IADD3.X R156, R156, UR10, RZ, P3, !PT ;  /* 0x0000000a9c9c7c10 */ /* 0x000fe40009ffe4ff */
[----:B------:R-:W-:Y:S01]  /*3e670*/  IADD3 R159, P4, R159, UR7, RZ ;  /* 0x000000079f9f7c10 */ /* 0x000fe2000ff9e0ff */
[----:B------:R-:W-:Y:S01]  /*3e680*/  IMAD.MOV.U32 R4, RZ, RZ, R157 ;  /* 0x000000ffff047224 */ /* 0x000fe200078e009d */
[----:B-1----:R-:W-:-:S02]  /*3e690*/  SHF.R.U32.HI R7, RZ, 0x6, R238 ;  /* 0x00000006ff077819 */ /* 0x002fc400000116ee */
[----:B------:R-:W-:Y:S02]  /*3e6a0*/  SHF.R.U32.HI R3, RZ, 0x6, R238 ;  /* 0x00000006ff037819 */ /* 0x000fe400000116ee */
[----:B------:R-:W1:Y:S01]  /*3e6b0*/  S2R R238, SR_TID.X ;  /* 0x0000000000ee7919 */ /* 0x000e620000002100 */
[----:B------:R-:W-:Y:S01]  /*3e6c0*/  IMAD.MOV.U32 R5, RZ, RZ, R156 ;  /* 0x000000ffff057224 */ /* 0x000fe200078e009c */
[----:B------:R-:W-:Y:S02]  /*3e6d0*/  SGXT.U32 R7, R7, 0x1 ;  /* 0x000000010707781a */ /* 0x000fe40000000000 */
[----:B------:R-:W-:Y:S02]  /*3e6e0*/  IADD3.X R158, R158, UR10, RZ, P4, !PT ;  /* 0x0000000a9e9e7c10 */ /* 0x000fe4000a7fe4ff */
[----:B------:R-:W-:Y:S01]  /*3e6f0*/  LOP3.LUT R7, R7, 0x34, RZ, 0xfc, !PT ;  /* 0x0000003407077812 */ /* 0x000fe200078efcff */
[----:B------:R4:W-:Y:S01]  /*3e700*/  LDGSTS.E [R0+-0x20000], desc[UR46][R4.64], P1 ;  /* 0xe000000004007fae */ /* 0x0009e2000892186e */
[----:B------:R-:W-:-:S02]  /*3e710*/  SGXT.U32 R3, R3, 0x1 ;  /* 0x000000010303781a */ /* 0x000fc40000000000 */
[----:B------:R-:W-:Y:S02]  /*3e720*/  ISETP.GE.AND P1, PT, R7, UR16, PT ;  /* 0x0000001007007c0c */ /* 0x000fe4000bf26270 */
[----:B------:R-:W-:Y:S01]  /*3e730*/  LOP3.LUT R3, R3, 0x36, RZ, 0xfc, !PT ;  /* 0x0000003603037812 */ /* 0x000fe200078efcff */
[----:B----4-:R-:W-:Y:S02]  /*3e740*/  IMAD.MOV.U32 R4, RZ, RZ, R159 ;  /* 0x000000ffff047224 */ /* 0x010fe400078e009f */
[----:B------:R-:W-:-:S05]  /*3e750*/  IMAD.MOV.U32 R5, RZ, RZ, R158 ;  /* 0x000000ffff057224 */ /* 0x000fca00078e009e */
[----:B------:R4:W-:Y:S01]  /*3e760*/  LDGSTS.E [R0+-0x1fff8], desc[UR46][R4.64], P2 ;  /* 0xe000800004007fae */ /* 0x0009e2000912186e */
[----:B------:R-:W-:Y:S02]  /*3e770*/  IADD3 R189, P3, R189, UR7, RZ ;  /* 0x00000007bdbd7c10 */ /* 0x000fe4000ff7e0ff */
[----:B----4-:R-:W-:Y:S02]  /*3e780*/  SEL R4, RZ, 0x4, P1 ;  /* 0x00000004ff047807 */ /* 0x010fe40000800000 */
[----:B------:R-:W-:Y:S02]  /*3e790*/  ISETP.GE.AND P1, PT, R3, UR16, PT ;  /* 0x0000001003007c0c */ /* 0x000fe4000bf26270 */
[----:B------:R-:W-:-:S04]  /*3e7a0*/  SEL R4, R4, RZ, !P0 ;  /* 0x000000ff04047207 */ /* 0x000fc80004000000 */
[----:B------:R-:W-:Y:S02]  /*3e7b0*/  ISETP.NE.U32.AND P2, PT, R4, RZ, PT ;  /* 0x000000ff0400720c */ /* 0x000fe40003f45070 */
[----:B------:R-:W-:Y:S02]  /*3e7c0*/  SEL R4, RZ, 0x4, P1 ;  /* 0x00000004ff047807 */ /* 0x000fe40000800000 */
[----:B------:R-:W-:Y:S02]  /*3e7d0*/  IADD3.X R188, R188, UR10, RZ, P3, !PT ;  /* 0x0000000abcbc7c10 */ /* 0x000fe40009ffe4ff */
[----:B------:R-:W-:Y:S02]  /*3e7e0*/  SEL R4, R4, RZ, !P0 ;  /* 0x000000ff04047207 */ /* 0x000fe40004000000 */
[----:B-1----:R-:W-:Y:S02]  /*3e7f0*/  SHF.R.U32.HI R3, RZ, 0x6, R238 ;  /* 0x00000006ff037819 */ /* 0x002fe400000116ee */
[----:B------:R-:W-:-:S02]  /*3e800*/  IADD3 R191, P4, R191, UR7, RZ ;  /* 0x00000007bfbf7c10 */ /* 0x000fc4000ff9e0ff */
        /* <DEDUP_REMOVED lines=15> */
[----:B---3--:R-:W-:Y:S02]  /*3e900*/  IADD3 R0, R2, 0x100000, R0 ;  /* 0x0010000002007810 */ /* 0x008fe40007ffe000 */
[----:B------:R-:W3:Y:S01]  /*3e910*/  LDL R2, [R1+0xf8c] ;  /* 0x000f8c0001027983 */ /* 0x000ee20000100800 */
[----:B------:R-:W-:Y:S02]  /*3e920*/  SHF.R.U32.HI R7, RZ, 0x6, R238 ;  /* 0x00000006ff077819 */ /* 0x000fe400000116ee */
[----:B------:R-:W1:Y:S02]  /*3e930*/  S2R R238, SR_TID.X ;  /* 0x0000000000ee7919 */ /* 0x000e640000002100 */
[----:B------:R-:W-:Y:S02]  /*3e940*/  SGXT.U32 R7, R7, 0x1 ;  /* 0x000000010707781a */ /* 0x000fe40000000000 */
[----:B------:R-:W-:Y:S01]  /*3e950*/  IADD3 R161, P3, R161, UR7, RZ ;  /* 0x00000007a1a17c10 */ /* 0x000fe2000ff7e0ff */
[----:B------:R-:W4:Y:S01]  /*3e960*/  LDL.LU R149, [R1+0x20c] ;  /* 0x00020c0001957983 */ /* 0x000f220000300800 */
[----:B------:R-:W-:-:S04]  /*3e970*/  LOP3.LUT R7, R7, 0x18, RZ, 0xfc, !PT ;  /* 0x0000001807077812 */ /* 0x000fc800078efcff */
[----:B------:R-:W-:-:S04]  /*3e980*/  ISETP.GE.AND P1, PT, R7, UR16, PT ;  /* 0x0000001007007c0c */ /* 0x000fc8000bf26270 */
[----:B------:R-:W-:-:S04]  /*3e990*/  SEL R4, RZ, 0x4, P1 ;  /* 0x00000004ff047807 */ /* 0x000fc80000800000 */
[----:B------:R-:W-:-:S04]  /*3e9a0*/  SEL R4, R4, RZ, !P0 ;  /* 0x000000ff04047207 */ /* 0x000fc80004000000 */
[----:B------:R-:W-:Y:S02]  /*3e9b0*/  ISETP.NE.U32.AND P1, PT, R4, RZ, PT ;  /* 0x000000ff0400720c */ /* 0x000fe40003f25070 */
[----:B------:R-:W-:Y:S02]  /*3e9c0*/  IADD3.X R160, R160, UR10, RZ, P3, !PT ;  /* 0x0000000aa0a07c10 */ /* 0x000fe40009ffe4ff */
[----:B------:R-:W-:Y:S02]  /*3e9d0*/  IADD3 R163, P4, R163, UR7, RZ ;  /* 0x00000007a3a37c10 */ /* 0x000fe4000ff9e0ff */
[--C-:B-1----:R-:W-:Y:S02]  /*3e9e0*/  SHF.R.U32.HI R7, RZ, 0x6, R238.reuse ;  /* 0x00000006ff077819 */ /* 0x102fe400000116ee */
[----:B------:R-:W-:Y:S02]  /*3e9f0*/  SHF.R.U32.HI R3, RZ, 0x6, R238 ;  /* 0x00000006ff037819 */ /* 0x000fe400000116ee */
[----:B------:R-:W1:Y:S01]  /*3ea00*/  S2R R238, SR_TID.X ;  /* 0x0000000000ee7919 */ /* 0x000e620000002100 */
[----:B------:R-:W-:Y:S01]  /*3ea10*/  MOV R4, R161 ;  /* 0x000000a100047202 */ /* 0x000fe20000000f00 */
[----:B------:R-:W-:Y:S01]  /*3ea20*/  IMAD.MOV.U32 R5, RZ, RZ, R160 ;  /* 0x000000ffff057224 */ /* 0x000fe200078e00a0 */
[----:B------:R-:W-:-:S02]  /*3ea30*/  SGXT.U32 R7, R7, 0x1 ;  /* 0x000000010707781a */ /* 0x000fc40000000000 */
[----:B------:R-:W-:Y:S02]  /*3ea40*/  IADD3.X R162, R162, UR10, RZ, P4, !PT ;  /* 0x0000000aa2a27c10 */ /* 0x000fe4000a7fe4ff */
[----:B------:R-:W-:Y:S01]  /*3ea50*/  LOP3.LUT R7, R7, 0x38, RZ, 0xfc, !PT ;  /* 0x0000003807077812 */ /* 0x000fe200078efcff */
[----:B------:R2:W-:Y:S01]  /*3ea60*/  LDGSTS.E [R0+-0x20000], desc[UR46][R4.64], P1 ;  /* 0xe000000004007fae */ /* 0x0005e2000892186e */
[----:B------:R-:W-:Y:S02]  /*3ea70*/  SGXT.U32 R3, R3, 0x1 ;  /* 0x000000010303781a */ /* 0x000fe40000000000 */
[----:B------:R-:W-:Y:S02]  /*3ea80*/  ISETP.GE.AND P1, PT, R7, UR16, PT ;  /* 0x0000001007007c0c */ /* 0x000fe4000bf26270 */
[----:B------:R-:W-:Y:S01]  /*3ea90*/  LOP3.LUT R3, R3, 0x3a, RZ, 0xfc, !PT ;  /* 0x0000003a03037812 */ /* 0x000fe200078efcff */
[----:B--2---:R-:W-:Y:S02]  /*3eaa0*/  IMAD.MOV.U32 R4, RZ, RZ, R163 ;  /* 0x000000ffff047224 */ /* 0x004fe400078e00a3 */
[----:B------:R-:W-:-:S05]  /*3eab0*/  IMAD.MOV.U32 R5, RZ, RZ, R162 ;  /* 0x000000ffff057224 */ /* 0x000fca00078e00a2 */
[----:B------:R2:W-:Y:S01]  /*3eac0*/  LDGSTS.E [R0+-0x1fff8], desc[UR46][R4.64], P2 ;  /* 0xe000800004007fae */ /* 0x0005e2000912186e */
[----:B------:R-:W-:Y:S02]  /*3ead0*/  IADD3 R193, P3, R193, UR7, RZ ;  /* 0x00000007c1c17c10 */ /* 0x000fe4000ff7e0ff */
[----:B--2---:R-:W-:Y:S02]  /*3eae0*/  SEL R4, RZ, 0x4, P1 ;  /* 0x00000004ff047807 */ /* 0x004fe40000800000 */
[----:B------:R-:W-:Y:S02]  /*3eaf0*/  ISETP.GE.AND P1, PT, R3, UR16, PT ;  /* 0x0000001003007c0c */ /* 0x000fe4000bf26270 */
[----:B------:R-:W-:-:S04]  /*3eb00*/  SEL R4, R4, RZ, !P0 ;  /* 0x000000ff04047207 */ /* 0x000fc80004000000 */
[----:B------:R-:W-:Y:S02]  /*3eb10*/  ISETP.NE.U32.AND P2, PT, R4, RZ, PT ;  /* 0x000000ff0400720c */ /* 0x000fe40003f45070 */
[----:B------:R-:W-:Y:S02]  /*3eb20*/  SEL R4, RZ, 0x4, P1 ;  /* 0x00000004ff047807 */ /* 0x000fe40000800000 */
[--C-:B-1----:R-:W-:Y:S02]  /*3eb30*/  SHF.R.U32.HI R3, RZ, 0x6, R238.reuse ;  /* 0x00000006ff037819 */ /* 0x102fe400000116ee */
[----:B------:R-:W-:Y:S02]  /*3eb40*/  SHF.R.U32.HI R7, RZ, 0x6, R238 ;  /* 0x00000006ff077819 */ /* 0x000fe400000116ee */
[----:B------:R-:W1:Y:S01]  /*3eb50*/  S2R R238, SR_TID.X ;  /* 0x0000000000ee7919 */ /* 0x000e620000002100 */
[----:B------:R-:W-:Y:S02]  /*3eb60*/  SEL R4, R4, RZ, !P0 ;  /* 0x000000ff04047207 */ /* 0x000fe40004000000 */
[----:B------:R-:W-:-:S02]  /*3eb70*/  IADD3.X R192, R192, UR10, RZ, P3, !PT ;  /* 0x0000000ac0c07c10 */ /* 0x000fc40009ffe4ff */
[----:B------:R-:W-:Y:S02]  /*3eb80*/  IADD3 R195, P4, R195, UR7, RZ ;  /* 0x00000007c3c37c10 */ /* 0x000fe4000ff9e0ff */
[----:B------:R-:W-:Y:S01]  /*3eb90*/  ISETP.NE.U32.AND P1, PT, R4, RZ, PT ;  /* 0x000000ff0400720c */ /* 0x000fe20003f25070 */
[----:B------:R-:W-:Y:S01]  /*3eba0*/  IMAD.MOV.U32 R4, RZ, RZ, R193 ;  /* 0x000000ffff047224 */ /* 0x000fe200078e00c1 */
[----:B------:R-:W-:Y:S01]  /*3ebb0*/  IADD3.X R194, R194, UR10, RZ, P4, !PT ;  /* 0x0000000ac2c27c10 */ /* 0x000fe2000a7fe4ff */
[----:B------:R-:W-:Y:S01]  /*3ebc0*/  IMAD.MOV.U32 R5, RZ, RZ, R192 ;  /* 0x000000ffff057224 */ /* 0x000fe200078e00c0 */
[----:B------:R-:W-:Y:S02]  /*3ebd0*/  SGXT.U32 R7, R7, 0x1 ;  /* 0x000000010707781a */ /* 0x000fe40000000000 */
[----:B------:R-:W-:Y:S02]  /*3ebe0*/  SGXT.U32 R3, R3, 0x1 ;  /* 0x000000010303781a */ /* 0x000fe40000000000 */
[----:B------:R2:W-:Y:S01]  /*3ebf0*/  LDGSTS.E [R0+-0x1e000], desc[UR46][R4.64], P2 ;  /* 0xe200000004007fae */ /* 0x0005e2000912186e */
[----:B------:R-:W-:-:S02]  /*3ec00*/  LOP3.LUT R7, R7, 0x1c, RZ, 0xfc, !PT ;  /* 0x0000001c07077812 */ /* 0x000fc400078efcff */
[----:B------:R-:W-:Y:S01]  /*3ec10*/  LOP3.LUT R3, R3, 0x1e, RZ, 0xfc, !PT ;  /* 0x0000001e03037812 */ /* 0x000fe200078efcff */
[----:B--2---:R-:W-:Y:S02]  /*3ec20*/  IMAD.MOV.U32 R4, RZ, RZ, R195 ;  /* 0x000000ffff047224 */ /* 0x004fe400078e00c3 */
[----:B------:R-:W-:Y:S01]  /*3ec30*/  IMAD.MOV.U32 R5, RZ, RZ, R194 ;  /* 0x000000ffff057224 */ /* 0x000fe200078e00c2 */
[----:B------:R-:W-:-:S04]  /*3ec40*/  ISETP.GE.AND P2, PT, R3, UR16, PT ;  /* 0x0000001003007c0c */ /* 0x000fc8000bf46270 */
[----:B------:R2:W-:Y:S01]  /*3ec50*/  LDGSTS.E [R0+-0x1dff8], desc[UR46][R4.64], P1 ;  /* 0xe200800004007fae */ /* 0x0005e2000892186e */
[----:B------:R-:W-:Y:S02]  /*3ec60*/  ISETP.GE.AND P1, PT, R7, UR16, PT ;  /* 0x0000001007007c0c */ /* 0x000fe4000bf26270 */
[----:B------:R-:W-:Y:S01]  /*3ec70*/  IADD3 R165, P3, R165, UR7, RZ ;  /* 0x00000007a5a57c10 */ /* 0x000fe2000ff7e0ff */
[----:B------:R-:W4:Y:S01]  /*3ec80*/  LDL.LU R7, [R1+0x210] ;  /* 0x0002100001077983 */ /* 0x000f220000300800 */
[----:B--2---:R-:W-:-:S03]  /*3ec90*/  SEL R4, RZ, 0x4, P1 ;  /* 0x00000004ff047807 */ /* 0x004fc60000800000 */
[----:B------:R-:W2:Y:S01]  /*3eca0*/  LDL.LU R147, [R1+0x22c] ;  /* 0x00022c0001937983 */ /* 0x000ea20000300800 */
[----:B------:R-:W-:Y:S02]  /*3ecb0*/  SEL R0, RZ, 0x4, P2 ;  /* 0x00000004ff007807 */ /* 0x000fe40001000000 */
[----:B------:R-:W-:Y:S02]  /*3ecc0*/  SEL R4, R4, RZ, !P0 ;  /* 0x000000ff04047207 */ /* 0x000fe40004000000 */
[----:B------:R-:W-:Y:S02]  /*3ecd0*/  SEL R0, R0, RZ, !P0 ;  /* 0x000000ff00007207 */ /* 0x000fe40004000000 */
[----:B------:R-:W-:Y:S02]  /*3ece0*/  ISETP.NE.U32.AND P1, PT, R4, RZ, PT ;  /* 0x000000ff0400720c */ /* 0x000fe40003f25070 */
[----:B-1----:R-:W-:Y:S02]  /*3ecf0*/  SHF.R.U32.HI R3, RZ, 0x6, R238 ;  /* 0x00000006ff037819 */ /* 0x002fe400000116ee */
[----:B------:R-:W-:Y:S01]  /*3ed00*/  ISETP.NE.U32.AND P2, PT, R0, RZ, PT ;  /* 0x000000ff0000720c */ /* 0x000fe20003f45070 */
[----:B------:R-:W-:Y:S01]  /*3ed10*/  IMAD.U32 R0, RZ, RZ, UR17 ;  /* 0x00000011ff007e24 */ /* 0x000fe2000f8e00ff */
[----:B------:R-:W-:-:S02]  /*3ed20*/  IADD3.X R164, R164, UR10, RZ, P3, !PT ;  /* 0x0000000aa4a47c10 */ /* 0x000fc40009ffe4ff */
[----:B------:R-:W-:Y:S01]  /*3ed30*/  SGXT.U32 R3, R3, 0x1 ;  /* 0x000000010303781a */ /* 0x000fe20000000000 */
[----:B------:R-:W-:Y:S02]  /*3ed40*/  IMAD.MOV.U32 R4, RZ, RZ, R165 ;  /* 0x000000ffff047224 */ /* 0x000fe400078e00a5 */
[----:B------:R-:W-:Y:S01]  /*3ed50*/  IMAD.MOV.U32 R5, RZ, RZ, R164 ;  /* 0x000000ffff057224 */ /* 0x000fe200078e00a4 */
[----:B------:R-:W-:Y:S02]  /*3ed60*/  LOP3.LUT R3, R3, 0x3c, RZ, 0xfc, !PT ;  /* 0x0000003c03037812 */ /* 0x000fe400078efcff */
[----:B---3--:R-:W-:-:S05]  /*3ed70*/  IADD3 R0, R2, 0x100000, R0 ;  /* 0x0010000002007810 */ /* 0x008fca0007ffe000 */
[----:B------:R1:W-:Y:S01]  /*3ed80*/  LDGSTS.E [R0+-0x20000], desc[UR46][R4.64], P1 ;  /* 0xe000000004007fae */ /* 0x0003e2000892186e */
[----:B------:R-:W-:-:S03]  /*3ed90*/  ISETP.GE.AND P1, PT, R3, UR16, PT ;  /* 0x0000001003007c0c */ /* 0x000fc6000bf26270 */
[----:B------:R-:W3:Y:S04]  /*3eda0*/  LDL.LU R3, [R1+0x230] ;  /* 0x0002300001037983 */ /* 0x000ee80000300800 */
[----:B------:R-:W2:Y:S04]  /*3edb0*/  LDL.LU R151, [R1+0x24c] ;  /* 0x00024c0001977983 */ /* 0x000ea80000300800 */
[----:B------:R-:W2:Y:S01]  /*3edc0*/  LDL.LU R150, [R1+0x250] ;  /* 0x0002500001967983 */ /* 0x000ea20000300800 */
[----:B------:R-:W-:Y:S02]  /*3edd0*/  IADD3 R167, P4, R167, UR7, RZ ;  /* 0x00000007a7a77c10 */ /* 0x000fe4000ff9e0ff */
[----:B------:R-:W-:-:S02]  /*3ede0*/  SHF.R.U32.HI R2, RZ, 0x6, R238 ;  /* 0x00000006ff027819 */ /* 0x000fc400000116ee */
[----:B------:R-:W-:Y:S02]  /*3edf0*/  IADD3.X R166, R166, UR10, RZ, P4, !PT ;  /* 0x0000000aa6a67c10 */ /* 0x000fe4000a7fe4ff */
[----:B------:R-:W-:Y:S01]  /*3ee00*/  SGXT.U32 R2, R2, 0x1 ;  /* 0x000000010202781a */ /* 0x000fe20000000000 */
[----:B-1----:R-:W-:Y:S02]  /*3ee10*/  IMAD.MOV.U32 R4, RZ, RZ, R167 ;  /* 0x000000ffff047224 */ /* 0x002fe400078e00a7 */
[----:B------:R-:W-:Y:S01]  /*3ee20*/  IMAD.MOV.U32 R5, RZ, RZ, R166 ;  /* 0x000000ffff057224 */ /* 0x000fe200078e00a6 */
[----:B------:R-:W-:-:S04]  /*3ee30*/  LOP3.LUT R2, R2, 0x3e, RZ, 0xfc, !PT ;  /* 0x0000003e02027812 */ /* 0x000fc800078efcff */
[----:B------:R1:W-:Y:S02]  /*3ee40*/  LDGSTS.E [R0+-0x1fff8], desc[UR46][R4.64], P2 ;  /* 0xe000800004007fae */ /* 0x0003e4000912186e */
[----:B-1----:R-:W-:Y:S02]  /*3ee50*/  SEL R4, RZ, 0x4, P1 ;  /* 0x00000004ff047807 */ /* 0x002fe40000800000 */
[----:B------:R-:W-:Y:S02]  /*3ee60*/  ISETP.GE.AND P1, PT, R2, UR16, PT ;  /* 0x0000001002007c0c */ /* 0x000fe4000bf26270 */
[----:B------:R-:W1:Y:S01]  /*3ee70*/  S2R R2, SR_TID.X ;  /* 0x0000000000027919 */ /* 0x000e620000002100 */
[----:B------:R-:W-:Y:S02]  /*3ee80*/  SEL R4, R4, RZ, !P0 ;  /* 0x000000ff04047207 */ /* 0x000fe40004000000 */
[----:B------:R-:W-:Y:S02]  /*3ee90*/  IADD3 R197, P3, R197, UR7, RZ ;  /* 0x00000007c5c57c10 */ /* 0x000fe4000ff7e0ff */
[----:B------:R-:W-:-:S02]  /*3eea0*/  ISETP.NE.U32.AND P2, PT, R4, RZ, PT ;  /* 0x000000ff0400720c */ /* 0x000fc40003f45070 */
[----:B------:R-:W-:Y:S02]  /*3eeb0*/  SEL R4, RZ, 0x4, P1 ;  /* 0x00000004ff047807 */ /* 0x000fe40000800000 */
[----:B------:R-:W-:Y:S02]  /*3eec0*/  IADD3.X R196, R196, UR10, RZ, P3, !PT ;  /* 0x0000000ac4c47c10 */ /* 0x000fe40009ffe4ff */
[----:B------:R-:W-:Y:S02]  /*3eed0*/  SEL R4, R4, RZ, !P0 ;  /* 0x000000ff04047207 */ /* 0x000fe40004000000 */
[----:B------:R-:W-:Y:S02]  /*3eee0*/  IADD3 R199, P4, R199, UR7, RZ ;  /* 0x00000007c7c77c10 */ /* 0x000fe4000ff9e0ff */
[----:B------:R-:W-:Y:S01]  /*3eef0*/  ISETP.NE.U32.AND P1, PT, R4, RZ, PT ;  /* 0x000000ff0400720c */ /* 0x000fe20003f25070 */
[----:B------:R-:W-:Y:S02]  /*3ef00*/  IMAD.MOV.U32 R4, RZ, RZ, R197 ;  /* 0x000000ffff047224 */ /* 0x000fe400078e00c5 */
[----:B------:R-:W-:Y:S01]  /*3ef10*/  IMAD.MOV.U32 R5, RZ, RZ, R196 ;  /* 0x000000ffff057224 */ /* 0x000fe200078e00c4 */
[----:B------:R-:W-:-:S04]  /*3ef20*/  IADD3.X R198, R198, UR10, RZ, P4, !PT ;  /* 0x0000000ac6c67c10 */ /* 0x000fc8000a7fe4ff */
[----:B------:R1:W-:Y:S02]  /*3ef30*/  LDGSTS.E [R0+-0x1e000], desc[UR46][R4.64], P2 ;  /* 0xe200000004007fae */ /* 0x0003e4000912186e */
[----:B-1----:R-:W-:Y:S01]  /*3ef40*/  IMAD.MOV.U32 R4, RZ, RZ, R199 ;  /* 0x000000ffff047224 */ /* 0x002fe200078e00c7 */
[----:B------:R-:W-:-:S05]  /*3ef50*/  MOV R5, R198 ;  /* 0x000000c600057202 */ /* 0x000fca0000000f00 */
[----:B------:R1:W-:Y:S01]  /*3ef60*/  LDGSTS.E [R0+-0x1dff8], desc[UR46][R4.64], P1 ;  /* 0xe200800004007fae */ /* 0x0003e2000892186e */
[----:B------:R-:W-:Y:S01]  /*3ef70*/  ULEA UR12, UR44, UR45, 0x11 ;  /* 0x0000002d2c0c7291 */ /* 0x000fe2000f8e883f */
[----:B------:R-:W-:Y:S02]  /*3ef80*/  IADD3 R209, P2, R209, UR8, RZ ;  /* 0x00000008d1d17c10 */ /* 0x000fe4000ff5e0ff */
[----:B------:R-:W0:Y:S01]  /*3ef90*/  LDGDEPBAR ;  /* 0x00000000000079af */ /* 0x000e220000000000 */
[----:B-1----:R-:W-:Y:S02]  /*3efa0*/  LOP3.LUT R0, R2, 0x3f, RZ, 0xc0, !PT ;  /* 0x0000003f02007812 */ /* 0x002fe400078ec0ff */
[----:B------:R-:W-:Y:S01]  /*3efb0*/  IADD3.X R208, R208, UR11, RZ, P2, !PT ;  /* 0x0000000bd0d07c10 */ /* 0x000fe200097fe4ff */
[----:B------:R-:W2:Y:S01]  /*3efc0*/  LDL.LU R2, [R1+0x270] ;  /* 0x0002700001027983 */ /* 0x000ea20000300800 */
[----:B------:R-:W-:Y:S02]  /*3efd0*/  ISETP.GE.AND P1, PT, R0, UR16, PT ;  /* 0x0000001000007c0c */ /* 0x000fe4000bf26270 */
[----:B------:R-:W-:Y:S01]  /*3efe0*/  IADD3 R225, P2, R225, UR8, RZ ;  /* 0x00000008e1e17c10 */ /* 0x000fe2000ff5e0ff */
[----:B------:R-:W2:Y:S01]  /*3eff0*/  LDL.LU R148, [R1+0x290] ;  /* 0x0002900001947983 */ /* 0x000ea20000300800 */
[----:B------:R-:W-:-:S04]  /*3f000*/  SEL R0, RZ, 0x4, P1 ;  /* 0x00000004ff007807 */ /* 0x000fc80000800000 */
[----:B------:R-:W-:Y:S02]  /*3f010*/  SEL R0, R0, RZ, !P0 ;  /* 0x000000ff00007207 */ /* 0x000fe40004000000 */
[----:B------:R-:W-:Y:S02]  /*3f020*/  IADD3 R201, P1, R201, UR8, RZ ;  /* 0x00000008c9c97c10 */ /* 0x000fe4000ff3e0ff */
[----:B------:R-:W-:Y:S02]  /*3f030*/  ISETP.NE.U32.AND P0, PT, R0, RZ, PT ;  /* 0x000000ff0000720c */ /* 0x000fe40003f05070 */
[----:B------:R-:W-:Y:S01]  /*3f040*/  IADD3.X R200, R200, UR11, RZ, P1, !PT ;  /* 0x0000000bc8c87c10 */ /* 0x000fe20008ffe4ff */
[----:B------:R-:W-:Y:S02]  /*3f050*/  VIADD R0, R6, UR12 ;  /* 0x0000000c06007c36 */ /* 0x000fe40008000000 */
[----:B------:R-:W-:Y:S02]  /*3f060*/  IMAD.MOV.U32 R4, RZ, RZ, R201 ;  /* 0x000000ffff047224 */ /* 0x000fe400078e00c9 */
[----:B------:R-:W-:Y:S01]  /*3f070*/  IMAD.MOV.U32 R5, RZ, RZ, R200 ;  /* 0x000000ffff057224 */ /* 0x000fe200078e00c8 */
[----:B------:R-:W-:-:S05]  /*3f080*/  IADD3 R217, P1, R217, UR8, RZ ;  /* 0x00000008d9d97c10 */ /* 0x000fca000ff3e0ff */
[----:B------:R1:W-:Y:S01]  /*3f090*/  LDGSTS.E [R0], desc[UR46][R4.64], P0 ;  /* 0x0000000004007fae */ /* 0x0003e2000812186e */
[----:B------:R-:W-:Y:S02]  /*3f0a0*/  IADD3.X R216, R216, UR11, RZ, P1, !PT ;  /* 0x0000000bd8d87c10 */ /* 0x000fe40008ffe4ff */
[----:B------:R-:W-:Y:S01]  /*3f0b0*/  IADD3.X R224, R224, UR11, RZ, P2, !PT ;  /* 0x0000000be0e07c10 */ /* 0x000fe200097fe4ff */
[----:B-1----:R-:W-:Y:S02]  /*3f0c0*/  IMAD.MOV.U32 R4, RZ, RZ, R209 ;  /* 0x000000ffff047224 */ /* 0x002fe400078e00d1 */
[----:B------:R-:W-:Y:S01]  /*3f0d0*/  IMAD.MOV.U32 R5, RZ, RZ, R208 ;  /* 0x000000ffff057224 */ /* 0x000fe200078e00d0 */
[----:B------:R-:W-:-:S04]  /*3f0e0*/  IADD3 R233, P1, R233, UR8, RZ ;  /* 0x00000008e9e97c10 */ /* 0x000fc8000ff3e0ff */
[----:B------:R1:W-:Y:S01]  /*3f0f0*/  LDGSTS.E [R0+0x400], desc[UR46][R4.64], P0 ;  /* 0x0040000004007fae */ /* 0x0003e2000812186e */
[----:B------:R-:W-:Y:S02]  /*3f100*/  IADD3.X R232, R232, UR11, RZ, P1, !PT ;  /* 0x0000000be8e87c10 */ /* 0x000fe40008ffe4ff */
[----:B------:R-:W-:Y:S01]  /*3f110*/  IADD3 R241, P2, R241, UR8, RZ ;  /* 0x00000008f1f17c10 */ /* 0x000fe2000ff5e0ff */
[----:B-1----:R-:W-:Y:S02]  /*3f120*/  IMAD.MOV.U32 R4, RZ, RZ, R217 ;  /* 0x000000ffff047224 */ /* 0x002fe400078e00d9 */
[----:B------:R-:W-:-:S05]  /*3f130*/  IMAD.MOV.U32 R5, RZ, RZ, R216 ;  /* 0x000000ffff057224 */ /* 0x000fca00078e00d8 */
[----:B------:R1:W-:Y:S01]  /*3f140*/  LDGSTS.E [R0+0x800], desc[UR46][R4.64], P0 ;  /* 0x0080000004007fae */ /* 0x0003e2000812186e */
[----:B------:R-:W-:Y:S02]  /*3f150*/  IADD3.X R240, R240, UR11, RZ, P2, !PT ;  /* 0x0000000bf0f07c10 */ /* 0x000fe400097fe4ff */
[----:B------:R-:W-:Y:S01]  /*3f160*/  IADD3 R249, P1, R249, UR8, RZ ;  /* 0x00000008f9f97c10 */ /* 0x000fe2000ff3e0ff */
[----:B-1----:R-:W-:Y:S02]  /*3f170*/  IMAD.MOV.U32 R4, RZ, RZ, R225 ;  /* 0x000000ffff047224 */ /* 0x002fe400078e00e1 */
[----:B------:R-:W-:-:S05]  /*3f180*/  IMAD.MOV.U32 R5, RZ, RZ, R224 ;  /* 0x000000ffff057224 */ /* 0x000fca00078e00e0 */
[----:B------:R1:W-:Y:S01]  /*3f190*/  LDGSTS.E [R0+0xc00], desc[UR46][R4.64], P0 ;  /* 0x00c0000004007fae */ /* 0x0003e2000812186e */
[----:B------:R-:W-:Y:S02]  /*3f1a0*/  IADD3.X R248, R248, UR11, RZ, P1, !PT ;  /* 0x0000000bf8f87c10 */ /* 0x000fe40008ffe4ff */
[----:B----4-:R-:W-:Y:S01]  /*3f1b0*/  IADD3 R7, P2, R7, UR8, RZ ;  /* 0x0000000807077c10 */ /* 0x010fe2000ff5e0ff */
[----:B-1----:R-:W-:Y:S02]  /*3f1c0*/  IMAD.MOV.U32 R4, RZ, RZ, R233 ;  /* 0x000000ffff047224 */ /* 0x002fe400078e00e9 */
[----:B------:R-:W-:-:S05]  /*3f1d0*/  IMAD.MOV.U32 R5, RZ, RZ, R232 ;  /* 0x000000ffff057224 */ /* 0x000fca00078e00e8 */
[----:B------:R1:W-:Y:S01]  /*3f1e0*/  LDGSTS.E [R0+0x1000], desc[UR46][R4.64], P0 ;  /* 0x0100000004007fae */ /* 0x0003e2000812186e */
[----:B------:R-:W-:Y:S01]  /*3f1f0*/  IADD3.X R149, R149, UR11, RZ, P2, !PT ;  /* 0x0000000b95957c10 */ /* 0x000fe200097fe4ff */
[----:B-1----:R-:W-:Y:S02]  /*3f200*/  IMAD.MOV.U32 R4, RZ, RZ, R241 ;  /* 0x000000ffff047224 */ /* 0x002fe400078e00f1 */
[----:B------:R-:W-:-:S05]  /*3f210*/  IMAD.MOV.U32 R5, RZ, RZ, R240 ;  /* 0x000000ffff057224 */ /* 0x000fca00078e00f0 */
[----:B------:R1:W-:Y:S04]  /*3f220*/  LDGSTS.E [R0+0x1400], desc[UR46][R4.64], P0 ;  /* 0x0140000004007fae */ /* 0x0003e8000812186e */
[----:B------:R4:W-:Y:S01]  /*3f230*/  STL [R1+0x210], R7 ;  /* 0x0002100701007387 */ /* 0x0009e20000100800 */
[----:B-1----:R-:W-:Y:S02]  /*3f240*/  IMAD.MOV.U32 R4, RZ, RZ, R249 ;  /* 0x000000ffff047224 */ /* 0x002fe400078e00f9 */
[----:B------:R-:W-:Y:S01]  /*3f250*/  IMAD.MOV.U32 R5, RZ, RZ, R248 ;  /* 0x000000ffff057224 */ /* 0x000fe200078e00f8 */
[----:B------:R1:W-:Y:S04]  /*3f260*/  STL [R1+0x20c], R149 ;  /* 0x00020c9501007387 */ /* 0x0003e80000100800 */
[----:B------:R4:W-:Y:S02]  /*3f270*/  LDGSTS.E [R0+0x1800], desc[UR46][R4.64], P0 ;  /* 0x0180000004007fae */ /* 0x0009e4000812186e */
[----:B----4-:R-:W-:Y:S01]  /*3f280*/  MOV R4, R7 ;  /* 0x0000000700047202 */ /* 0x010fe20000000f00 */
[----:B------:R-:W-:Y:S01]  /*3f290*/  IMAD.MOV.U32 R5, RZ, RZ, R149 ;  /* 0x000000ffff057224 */ /* 0x000fe200078e0095 */
[----:B------:R-:W4:Y:S04]  /*3f2a0*/  LDL.LU R7, [R1+0x26c] ;  /* 0x00026c0001077983 */ /* 0x000f280000300800 */
[----:B-1----:R-:W4:Y:S04]  /*3f2b0*/  LDL.LU R149, [R1+0x28c] ;  /* 0x00028c0001957983 */ /* 0x002f280000300800 */
[----:B------:R1:W-:Y:S01]  /*3f2c0*/  LDGSTS.E [R0+0x1c00], desc[UR46][R4.64], P0 ;  /* 0x01c0000004007fae */ /* 0x0003e2000812186e */
[----:B---3--:R-:W-:-:S04]  /*3f2d0*/  IADD3 R3, P1, R3, UR8, RZ ;  /* 0x0000000803037c10 */ /* 0x008fc8000ff3e0ff */
[----:B--2---:R-:W-:Y:S02]  /*3f2e0*/  IADD3.X R147, R147, UR11, RZ, P1, !PT ;  /* 0x0000000b93937c10 */ /* 0x004fe40008ffe4ff */
[----:B------:R-:W-:Y:S01]  /*3f2f0*/  IADD3 R150, P2, R150, UR8, RZ ;  /* 0x0000000896967c10 */ /* 0x000fe2000ff5e0ff */
[----:B------:R2:W-:Y:S01]  /*3f300*/  STL [R1+0x230], R3 ;  /* 0x0002300301007387 */ /* 0x0005e20000100800 */
[----:B-1----:R-:W-:Y:S02]  /*3f310*/  IMAD.MOV.U32 R4, RZ, RZ, R3 ;  /* 0x000000ffff047224 */ /* 0x002fe400078e0003 */
[----:B------:R-:W-:Y:S01]  /*3f320*/  IADD3.X R151, R151, UR11, RZ, P2, !PT ;  /* 0x0000000b97977c10 */ /* 0x000fe200097fe4ff */
[----:B------:R-:W-:Y:S01]  /*3f330*/  IMAD.MOV.U32 R5, RZ, RZ, R147 ;  /* 0x000000ffff057224 */ /* 0x000fe200078e0093 */
[----:B------:R1:W-:Y:S04]  /*3f340*/  STL [R1+0x22c], R147 ;  /* 0x00022c9301007387 */ /* 0x0003e80000100800 */
[----:B------:R3:W-:Y:S04]  /*3f350*/  STL [R1+0x250], R150 ;  /* 0x0002509601007387 */ /* 0x0007e80000100800 */
[----:B--2---:R-:W2:Y:S04]  /*3f360*/  LDL.LU R3, [R1+0x2b0] ;  /* 0x0002b00001037983 */ /* 0x004ea80000300800 */
[----:B------:R3:W-:Y:S04]  /*3f370*/  STL [R1+0x24c], R151 ;  /* 0x00024c9701007387 */ /* 0x0007e80000100800 */
[----:B------:R3:W-:Y:S04]  /*3f380*/  LDGSTS.E [R0+0x2000], desc[UR46][R4.64], P0 ;  /* 0x0200000004007fae */ /* 0x0007e8000812186e */
[----:B-1----:R-:W2:Y:S01]  /*3f390*/  LDL.LU R147, [R1+0x2d0] ;  /* 0x0002d00001937983 */ /* 0x002ea20000300800 */
[----:B---3--:R-:W-:-:S03]  /*3f3a0*/  IMAD.MOV.U32 R4, RZ, RZ, R150 ;  /* 0x000000ffff047224 */ /* 0x008fc600078e0096 */
[----:B------:R-:W3:Y:S01]  /*3f3b0*/  LDL.LU R150, [R1+0x2ac] ;  /* 0x0002ac0001967983 */ /* 0x000ee20000300800 */
[----:B------:R-:W-:-:S03]  /*3f3c0*/  IMAD.MOV.U32 R5, RZ, RZ, R151 ;  /* 0x000000ffff057224 */ /* 0x000fc600078e0097 */
[----:B------:R-:W3:Y:S04]  /*3f3d0*/  LDL.LU R151, [R1+0x2cc] ;  /* 0x0002cc0001977983 */ /* 0x000ee80000300800 */
[----:B------:R1:W-:Y:S01]  /*3f3e0*/  LDGSTS.E [R0+0x2400], desc[UR46][R4.64], P0 ;  /* 0x0240000004007fae */ /* 0x0003e2000812186e */
[----:B------:R-:W-:Y:S02]  /*3f3f0*/  IADD3 R2, P1, R2, UR8, RZ ;  /* 0x0000000802027c10 */ /* 0x000fe4000ff3e0ff */
[----:B------:R-:W-:-:S03]  /*3f400*/  IADD3 R148, P2, R148, UR8, RZ ;  /* 0x0000000894947c10 */ /* 0x000fc6000ff5e0ff */
[----:B------:R4:W-:Y:S01]  /*3f410*/  STL [R1+0x270], R2 ;  /* 0x0002700201007387 */ /* 0x0009e20000100800 */
[----:B-1----:R-:W-:Y:S01]  /*3f420*/  IMAD.MOV.U32 R4, RZ, RZ, R2 ;  /* 0x000000ffff047224 */ /* 0x002fe200078e0002 */
[----:B----4-:R-:W-:Y:S02]  /*3f430*/  IADD3.X R7, R7, UR11, RZ, P1, !PT ;  /* 0x0000000b07077c10 */ /* 0x010fe40008ffe4ff */
[----:B------:R-:W-:-:S03]  /*3f440*/  IADD3.X R149, R149, UR11, RZ, P2, !PT ;  /* 0x0000000b95957c10 */ /* 0x000fc600097fe4ff */
[----:B------:R-:W-:Y:S01]  /*3f450*/  IMAD.MOV.U32 R5, RZ, RZ, R7 ;  /* 0x000000ffff057224 */ /* 0x000fe200078e0007 */
[----:B------:R1:W-:Y:S04]  /*3f460*/  STL [R1+0x26c], R7 ;  /* 0x00026c0701007387 */ /* 0x0003e80000100800 */
[----:B------:R4:W-:Y:S04]  /*3f470*/  STL [R1+0x290], R148 ;  /* 0x0002909401007387 */ /* 0x0009e80000100800 */
[----:B------:R-:W3:Y:S04]  /*3f480*/  LDL.LU R2, [R1+0x2f0] ;  /* 0x0002f00001027983 */ /* 0x000ee80000300800 */
[----:B------:R4:W-:Y:S04]  /*3f490*/  STL [R1+0x28c], R149 ;  /* 0x00028c9501007387 */ /* 0x0009e80000100800 */
[----:B------:R4:W-:Y:S04]  /*3f4a0*/  LDGSTS.E [R0+0x2800], desc[UR46][R4.64], P0 ;  /* 0x0280000004007fae */ /* 0x0009e8000812186e */
[----:B-1----:R-:W3:Y:S01]  /*3f4b0*/  LDL.LU R7, [R1+0x310] ;  /* 0x0003100001077983 */ /* 0x002ee20000300800 */
[----:B----4-:R-:W-:-:S02]  /*3f4c0*/  IMAD.MOV.U32 R4, RZ, RZ, R148 ;  /* 0x000000ffff047224 */ /* 0x010fc400078e0094 */
[----:B------:R-:W-:Y:S01]  /*3f4d0*/  IMAD.MOV.U32 R5, RZ, RZ, R149 ;  /* 0x000000ffff057224 */ /* 0x000fe200078e0095 */
[----:B------:R-:W4:Y:S04]  /*3f4e0*/  LDL.LU R148, [R1+0x2ec] ;  /* 0x0002ec0001947983 */ /* 0x000f280000300800 */
[----:B------:R-:W4:Y:S04]  /*3f4f0*/  LDL.LU R149, [R1+0x30c] ;  /* 0x00030c0001957983 */ /* 0x000f280000300800 */
[----:B------:R1:W-:Y:S01]  /*3f500*/  LDGSTS.E [R0+0x2c00], desc[UR46][R4.64], P0 ;  /* 0x02c0000004007fae */ /* 0x0003e2000812186e */
[----:B--2---:R-:W-:-:S05]  /*3f510*/  IADD3 R3, P1, R3, UR8, RZ ;  /* 0x0000000803037c10 */ /* 0x004fca000ff3e0ff */
[----:B------:R2:W-:Y:S01]  /*3f520*/  STL [R1+0x2b0], R3 ;  /* 0x0002b00301007387 */ /* 0x0005e20000100800 */
[----:B-1----:R-:W-:Y:S01]  /*3f530*/  IMAD.MOV.U32 R4, RZ, RZ, R3 ;  /* 0x000000ffff047224 */ /* 0x002fe200078e0003 */
[----:B------:R-:W-:Y:S02]  /*3f540*/  IADD3 R147, P2, R147, UR8, RZ ;  /* 0x0000000893937c10 */ /* 0x000fe4000ff5e0ff */
[----:B---3--:R-:W-:Y:S02]  /*3f550*/  IADD3.X R150, R150, UR11, RZ, P1, !PT ;  /* 0x0000000b96967c10 */ /* 0x008fe40008ffe4ff */
[----:B------:R-:W-:-:S03]  /*3f560*/  IADD3.X R151, R151, UR11, RZ, P2, !PT ;  /* 0x0000000b97977c10 */ /* 0x000fc600097fe4ff */
        /* <DEDUP_REMOVED lines=12> */
[----:B------:R-:W-:-:S05]  /*3f630*/  IADD3 R2, P1, R2, UR8, RZ ;  /* 0x0000000802027c10 */ /* 0x000fca000ff3e0ff */
[----:B------:R4:W-:Y:S01]  /*3f640*/  STL [R1+0x2f0], R2 ;  /* 0x0002f00201007387 */ /* 0x0009e20000100800 */
[----:B-1----:R-:W-:Y:S01]  /*3f650*/  IMAD.MOV.U32 R4, RZ, RZ, R2 ;  /* 0x000000ffff047224 */ /* 0x002fe200078e0002 */
[----:B------:R-:W-:Y:S02]  /*3f660*/  IADD3 R7, P2, R7, UR8, RZ ;  /* 0x0000000807077c10 */ /* 0x000fe4000ff5e0ff */
        /* <DEDUP_REMOVED lines=9> */
[----:B----4-:R-:W-:Y:S01]  /*3f700*/  MOV R4, R7 ;  /* 0x0000000700047202 */ /* 0x010fe20000000f00 */
[----:B------:R-:W-:-:S02]  /*3f710*/  IMAD.MOV.U32 R5, RZ, RZ, R149 ;  /* 0x000000ffff057224 */ /* 0x000fc400078e0095 */
        /* <DEDUP_REMOVED lines=256> */
[----:B------:R-:W-:Y:S01]  /*40720*/  STL [R1+0x6b0], R3 ;  /* 0x0006b00301007387 */ /* 0x000fe20000100800 */
[----:B-1----:R-:W-:Y:S01]  /*40730*/  IMAD.MOV.U32 R4, RZ, RZ, R3 ;  /* 0x000000ffff047224 */ /* 0x002fe200078e0003 */
[----:B------:R-:W-:Y:S02]  /*40740*/  IADD3 R147, P2, R147, UR8, RZ ;  /* 0x0000000893937c10 */ /* 0x000fe4000ff5e0ff */
[----:B---3--:R-:W-:Y:S02]  /*40750*/  IADD3.X R150, R150, UR11, RZ, P1, !PT ;  /* 0x0000000b96967c10 */ /* 0x008fe40008ffe4ff */
[----:B------:R-:W-:-:S03]  /*40760*/  IADD3.X R151, R151, UR11, RZ, P2, !PT ;  /* 0x0000000b97977c10 */ /* 0x000fc600097fe4ff */
[----:B------:R-:W-:Y:S01]  /*40770*/  IMAD.MOV.U32 R5, RZ, RZ, R150 ;  /* 0x000000ffff057224 */ /* 0x000fe200078e0096 */
[----:B------:R1:W-:Y:S04]  /*40780*/  STL [R1+0x6ac], R150 ;  /* 0x0006ac9601007387 */ /* 0x0003e80000100800 */
[----:B------:R-:W-:Y:S04]  /*40790*/  STL [R1+0x6d0], R147 ;  /* 0x0006d09301007387 */ /* 0x000fe80000100800 */
[----:B------:R2:W-:Y:S04]  /*407a0*/  LDGSTS.E [R0+0x13000], desc[UR46][R4.64], P0 ;  /* 0x1300000004007fae */ /* 0x0005e8000812186e */
[----:B-1----:R-:W3:Y:S04]  /*407b0*/  LDL.LU R150, [R1+0x730] ;  /* 0x0007300001967983 */ /* 0x002ee80000300800 */
[----:B------:R1:W-:Y:S04]  /*407c0*/  STL [R1+0x6cc], R151 ;  /* 0x0006cc9701007387 */ /* 0x0003e80000100800 */
[----:B------:R-:W3:Y:S01]  /*407d0*/  LDL.LU R3, [R1+0x750] ;  /* 0x0007500001037983 */ /* 0x000ee20000300800 */
[----:B--2---:R-:W-:-:S03]  /*407e0*/  IMAD.MOV.U32 R5, RZ, RZ, R151 ;  /* 0x000000ffff057224 */ /* 0x004fc600078e0097 */
[----:B-1----:R-:W2:Y:S01]  /*407f0*/  LDL.LU R151, [R1+0x72c] ;  /* 0x00072c0001977983 */ /* 0x002ea20000300800 */
[----:B------:R-:W-:-:S03]  /*40800*/  IMAD.MOV.U32 R4, RZ, RZ, R147 ;  /* 0x000000ffff047224 */ /* 0x000fc600078e0093 */
[----:B------:R-:W2:Y:S04]  /*40810*/  LDL.LU R147, [R1+0x74c] ;  /* 0x00074c0001937983 */ /* 0x000ea80000300800 */
[----:B------:R1:W-:Y:S01]  /*40820*/  LDGSTS.E [R0+0x13400], desc[UR46][R4.64], P0 ;  /* 0x1340000004007fae */ /* 0x0003e2000812186e */
[----:B------:R-:W-:-:S05]  /*40830*/  IADD3 R2, P1, R2, UR8, RZ ;  /* 0x0000000802027c10 */ /* 0x000fca000ff3e0ff */
[----:B-1----:R-:W-:Y:S01]  /*40840*/  IMAD.MOV.U32 R4, RZ, RZ, R2 ;  /* 0x000000ffff047224 */ /* 0x002fe200078e0002 */
[----:B------:R-:W-:Y:S01]  /*40850*/  STL [R1+0x6f0], R2 ;  /* 0x0006f00201007387 */ /* 0x000fe20000100800 */
[----:B------:R-:W-:Y:S02]  /*40860*/  IADD3 R7, P2, R7, UR8, RZ ;  /* 0x0000000807077c10 */ /* 0x000fe4000ff5e0ff */
[----:B----4-:R-:W-:Y:S02]  /*40870*/  IADD3.X R148, R148, UR11, RZ, P1, !PT ;  /* 0x0000000b94947c10 */ /* 0x010fe40008ffe4ff */
[----:B------:R-:W-:-:S03]  /*40880*/  IADD3.X R149, R149, UR11, RZ, P2, !PT ;  /* 0x0000000b95957c10 */ /* 0x000fc600097fe4ff */
[----:B------:R-:W-:Y:S01]  /*40890*/  IMAD.MOV.U32 R5, RZ, RZ, R148 ;  /* 0x000000ffff057224 */ /* 0x000fe200078e0094 */
[----:B------:R1:W-:Y:S04]  /*408a0*/  STL [R1+0x6ec], R148 ;  /* 0x0006ec9401007387 */ /* 0x0003e80000100800 */
[----:B------:R-:W-:Y:S04]  /*408b0*/  STL [R1+0x710], R7 ;  /* 0x0007100701007387 */ /* 0x000fe80000100800 */
[----:B------:R4:W-:Y:S04]  /*408c0*/  LDGSTS.E [R0+0x13800], desc[UR46][R4.64], P0 ;  /* 0x1380000004007fae */ /* 0x0009e8000812186e */
[----:B-1----:R-:W2:Y:S04]  /*408d0*/  LDL.LU R148, [R1+0x770] ;  /* 0x0007700001947983 */ /* 0x002ea80000300800 */
[----:B------:R1:W-:Y:S01]  /*408e0*/  STL [R1+0x70c], R149 ;  /* 0x00070c9501007387 */ /* 0x0003e20000100800 */
[----:B----4-:R-:W-:Y:S01]  /*408f0*/  MOV R4, R7 ;  /* 0x0000000700047202 */ /* 0x010fe20000000f00 */
[----:B------:R-:W-:-:S02]  /*40900*/  IMAD.MOV.U32 R5, RZ, RZ, R149 ;  /* 0x000000ffff057224 */ /* 0x000fc400078e0095 */
[----:B------:R-:W4:Y:S04]  /*40910*/  LDL.LU R2, [R1+0x790] ;  /* 0x0007900001027983 */ /* 0x000f280000300800 */
[----:B-1----:R-:W4:Y:S04]  /*40920*/  LDL.LU R149, [R1+0x76c] ;  /* 0x00076c0001957983 */ /* 0x002f280000300800 */
[----:B------:R1:W-:Y:S04]  /*40930*/  LDGSTS.E [R0+0x13c00], desc[UR46][R4.64], P0 ;  /* 0x13c0000004007fae */ /* 0x0003e8000812186e */
[----:B------:R-:W4:Y:S01]  /*40940*/  LDL.LU R7, [R1+0x78c] ;  /* 0x00078c0001077983 */ /* 0x000f220000300800 */
[----:B---3--:R-:W-:-:S05]  /*40950*/  IADD3 R150, P1, R150, UR8, RZ ;  /* 0x0000000896967c10 */ /* 0x008fca000ff3e0ff */
[----:B-1----:R-:W-:Y:S01]  /*40960*/  IMAD.MOV.U32 R4, RZ, RZ, R150 ;  /* 0x000000ffff047224 */ /* 0x002fe200078e0096 */
[----:B------:R-:W-:Y:S02]  /*40970*/  IADD3 R3, P2, R3, UR8, RZ ;  /* 0x0000000803037c10 */ /* 0x000fe4000ff5e0ff */
[----:B--2---:R-:W-:Y:S01]  /*40980*/  IADD3.X R151, R151, UR11, RZ, P1, !PT ;  /* 0x0000000b97977c10 */ /* 0x004fe20008ffe4ff */
[----:B------:R-:W-:Y:S01]  /*40990*/  STL [R1+0x730], R150 ;  /* 0x0007309601007387 */ /* 0x000fe20000100800 */
[----:B------:R-:W-:-:S03]  /*409a0*/  IADD3.X R147, R147, UR11, RZ, P2, !PT ;  /* 0x0000000b93937c10 */ /* 0x000fc600097fe4ff */
[----:B------:R-:W-:Y:S01]  /*409b0*/  IMAD.MOV.U32 R5, RZ, RZ, R151 ;  /* 0x000000ffff057224 */ /* 0x000fe200078e0097 */
[----:B------:R-:W-:Y:S04]  /*409c0*/  STL [R1+0x72c], R151 ;  /* 0x00072c9701007387 */ /* 0x000fe80000100800 */
[----:B------:R-:W-:Y:S04]  /*409d0*/  STL [R1+0x750], R3 ;  /* 0x0007500301007387 */ /* 0x000fe80000100800 */
[----:B------:R1:W-:Y:S04]  /*409e0*/  LDGSTS.E [R0+0x14000], desc[UR46][R4.64], P0 ;  /* 0x1400000004007fae */ /* 0x0003e8000812186e */
[----:B------:R2:W-:Y:S01]  /*409f0*/  STL [R1+0x74c], R147 ;  /* 0x00074c9301007387 */ /* 0x0005e20000100800 */
[----:B-1----:R-:W-:-:S02]  /*40a00*/  IMAD.MOV.U32 R5, RZ, RZ, R147 ;  /* 0x000000ffff057224 */ /* 0x002fc400078e0093 */
[----:B------:R-:W-:Y:S01]  /*40a10*/  IMAD.MOV.U32 R4, RZ, RZ, R3 ;  /* 0x000000ffff047224 */ /* 0x000fe200078e0003 */
[----:B--2---:R-:W2:Y:S04]  /*40a20*/  LDL.LU R147, [R1+0x7ac] ;  /* 0x0007ac0001937983 */ /* 0x004ea80000300800 */
[----:B------:R-:W3:Y:S04]  /*40a30*/  LDL.LU R3, [R1+0x7b0] ;  /* 0x0007b00001037983 */ /* 0x000ee80000300800 */
[----:B------:R-:W2:Y:S04]  /*40a40*/  LDL.LU R246, [R1+0x7cc] ;  /* 0x0007cc0001f67983 */ /* 0x000ea80000300800 */
[----:B------:R-:W2:Y:S04]  /*40a50*/  LDL.LU R238, [R1+0x7d0] ;  /* 0x0007d00001ee7983 */ /* 0x000ea80000300800 */
[----:B------:R1:W-:Y:S01]  /*40a60*/  LDGSTS.E [R0+0x14400], desc[UR46][R4.64], P0 ;  /* 0x1440000004007fae */ /* 0x0003e2000812186e */
[----:B------:R-:W-:-:S05]  /*40a70*/  IADD3 R148, P1, R148, UR8, RZ ;  /* 0x0000000894947c10 */ /* 0x000fca000ff3e0ff */
[----:B------:R1:W-:Y:S01]  /*40a80*/  STL [R1+0x770], R148 ;  /* 0x0007709401007387 */ /* 0x0003e20000100800 */
[----:B----4-:R-:W-:Y:S02]  /*40a90*/  IADD3 R2, P2, R2, UR8, RZ ;  /* 0x0000000802027c10 */ /* 0x010fe4000ff5e0ff */
[----:B------:R-:W-:Y:S01]  /*40aa0*/  IADD3.X R149, R149, UR11, RZ, P1, !PT ;  /* 0x0000000b95957c10 */ /* 0x000fe20008ffe4ff */
[----:B-1----:R-:W-:-:S04]  /*40ab0*/  IMAD.MOV.U32 R4, RZ, RZ, R148 ;  /* 0x000000ffff047224 */ /* 0x002fc800078e0094 */
[----:B------:R1:W-:Y:S01]  /*40ac0*/  STL [R1+0x76c], R149 ;  /* 0x00076c9501007387 */ /* 0x0003e20000100800 */
[----:B------:R-:W-:-:S03]  /*40ad0*/  IADD3.X R7, R7, UR11, RZ, P2, !PT ;  /* 0x0000000b07077c10 */ /* 0x000fc600097fe4ff */
[----:B------:R-:W-:Y:S01]  /*40ae0*/  STL [R1+0x790], R2 ;  /* 0x0007900201007387 */ /* 0x000fe20000100800 */
[----:B------:R-:W-:-:S03]  /*40af0*/  IMAD.MOV.U32 R5, RZ, RZ, R149 ;  /* 0x000000ffff057224 */ /* 0x000fc600078e0095 */
[----:B------:R-:W4:Y:S04]  /*40b00*/  LDL.LU R150, [R1+0x7f0] ;  /* 0x0007f00001967983 */ /* 0x000f280000300800 */
[----:B------:R1:W-:Y:S04]  /*40b10*/  STL [R1+0x78c], R7 ;  /* 0x00078c0701007387 */ /* 0x0003e80000100800 */
[----:B------:R-:W4:Y:S04]  /*40b20*/  LDL.LU R148, [R1+0x810] ;  /* 0x0008100001947983 */ /* 0x000f280000300800 */
[----:B------:R-:W4:Y:S04]  /*40b30*/  LDL.LU R151, [R1+0x7ec] ;  /* 0x0007ec0001977983 */ /* 0x000f280000300800 */
[----:B------:R1:W-:Y:S04]  /*40b40*/  LDGSTS.E [R0+0x14800], desc[UR46][R4.64], P0 ;  /* 0x1480000004007fae */ /* 0x0003e8000812186e */
[----:B-1----:R-:W4:Y:S01]  /*40b50*/  LDL.LU R149, [R1+0x80c] ;  /* 0x00080c0001957983 */ /* 0x002f220000300800 */
[----:B------:R-:W-:-:S02]  /*40b60*/  IMAD.MOV.U32 R4, RZ, RZ, R2 ;  /* 0x000000ffff047224 */ /* 0x000fc400078e0002 */
[----:B------:R-:W-:Y:S02]  /*40b70*/  IMAD.MOV.U32 R5, RZ, RZ, R7 ;  /* 0x000000ffff057224 */ /* 0x000fe400078e0007 */
[----:B------:R-:W4:Y:S04]  /*40b80*/  LDL.LU R7, [R1+0x830] ;  /* 0x0008300001077983 */ /* 0x000f280000300800 */
[----:B------:R-:W4:Y:S04]  /*40b90*/  LDL.LU R2, [R1+0x850] ;  /* 0x0008500001027983 */ /* 0x000f280000300800 */
[----:B------:R1:W-:Y:S01]  /*40ba0*/  LDGSTS.E [R0+0x14c00], desc[UR46][R4.64], P0 ;  /* 0x14c0000004007fae */ /* 0x0003e2000812186e */
[----:B---3--:R-:W-:-:S04]  /*40bb0*/  IADD3 R3, P1, R3, UR8, RZ ;  /* 0x0000000803037c10 */ /* 0x008fc8000ff3e0ff */
[----:B--2---:R-:W-:Y:S01]  /*40bc0*/  IADD3.X R147, R147, UR11, RZ, P1, !PT ;  /* 0x0000000b93937c10 */ /* 0x004fe20008ffe4ff */
[----:B------:R-:W-:Y:S01]  /*40bd0*/  STL [R1+0x7b0], R3 ;  /* 0x0007b00301007387 */ /* 0x000fe20000100800 */
[----:B------:R-:W-:-:S03]  /*40be0*/  IADD3 R238, P2, R238, UR8, RZ ;  /* 0x00000008eeee7c10 */ /* 0x000fc6000ff5e0ff */
[----:B------:R2:W-:Y:S01]  /*40bf0*/  STL [R1+0x7ac], R147 ;  /* 0x0007ac9301007387 */ /* 0x0005e20000100800 */
[----:B-1----:R-:W-:Y:S01]  /*40c00*/  IMAD.MOV.U32 R5, RZ, RZ, R147 ;  /* 0x000000ffff057224 */ /* 0x002fe200078e0093 */
[----:B------:R-:W-:Y:S02]  /*40c10*/  IADD3.X R246, R246, UR11, RZ, P2, !PT ;  /* 0x0000000bf6f67c10 */ /* 0x000fe400097fe4ff */
[----:B------:R-:W-:Y:S01]  /*40c20*/  STL [R1+0x7d0], R238 ;  /* 0x0007d0ee01007387 */ /* 0x000fe20000100800 */
[----:B------:R-:W-:-:S03]  /*40c30*/  IMAD.MOV.U32 R4, RZ, RZ, R3 ;  /* 0x000000ffff047224 */ /* 0x000fc600078e0003 */
[----:B--2---:R-:W2:Y:S04]  /*40c40*/  LDL.LU R147, [R1+0x82c] ;  /* 0x00082c0001937983 */ /* 0x004ea80000300800 */
[----:B------:R1:W-:Y:S04]  /*40c50*/  STL [R1+0x7cc], R246 ;  /* 0x0007ccf601007387 */ /* 0x0003e80000100800 */
[----:B------:R-:W3:Y:S04]  /*40c60*/  LDL.LU R3, [R1+0x84c] ;  /* 0x00084c0001037983 */ /* 0x000ee80000300800 */
[----:B------:R1:W-:Y:S02]  /*40c70*/  LDGSTS.E [R0+0x15000], desc[UR46][R4.64], P0 ;  /* 0x1500000004007fae */ /* 0x0003e4000812186e */
[----:B-1----:R-:W-:-:S02]  /*40c80*/  IMAD.MOV.U32 R4, RZ, RZ, R238 ;  /* 0x000000ffff047224 */ /* 0x002fc400078e00ee */
[----:B------:R-:W-:-:S05]  /*40c90*/  IMAD.MOV.U32 R5, RZ, RZ, R246 ;  /* 0x000000ffff057224 */ /* 0x000fca00078e00f6 */
[----:B------:R1:W-:Y:S01]  /*40ca0*/  LDGSTS.E [R0+0x15400], desc[UR46][R4.64], P0 ;  /* 0x1540000004007fae */ /* 0x0003e2000812186e */
[----:B----4-:R-:W-:-:S05]  /*40cb0*/  IADD3 R150, P1, R150, UR8, RZ ;  /* 0x0000000896967c10 */ /* 0x010fca000ff3e0ff */
[----:B-1----:R-:W-:Y:S01]  /*40cc0*/  IMAD.MOV.U32 R4, RZ, RZ, R150 ;  /* 0x000000ffff047224 */ /* 0x002fe200078e0096 */
[----:B------:R-:W-:Y:S02]  /*40cd0*/  IADD3 R148, P2, R148, UR8, RZ ;  /* 0x0000000894947c10 */ /* 0x000fe4000ff5e0ff */
[----:B------:R-:W-:-:S05]  /*40ce0*/  IADD3.X R151, R151, UR11, RZ, P1, !PT ;  /* 0x0000000b97977c10 */ /* 0x000fca0008ffe4ff */
[----:B------:R-:W-:Y:S01]  /*40cf0*/  IMAD.MOV.U32 R5, RZ, RZ, R151 ;  /* 0x000000ffff057224 */ /* 0x000fe200078e0097 */
[----:B------:R-:W-:Y:S01]  /*40d00*/  IADD3.X R149, R149, UR11, RZ, P2, !PT ;  /* 0x0000000b95957c10 */ /* 0x000fe200097fe4ff */
[----:B------:R1:W-:Y:S04]  /*40d10*/  STL [R1+0x7f0], R150 ;  /* 0x0007f09601007387 */ /* 0x0003e80000100800 */
[----:B------:R4:W-:Y:S01]  /*40d20*/  LDGSTS.E [R0+0x15800], desc[UR46][R4.64], P0 ;  /* 0x1580000004007fae */ /* 0x0009e2000812186e */
[----:B------:R-:W-:-:S03]  /*40d30*/  IADD3 R7, P1, R7, UR8, RZ ;  /* 0x0000000807077c10 */ /* 0x000fc6000ff3e0ff */
[----:B------:R-:W-:Y:S01]  /*40d40*/  STL [R1+0x7ec], R151 ;  /* 0x0007ec9701007387 */ /* 0x000fe20000100800 */
[----:B------:R-:W-:Y:S01]  /*40d50*/  IADD3 R2, P2, R2, UR8, RZ ;  /* 0x0000000802027c10 */ /* 0x000fe2000ff5e0ff */
[----:B----4-:R-:W-:Y:S01]  /*40d60*/  IMAD.MOV.U32 R5, RZ, RZ, R149 ;  /* 0x000000ffff057224 */ /* 0x010fe200078e0095 */
[----:B------:R-:W-:Y:S01]  /*40d70*/  MOV R4, R148 ;  /* 0x0000009400047202 */ /* 0x000fe20000000f00 */
[----:B------:R4:W-:Y:S04]  /*40d80*/  STL [R1+0x810], R148 ;  /* 0x0008109401007387 */ /* 0x0009e80000100800 */
[----:B------:R4:W-:Y:S04]  /*40d90*/  STL [R1+0x80c], R149 ;  /* 0x00080c9501007387 */ /* 0x0009e80000100800 */
[----:B------:R-:W4:Y:S04]  /*40da0*/  LDL.LU R246, [R1+0x88c] ;  /* 0x00088c0001f67983 */ /* 0x000f280000300800 */
[----:B------:R-:W4:Y:S04]  /*40db0*/  LDL.LU R238, [R1+0x890] ;  /* 0x0008900001ee7983 */ /* 0x000f280000300800 */
[----:B------:R1:W-:Y:S04]  /*40dc0*/  LDGSTS.E [R0+0x15c00], desc[UR46][R4.64], P0 ;  /* 0x15c0000004007fae */ /* 0x0003e8000812186e */
[----:B------:R-:W-:Y:S01]  /*40dd0*/  STL [R1+0x830], R7 ;  /* 0x0008300701007387 */ /* 0x000fe20000100800 */
[----:B-1----:R-:W-:Y:S01]  /*40de0*/  IMAD.MOV.U32 R4, RZ, RZ, R7 ;  /* 0x000000ffff047224 */ /* 0x002fe200078e0007 */
[----:B--2---:R-:W-:-:S05]  /*40df0*/  IADD3.X R147, R147, UR11, RZ, P1, !PT ;  /* 0x0000000b93937c10 */ /* 0x004fca0008ffe4ff */
[----:B------:R-:W-:Y:S01]  /*40e00*/  IMAD.MOV.U32 R5, RZ, RZ, R147 ;  /* 0x000000ffff057224 */ /* 0x000fe200078e0093 */
[----:B------:R1:W-:Y:S01]  /*40e10*/  STL [R1+0x82c], R147 ;  /* 0x00082c9301007387 */ /* 0x0003e20000100800 */
[----:B---3--:R-:W-:-:S03]  /*40e20*/  IADD3.X R3, R3, UR11, RZ, P2, !PT ;  /* 0x0000000b03037c10 */ /* 0x008fc600097fe4ff */
[----:B------:R-:W-:Y:S04]  /*40e30*/  STL [R1+0x850], R2 ;  /* 0x0008500201007387 */ /* 0x000fe80000100800 */
[----:B------:R-:W2:Y:S04]  /*40e40*/  LDL.LU R150, [R1+0x8b0] ;  /* 0x0008b00001967983 */ /* 0x000ea80000300800 */
[----:B------:R3:W-:Y:S04]  /*40e50*/  STL [R1+0x84c], R3 ;  /* 0x00084c0301007387 */ /* 0x0007e80000100800 */
[----:B----4-:R-:W4:Y:S04]  /*40e60*/  LDL.LU R148, [R1+0x8d0] ;  /* 0x0008d00001947983 */ /* 0x010f280000300800 */
[----:B------:R1:W-:Y:S04]  /*40e70*/  LDGSTS.E [R0+0x16000], desc[UR46][R4.64], P0 ;  /* 0x1600000004007fae */ /* 0x0003e8000812186e */
[----:B------:R-:W2:Y:S04]  /*40e80*/  LDL.LU R151, [R1+0x8ac] ;  /* 0x0008ac0001977983 */ /* 0x000ea80000300800 */
[----:B------:R-:W2:Y:S01]  /*40e90*/  LDL.LU R149, [R1+0x8cc] ;  /* 0x0008cc0001957983 */ /* 0x000ea20000300800 */
[----:B-1----:R-:W-:-:S03]  /*40ea0*/  IMAD.MOV.U32 R4, RZ, RZ, R2 ;  /* 0x000000ffff047224 */ /* 0x002fc600078e0002 */
[----:B------:R-:W2:Y:S01]  /*40eb0*/  LDL.LU R147, [R1+0x8ec] ;  /* 0x0008ec0001937983 */ /* 0x000ea20000300800 */
[----:B------:R-:W-:-:S03]  /*40ec0*/  IMAD.MOV.U32 R5, RZ, RZ, R3 ;  /* 0x000000ffff057224 */ /* 0x000fc600078e0003 */
[----:B------:R-:W2:Y:S04]  /*40ed0*/  LDL.LU R7, [R1+0x8f0] ;  /* 0x0008f00001077983 */ /* 0x000ea80000300800 */
[----:B---3--:R-:W3:Y:S04]  /*40ee0*/  LDL.LU R3, [R1+0x90c] ;  /* 0x00090c0001037983 */ /* 0x008ee80000300800 */
[----:B------:R-:W3:Y:S04]  /*40ef0*/  LDL.LU R2, [R1+0x910] ;  /* 0x0009100001027983 */ /* 0x000ee80000300800 */
[----:B------:R1:W-:Y:S04]  /*40f00*/  LDGSTS.E [R0+0x16400], desc[UR46][R4.64], P0 ;  /* 0x1640000004007fae */ /* 0x0003e8000812186e */
[----:B------:R-:W3:Y:S04]  /*40f10*/  LDL.LU R4, [R1+0x86c] ;  /* 0x00086c0001047983 */ /* 0x000ee80000300800 */
[----:B------:R-:W1:Y:S01]  /*40f20*/  LDL.LU R5, [R1+0x870] ;  /* 0x0008700001057983 */ /* 0x000e620000300800 */
[----:B------:R-:W-:-:S04]  /*40f30*/  IADD3 R238, P2, R238, UR8, RZ ;  /* 0x00000008eeee7c10 */ /* 0x000fc8000ff5e0ff */
[----:B------:R-:W-:Y:S02]  /*40f40*/  IADD3.X R246, R246, UR11, RZ, P2, !PT ;  /* 0x0000000bf6f67c10 */ /* 0x000fe400097fe4ff */
[----:B----4-:R-:W-:-:S04]  /*40f50*/  IADD3 R148, P2, R148, UR8, RZ ;  /* 0x0000000894947c10 */ /* 0x010fc8000ff5e0ff */
[----:B--2---:R-:W-:Y:S02]  /*40f60*/  IADD3.X R149, R149, UR11, RZ, P2, !PT ;  /* 0x0000000b95957c10 */ /* 0x004fe400097fe4ff */
[----:B-1----:R-:W-:-:S04]  /*40f70*/  IADD3 R5, P1, R5, UR8, RZ ;  /* 0x0000000805057c10 */ /* 0x002fc8000ff3e0ff */
[----:B---3--:R-:W-:Y:S01]  /*40f80*/  IADD3.X R4, R4, UR11, RZ, P1, !PT ;  /* 0x0000000b04047c10 */ /* 0x008fe20008ffe4ff */
[----:B------:R1:W-:Y:S04]  /*40f90*/  STL [R1+0x870], R5 ;  /* 0x0008700501007387 */ /* 0x0003e80000100800 */
[----:B------:R2:W-:Y:S01]  /*40fa0*/  STL [R1+0x86c], R4 ;  /* 0x00086c0401007387 */ /* 0x0005e20000100800 */
[----:B-1----:R-:W-:-:S04]  /*40fb0*/  LOP3.LUT R5, R5, R4, RZ, 0x3c, !PT ;  /* 0x0000000405057212 */ /* 0x002fc800078e3cff */
[----:B--2---:R-:W-:-:S04]  /*40fc0*/  LOP3.LUT R4, R5, R4, RZ, 0x3c, !PT ;  /* 0x0000000405047212 */ /* 0x004fc800078e3cff */
[----:B------:R-:W-:Y:S02]  /*40fd0*/  LOP3.LUT R5, R5, R4, RZ, 0x3c, !PT ;  /* 0x0000000405057212 */ /* 0x000fe400078e3cff */
[----:B------:R-:W-:-:S03]  /*40fe0*/  IADD3 R150, P1, R150, UR8, RZ ;  /* 0x0000000896967c10 */ /* 0x000fc6000ff3e0ff */
[----:B------:R1:W-:Y:S01]  /*40ff0*/  LDGSTS.E [R0+0x16800], desc[UR46][R4.64], P0 ;  /* 0x1680000004007fae */ /* 0x0003e2000812186e */
[----:B------:R-:W-:Y:S02]  /*41000*/  IADD3.X R151, R151, UR11, RZ, P1, !PT ;  /* 0x0000000b97977c10 */ /* 0x000fe40008ffe4ff */
[----:B------:R-:W-:Y:S01]  /*41010*/  IADD3 R7, P1, R7, UR8, RZ ;  /* 0x0000000807077c10 */ /* 0x000fe2000ff3e0ff */
[----:B-1----:R-:W-:Y:S02]  /*41020*/  IMAD.MOV.U32 R4, RZ, RZ, R238 ;  /* 0x000000ffff047224 */ /* 0x002fe400078e00ee */
[----:B------:R-:W-:Y:S01]  /*41030*/  IMAD.MOV.U32 R5, RZ, RZ, R246 ;  /* 0x000000ffff057224 */ /* 0x000fe200078e00f6 */
[----:B------:R-:W-:Y:S04]  /*41040*/  STL [R1+0x890], R238 ;  /* 0x000890ee01007387 */ /* 0x000fe80000100800 */
[----:B------:R1:W-:Y:S01]  /*41050*/  LDGSTS.E [R0+0x16c00], desc[UR46][R4.64], P0 ;  /* 0x16c0000004007fae */ /* 0x0003e2000812186e */
[----:B------:R-:W-:-:S02]  /*41060*/  IADD3 R2, P2, R2, UR8, RZ ;  /* 0x0000000802027c10 */ /* 0x000fc4000ff5e0ff */
[----:B------:R-:W-:Y:S01]  /*41070*/  IADD3.X R147, R147, UR11, RZ, P1, !PT ;  /* 0x0000000b93937c10 */ /* 0x000fe20008ffe4ff */
[----:B------:R-:W-:Y:S01]  /*41080*/  STL [R1+0x88c], R246 ;  /* 0x00088cf601007387 */ /* 0x000fe20000100800 */
[----:B------:R-:W-:Y:S01]  /*41090*/  IADD3.X R3, R3, UR11, RZ, P2, !PT ;  /* 0x0000000b03037c10 */ /* 0x000fe200097fe4ff */
[----:B-1----:R-:W-:Y:S02]  /*410a0*/  IMAD.MOV.U32 R4, RZ, RZ, R150 ;  /* 0x000000ffff047224 */ /* 0x002fe400078e0096 */
[----:B------:R-:W-:Y:S01]  /*410b0*/  IMAD.MOV.U32 R5, RZ, RZ, R151 ;  /* 0x000000ffff057224 */ /* 0x000fe200078e0097 */
[----:B------:R-:W-:Y:S04]  /*410c0*/  STL [R1+0x8b0], R150 ;  /* 0x0008b09601007387 */ /* 0x000fe80000100800 */
[----:B------:R1:W-:Y:S04]  /*410d0*/  LDGSTS.E [R0+0x17000], desc[UR46][R4.64], P0 ;  /* 0x1700000004007fae */ /* 0x0003e8000812186e */
[----:B------:R-:W-:Y:S04]  /*410e0*/  STL [R1+0x8ac], R151 ;  /* 0x0008ac9701007387 */ /* 0x000fe80000100800 */
[----:B------:R-:W-:Y:S01]  /*410f0*/  STL [R1+0x8d0], R148 ;  /* 0x0008d09401007387 */ /* 0x000fe20000100800 */
[----:B-1----:R-:W-:-:S02]  /*41100*/  IMAD.MOV.U32 R4, RZ, RZ, R148 ;  /* 0x000000ffff047224 */ /* 0x002fc400078e0094 */
[----:B------:R-:W-:Y:S01]  /*41110*/  IMAD.MOV.U32 R5, RZ, RZ, R149 ;  /* 0x000000ffff057224 */ /* 0x000fe200078e0095 */
[----:B------:R-:W-:Y:S04]  /*41120*/  STL [R1+0x8cc], R149 ;  /* 0x0008cc9501007387 */ /* 0x000fe80000100800 */
[----:B------:R1:W-:Y:S04]  /*41130*/  STL [R1+0x8f0], R7 ;  /* 0x0008f00701007387 */ /* 0x0003e80000100800 */
[----:B------:R2:W-:Y:S04]  /*41140*/  STL [R1+0x8ec], R147 ;  /* 0x0008ec9301007387 */ /* 0x0005e80000100800 */
[----:B------:R3:W-:Y:S04]  /*41150*/  LDGSTS.E [R0+0x17400], desc[UR46][R4.64], P0 ;  /* 0x1740000004007fae */ /* 0x0007e8000812186e */
[----:B------:R-:W-:Y:S04]  /*41160*/  STL [R1+0x910], R2 ;  /* 0x0009100201007387 */ /* 0x000fe80000100800 */
[----:B------:R4:W-:Y:S01]  /*41170*/  STL [R1+0x90c], R3 ;  /* 0x00090c0301007387 */ /* 0x0009e20000100800 */
[----:B---3--:R-:W-:-:S02]  /*41180*/  IMAD.MOV.U32 R4, RZ, RZ, R7 ;  /* 0x000000ffff047224 */ /* 0x008fc400078e0007 */
[----:B------:R-:W-:Y:S01]  /*41190*/  IMAD.MOV.U32 R5, RZ, RZ, R147 ;  /* 0x000000ffff057224 */ /* 0x000fe200078e0093 */
[----:B-1----:R-:W3:Y:S04]  /*411a0*/  LDL.LU R7, [R1+0x218] ;  /* 0x0002180001077983 */ /* 0x002ee80000300800 */
[----:B------:R1:W-:Y:S04]  /*411b0*/  LDGSTS.E [R0+0x17800], desc[UR46][R4.64], P0 ;  /* 0x1780000004007fae */ /* 0x0003e8000812186e */
[----:B------:R-:W3:Y:S04]  /*411c0*/  LDL.LU R149, [R1+0x214] ;  /* 0x0002140001957983 */ /* 0x000ee80000300800 */
[----:B--2---:R-:W2:Y:S01]  /*411d0*/  LDL.LU R147, [R1+0x234] ;  /* 0x0002340001937983 */ /* 0x004ea20000300800 */
[----:B-1----:R-:W-:-:S03]  /*411e0*/  IMAD.MOV.U32 R5, RZ, RZ, R3 ;  /* 0x000000ffff057224 */ /* 0x002fc600078e0003 */
[----:B----4-:R-:W4:Y:S04]  /*411f0*/  LDL.LU R3, [R1+0x238] ;  /* 0x0002380001037983 */ /* 0x010f280000300800 */
[----:B------:R-:W2:Y:S04]  /*41200*/  LDL.LU R151, [R1+0x254] ;  /* 0x0002540001977983 */ /* 0x000ea80000300800 */
[----:B------:R-:W2:Y:S01]  /*41210*/  LDL.LU R150, [R1+0x258] ;  /* 0x0002580001967983 */ /* 0x000ea20000300800 */
[----:B------:R-:W-:Y:S01]  /*41220*/  IADD3 R203, P1, R203, UR8, RZ ;  /* 0x00000008cbcb7c10 */ /* 0x000fe2000ff3e0ff */
[----:B------:R-:W-:Y:S01]  /*41230*/  IMAD.MOV.U32 R4, RZ, RZ, R2 ;  /* 0x000000ffff047224 */ /* 0x000fe200078e0002 */
[----:B------:R-:W-:-:S02]  /*41240*/  LOP3.LUT R2, R6, 0x20, RZ, 0x3c, !PT ;  /* 0x0000002006027812 */ /* 0x000fc400078e3cff */
[----:B------:R-:W-:Y:S02]  /*41250*/  IADD3.X R202, R202, UR11, RZ, P1, !PT ;  /* 0x0000000bcaca7c10 */ /* 0x000fe40008ffe4ff */
[----:B------:R-:W-:Y:S01]  /*41260*/  IADD3 R211, P2, R211, UR8, RZ ;  /* 0x00000008d3d37c10 */ /* 0x000fe2000ff5e0ff */
[----:B------:R1:W-:Y:S01]  /*41270*/  LDGSTS.E [R0+0x17c00], desc[UR46][R4.64], P0 ;  /* 0x17c0000004007fae */ /* 0x0003e2000812186e */
[----:B------:R-:W-:Y:S02]  /*41280*/  IADD3 R219, P1, R219, UR8, RZ ;  /* 0x00000008dbdb7c10 */ /* 0x000fe4000ff3e0ff */
[----:B------:R-:W-:Y:S02]  /*41290*/  IADD3.X R210, R210, UR11, RZ, P2, !PT ;  /* 0x0000000bd2d27c10 */ /* 0x000fe400097fe4ff */
[----:B------:R-:W-:Y:S02]  /*412a0*/  IADD3.X R218, R218, UR11, RZ, P1, !PT ;  /* 0x0000000bdada7c10 */ /* 0x000fe40008ffe4ff */
[----:B-1----:R-:W-:Y:S01]  /*412b0*/  IADD3 R0, R2, UR12, RZ ;  /* 0x0000000c02007c10 */ /* 0x002fe2000fffe0ff */
[----:B------:R-:W-:-:S02]  /*412c0*/  IMAD.MOV.U32 R4, RZ, RZ, R203 ;  /* 0x000000ffff047224 */ /* 0x000fc400078e00cb */
[----:B------:R-:W-:Y:S01]  /*412d0*/  IMAD.MOV.U32 R5, RZ, RZ, R202 ;  /* 0x000000ffff057224 */ /* 0x000fe200078e00ca */
[----:B------:R-:W-:Y:S01]  /*412e0*/  IADD3 R227, P2, R227, UR8, RZ ;  /* 0x00000008e3e37c10 */ /* 0x000fe2000ff5e0ff */
[----:B------:R-:W2:Y:S04]  /*412f0*/  LDL.LU R2, [R1+0x278] ;  /* 0x0002780001027983 */ /* 0x000ea80000300800 */
[----:B------:R1:W-:Y:S01]  /*41300*/  LDGSTS.E [R0+0x100], desc[UR46][R4.64], P0 ;  /* 0x0010000004007fae */ /* 0x0003e2000812186e */
[----:B------:R-:W-:Y:S02]  /*41310*/  IADD3.X R226, R226, UR11, RZ, P2, !PT ;  /* 0x0000000be2e27c10 */ /* 0x000fe400097fe4ff */
[----:B------:R-:W-:Y:S01]  /*41320*/  IADD3 R235, P1, R235, UR8, RZ ;  /* 0x00000008ebeb7c10 */ /* 0x000fe2000ff3e0ff */
[----:B------:R-:W2:Y:S01]  /*41330*/  LDL.LU R148, [R1+0x298] ;  /* 0x0002980001947983 */ /* 0x000ea20000300800 */
[----:B-1----:R-:W-:-:S02]  /*41340*/  IMAD.MOV.U32 R4, RZ, RZ, R211 ;  /* 0x000000ffff047224 */ /* 0x002fc400078e00d3 */
        /* <DEDUP_REMOVED lines=12> */
[----:B------:R-:W-:Y:S01]  /*41410*/  IADD3.X R250, R250, UR11, RZ, P1, !PT ;  /* 0x0000000bfafa7c10 */ /* 0x000fe20008ffe4ff */
[----:B-1----:R-:W-:Y:S02]  /*41420*/  IMAD.MOV.U32 R4, RZ, RZ, R235 ;  /* 0x000000ffff047224 */ /* 0x002fe400078e00eb */
[----:B------:R-:W-:-:S05]  /*41430*/  IMAD.MOV.U32 R5, RZ, RZ, R234 ;  /* 0x000000ffff057224 */ /* 0x000fca00078e00ea */
[----:B------:R1:W-:Y:S02]  /*41440*/  LDGSTS.E [R0+0x1100], desc[UR46][R4.64], P0 ;  /* 0x0110000004007fae */ /* 0x0003e4000812186e */
[----:B-1----:R-:W-:Y:S02]  /*41450*/  IMAD.MOV.U32 R4, RZ, RZ, R243 ;  /* 0x000000ffff047224 */ /* 0x002fe400078e00f3 */
[----:B------:R-:W-:-:S05]  /*41460*/  IMAD.MOV.U32 R5, RZ, RZ, R242 ;  /* 0x000000ffff057224 */ /* 0x000fca00078e00f2 */
[----:B------:R1:W-:Y:S02]  /*41470*/  LDGSTS.E [R0+0x1500], desc[UR46][R4.64], P0 ;  /* 0x0150000004007fae */ /* 0x0003e4000812186e */
[----:B-1----:R-:W-:Y:S02]  /*41480*/  IMAD.MOV.U32 R4, RZ, RZ, R251 ;  /* 0x000000ffff047224 */ /* 0x002fe400078e00fb */
[----:B------:R-:W-:-:S05]  /*41490*/  IMAD.MOV.U32 R5, RZ, RZ, R250 ;  /* 0x000000ffff057224 */ /* 0x000fca00078e00fa */
[----:B------:R1:W-:Y:S01]  /*414a0*/  LDGSTS.E [R0+0x1900], desc[UR46][R4.64], P0 ;  /* 0x0190000004007fae */ /* 0x0003e2000812186e */
[----:B---3--:R-:W-:-:S04]  /*414b0*/  IADD3 R7, P2, R7, UR8, RZ ;  /* 0x0000000807077c10 */ /* 0x008fc8000ff5e0ff */
[----:B------:R-:W-:Y:S01]  /*414c0*/  IADD3.X R149, R149, UR11, RZ, P2, !PT ;  /* 0x0000000b95957c10 */ /* 0x000fe200097fe4ff */
[----:B------:R3:W-:Y:S01]  /*414d0*/  STL [R1+0x218], R7 ;  /* 0x0002180701007387 */ /* 0x0007e20000100800 */
[----:B-1----:R-:W-:Y:S02]  /*414e0*/  IMAD.MOV.U32 R4, RZ, RZ, R7 ;  /* 0x000000ffff047224 */ /* 0x002fe400078e0007 */
[----:B------:R-:W-:Y:S01]  /*414f0*/  MOV R5, R149 ;  /* 0x0000009500057202 */ /* 0x000fe20000000f00 */
[----:B------:R1:W-:Y:S04]  /*41500*/  STL [R1+0x214], R149 ;  /* 0x0002149501007387 */ /* 0x0003e80000100800 */
[----:B------:R1:W-:Y:S01]  /*41510*/  LDGSTS.E [R0+0x1d00], desc[UR46][R4.64], P0 ;  /* 0x01d0000004007fae */ /* 0x0003e2000812186e */
[----:B----4-:R-:W-:-:S03]  /*41520*/  IADD3 R3, P1, R3, UR8, RZ ;  /* 0x0000000803037c10 */ /* 0x010fc6000ff3e0ff */
[----:B---3--:R-:W3:Y:S01]  /*41530*/  LDL.LU R7, [R1+0x274] ;  /* 0x0002740001077983 */ /* 0x008ee20000300800 */
[----:B--2---:R-:W-:-:S03]  /*41540*/  IADD3.X R147, R147, UR11, RZ, P1, !PT ;  /* 0x0000000b93937c10 */ /* 0x004fc60008ffe4ff */
[----:B-1----:R-:W2:Y:S01]  /*41550*/  LDL.LU R149, [R1+0x294] ;  /* 0x0002940001957983 */ /* 0x002ea20000300800 */
[----:B------:R-:W-:-:S03]  /*41560*/  IADD3 R150, P2, R150, UR8, RZ ;  /* 0x0000000896967c10 */ /* 0x000fc6000ff5e0ff */
[----:B------:R1:W-:Y:S01]  /*41570*/  STL [R1+0x238], R3 ;  /* 0x0002380301007387 */ /* 0x0003e20000100800 */
[----:B------:R-:W-:Y:S01]  /*41580*/  IADD3.X R151, R151, UR11, RZ, P2, !PT ;  /* 0x0000000b97977c10 */ /* 0x000fe200097fe4ff */
[----:B------:R-:W-:Y:S02]  /*41590*/  IMAD.MOV.U32 R4, RZ, RZ, R3 ;  /* 0x000000ffff047224 */ /* 0x000fe400078e0003 */
[----:B------:R-:W-:Y:S01]  /*415a0*/  IMAD.MOV.U32 R5, RZ, RZ, R147 ;  /* 0x000000ffff057224 */ /* 0x000fe200078e0093 */
[----:B------:R4:W-:Y:S04]  /*415b0*/  STL [R1+0x234], R147 ;  /* 0x0002349301007387 */ /* 0x0009e80000100800 */
[----:B------:R4:W-:Y:S04]  /*415c0*/  STL [R1+0x258], R150 ;  /* 0x0002589601007387 */ /* 0x0009e80000100800 */
[----:B-1----:R-:W2:Y:S04]  /*415d0*/  LDL.LU R3, [R1+0x2b8] ;  /* 0x0002b80001037983 */ /* 0x002ea80000300800 */
[----:B------:R1:W-:Y:S04]  /*415e0*/  STL [R1+0x254], R151 ;  /* 0x0002549701007387 */ /* 0x0003e80000100800 */
[----:B------:R1:W-:Y:S04]  /*415f0*/  LDGSTS.E [R0+0x2100], desc[UR46][R4.64], P0 ;  /* 0x0210000004007fae */ /* 0x0003e8000812186e */
[----:B----4-:R-:W4:Y:S01]  /*41600*/  LDL.LU R147, [R1+0x2d8] ;  /* 0x0002d80001937983 */ /* 0x010f220000300800 */
[----:B-1----:R-:W-:-:S03]  /*41610*/  IMAD.MOV.U32 R4, RZ, RZ, R150 ;  /* 0x000000ffff047224 */ /* 0x002fc600078e0096 */
[----:B------:R-:W4:Y:S01]  /*41620*/  LDL.LU R150, [R1+0x2b4] ;  /* 0x0002b40001967983 */ /* 0x000f220000300800 */
[----:B------:R-:W-:-:S03]  /*41630*/  IMAD.MOV.U32 R5, RZ, RZ, R151 ;  /* 0x000000ffff057224 */ /* 0x000fc600078e0097 */
[----:B------:R-:W4:Y:S01]  /*41640*/  LDL.LU R151, [R1+0x2d4] ;  /* 0x0002d40001977983 */ /* 0x000f220000300800 */
[----:B------:R-:W-:Y:S02]  /*41650*/  IADD3 R2, P1, R2, UR8, RZ ;  /* 0x0000000802027c10 */ /* 0x000fe4000ff3e0ff */
[----:B------:R-:W-:Y:S01]  /*41660*/  IADD3 R148, P2, R148, UR8, RZ ;  /* 0x0000000894947c10 */ /* 0x000fe2000ff5e0ff */
[----:B------:R1:W-:Y:S04]  /*41670*/  LDGSTS.E [R0+0x2500], desc[UR46][R4.64], P0 ;  /* 0x0250000004007fae */ /* 0x0003e8000812186e */
[----:B------:R2:W-:Y:S01]  /*41680*/  STL [R1+0x278], R2 ;  /* 0x0002780201007387 */ /* 0x0005e20000100800 */
[----:B-1----:R-:W-:Y:S01]  /*41690*/  IMAD.MOV.U32 R4, RZ, RZ, R2 ;  /* 0x000000ffff047224 */ /* 0x002fe200078e0002 */
[----:B---3--:R-:W-:-:S02]  /*416a0*/  IADD3.X R7, R7, UR11, RZ, P1, !PT ;  /* 0x0000000b07077c10 */ /* 0x008fc40008ffe4ff */
[----:B--2---:R-:W-:-:S03]  /*416b0*/  IADD3.X R149, R149, UR11, RZ, P2, !PT ;  /* 0x0000000b95957c10 */ /* 0x004fc600097fe4ff */
[----:B------:R-:W-:Y:S01]  /*416c0*/  IMAD.MOV.U32 R5, RZ, RZ, R7 ;  /* 0x000000ffff057224 */ /* 0x000fe200078e0007 */
[----:B------:R1:W-:Y:S04]  /*416d0*/  STL [R1+0x274], R7 ;  /* 0x0002740701007387 */ /* 0x0003e80000100800 */
[----:B------:R2:W-:Y:S04]  /*416e0*/  STL [R1+0x298], R148 ;  /* 0x0002989401007387 */ /* 0x0005e80000100800 */
[----:B------:R-:W3:Y:S04]  /*416f0*/  LDL.LU R2, [R1+0x2f8] ;  /* 0x0002f80001027983 */ /* 0x000ee80000300800 */
[----:B------:R4:W-:Y:S01]  /*41700*/  STL [R1+0x294], R149 ;  /* 0x0002949501007387 */ /* 0x0009e20000100800 */
[----:B------:R-:W-:-:S03]  /*41710*/  IADD3 R3, P1, R3, UR8, RZ ;  /* 0x0000000803037c10 */ /* 0x000fc6000ff3e0ff */
[----:B------:R2:W-:Y:S04]  /*41720*/  LDGSTS.E [R0+0x2900], desc[UR46][R4.64], P0 ;  /* 0x0290000004007fae */ /* 0x0005e8000812186e */
[----:B-1----:R-:W3:Y:S01]  /*41730*/  LDL.LU R7, [R1+0x318] ;  /* 0x0003180001077983 */ /* 0x002ee20000300800 */
[----:B--2---:R-:W-:Y:S02]  /*41740*/  IMAD.MOV.U32 R4, RZ, RZ, R148 ;  /* 0x000000ffff047224 */ /* 0x004fe400078e0094 */
[----:B------:R-:W-:Y:S01]  /*41750*/  IMAD.MOV.U32 R5, RZ, RZ, R149 ;  /* 0x000000ffff057224 */ /* 0x000fe200078e0095 */
[----:B------:R-:W2:Y:S01]  /*41760*/  LDL.LU R148, [R1+0x2f4] ;  /* 0x0002f40001947983 */ /* 0x000ea20000300800 */
[----:B----4-:R-:W-:-:S03]  /*41770*/  IADD3 R147, P2, R147, UR8, RZ ;  /* 0x0000000893937c10 */ /* 0x010fc6000ff5e0ff */
[----:B------:R-:W4:Y:S01]  /*41780*/  LDL.LU R149, [R1+0x314] ;  /* 0x0003140001957983 */ /* 0x000f220000300800 */
[----:B------:R-:W-:-:S03]  /*41790*/  IADD3.X R150, R150, UR11, RZ, P1, !PT ;  /* 0x0000000b96967c10 */ /* 0x000fc60008ffe4ff */
[----:B------:R1:W-:Y:S01]  /*417a0*/  LDGSTS.E [R0+0x2d00], desc[UR46][R4.64], P0 ;  /* 0x02d0000004007fae */ /* 0x0003e2000812186e */
[----:B------:R-:W-:-:S03]  /*417b0*/  IADD3.X R151, R151, UR11, RZ, P2, !PT ;  /* 0x0000000b97977c10 */ /* 0x000fc600097fe4ff */
[----:B------:R1:W-:Y:S04]  /*417c0*/  STL [R1+0x2b8], R3 ;  /* 0x0002b80301007387 */ /* 0x0003e80000100800 */
[----:B------:R1:W-:Y:S02]  /*417d0*/  STL [R1+0x2b4], R150 ;  /* 0x0002b49601007387 */ /* 0x0003e40000100800 */
[----:B-1----:R-:W-:Y:S02]  /*417e0*/  IMAD.MOV.U32 R4, RZ, RZ, R3 ;  /* 0x000000ffff047224 */ /* 0x002fe400078e0003 */
[----:B------:R-:W-:Y:S01]  /*417f0*/  IMAD.MOV.U32 R5, RZ, RZ, R150 ;  /* 0x000000ffff057224 */ /* 0x000fe200078e0096 */
[----:B------:R1:W-:Y:S04]  /*41800*/  STL [R1+0x2d8], R147 ;  /* 0x0002d89301007387 */ /* 0x0003e80000100800 */
[----:B------:R-:W4:Y:S04]  /*41810*/  LDL.LU R3, [R1+0x338] ;  /* 0x0003380001037983 */ /* 0x000f280000300800 */
[----:B------:R1:W-:Y:S04]  /*41820*/  STL [R1+0x2d4], R151 ;  /* 0x0002d49701007387 */ /* 0x0003e80000100800 */
[----:B------:R1:W-:Y:S04]  /*41830*/  LDGSTS.E [R0+0x3100], desc[UR46][R4.64], P0 ;  /* 0x0310000004007fae */ /* 0x0003e8000812186e */
[----:B------:R-:W4:Y:S01]  /*41840*/  LDL.LU R150, [R1+0x358] ;  /* 0x0003580001967983 */ /* 0x000f220000300800 */
[----:B-1----:R-:W-:-:S03]  /*41850*/  IMAD.MOV.U32 R4, RZ, RZ, R147 ;  /* 0x000000ffff047224 */ /* 0x002fc600078e0093 */
[----:B------:R-:W4:Y:S01]  /*41860*/  LDL.LU R147, [R1+0x334] ;  /* 0x0003340001937983 */ /* 0x000f220000300800 */
[----:B------:R-:W-:-:S03]  /*41870*/  IMAD.MOV.U32 R5, RZ, RZ, R151 ;  /* 0x000000ffff057224 */ /* 0x000fc600078e0097 */
[----:B------:R-:W4:Y:S04]  /*41880*/  LDL.LU R151, [R1+0x354] ;  /* 0x0003540001977983 */ /* 0x000f280000300800 */
[----:B------:R1:W-:Y:S01]  /*41890*/  LDGSTS.E [R0+0x3500], desc[UR46][R4.64], P0 ;  /* 0x0350000004007fae */ /* 0x0003e2000812186e */
[----:B---3--:R-:W-:-:S05]  /*418a0*/  IADD3 R2, P1, R2, UR8, RZ ;  /* 0x0000000802027c10 */ /* 0x008fca000ff3e0ff */
[----:B------:R3:W-:Y:S01]  /*418b0*/  STL [R1+0x2f8], R2 ;  /* 0x0002f80201007387 */ /* 0x0007e20000100800 */
[----:B-1----:R-:W-:Y:S01]  /*418c0*/  IMAD.MOV.U32 R4, RZ, RZ, R2 ;  /* 0x000000ffff047224 */ /* 0x002fe200078e0002 */
[----:B------:R-:W-:Y:S02]  /*418d0*/  IADD3 R7, P2, R7, UR8, RZ ;  /* 0x0000000807077c10 */ /* 0x000fe4000ff5e0ff */
[----:B--2---:R-:W-:Y:S02]  /*418e0*/  IADD3.X R148, R148, UR11, RZ, P1, !PT ;  /* 0x0000000b94947c10 */ /* 0x004fe40008ffe4ff */
[----:B----4-:R-:W-:-:S03]  /*418f0*/  IADD3.X R149, R149, UR11, RZ, P2, !PT ;  /* 0x0000000b95957c10 */ /* 0x010fc600097fe4ff */
[----:B------:R-:W-:Y:S01]  /*41900*/  IMAD.MOV.U32 R5, RZ, RZ, R148 ;  /* 0x000000ffff057224 */ /* 0x000fe200078e0094 */
[----:B------:R1:W-:Y:S04]  /*41910*/  STL [R1+0x2f4], R148 ;  /* 0x0002f49401007387 */ /* 0x0003e80000100800 */
[----:B------:R2:W-:Y:S04]  /*41920*/  STL [R1+0x318], R7 ;  /* 0x0003180701007387 */ /* 0x0005e80000100800 */
[----:B---3--:R-:W3:Y:S04]  /*41930*/  LDL.LU R2, [R1+0x378] ;  /* 0x0003780001027983 */ /* 0x008ee80000300800 */
[----:B------:R4:W-:Y:S04]  /*41940*/  STL [R1+0x314], R149 ;  /* 0x0003149501007387 */ /* 0x0009e80000100800 */
[----:B------:R2:W-:Y:S04]  /*41950*/  LDGSTS.E [R0+0x3900], desc[UR46][R4.64], P0 ;  /* 0x0390000004007fae */ /* 0x0005e8000812186e */
[----:B-1----:R-:W3:Y:S01]  /*41960*/  LDL.LU R148, [R1+0x398] ;  /* 0x0003980001947983 */ /* 0x002ee20000300800 */
[----:B------:R-:W-:Y:S01]  /*41970*/  IADD3 R3, P1, R3, UR8, RZ ;  /* 0x0000000803037c10 */ /* 0x000fe2000ff3e0ff */
[----:B--2---:R-:W-:Y:S01]  /*41980*/  IMAD.MOV.U32 R4, RZ, RZ, R7 ;  /* 0x000000ffff047224 */ /* 0x004fe200078e0007 */
[----:B------:R-:W-:Y:S01]  /*41990*/  MOV R5, R149 ;  /* 0x0000009500057202 */ /* 0x000fe20000000f00 */
[----:B------:R-:W2:Y:S01]  /*419a0*/  LDL.LU R7, [R1+0x374] ;  /* 0x0003740001077983 */ /* 0x000ea20000300800 */
[----:B------:R-:W-:-:S03]  /*419b0*/  IADD3 R150, P2, R150, UR8, RZ ;  /* 0x0000000896967c10 */ /* 0x000fc6000ff5e0ff */
[----:B----4-:R-:W4:Y:S04]  /*419c0*/  LDL.LU R149, [R1+0x394] ;  /* 0x0003940001957983 */ /* 0x010f280000300800 */
[----:B------:R1:W-:Y:S01]  /*419d0*/  LDGSTS.E [R0+0x3d00], desc[UR46][R4.64], P0 ;  /* 0x03d0000004007fae */ /* 0x0003e2000812186e */
[----:B------:R-:W-:-:S03]  /*419e0*/  IADD3.X R147, R147, UR11, RZ, P1, !PT ;  /* 0x0000000b93937c10 */ /* 0x000fc60008ffe4ff */
[----:B------:R1:W-:Y:S01]  /*419f0*/  STL [R1+0x338], R3 ;  /* 0x0003380301007387 */ /* 0x0003e20000100800 */
[----:B------:R-:W-:-:S03]  /*41a00*/  IADD3.X R151, R151, UR11, RZ, P2, !PT ;  /* 0x0000000b97977c10 */ /* 0x000fc600097fe4ff */
        /* <DEDUP_REMOVED lines=27> */
[----:B--2---:R-:W-:-:S02]  /*41bc0*/  IMAD.MOV.U32 R4, RZ, RZ, R148 ;  /* 0x000000ffff047224 */ /* 0x004fc400078e0094 */
[----:B------:R-:W-:Y:S01]  /*41bd0*/  IMAD.MOV.U32 R5, RZ, RZ, R149 ;  /* 0x000000ffff057224 */ /* 0x000fe200078e0095 */
        /* <DEDUP_REMOVED lines=221> */
[----:B------:R-:W-:Y:S01]  /*429b0*/  STL [R1+0x6b8], R3 ;  /* 0x0006b80301007387 */ /* 0x000fe20000100800 */
[----:B------:R-:W-:-:S03]  /*429c0*/  IADD3.X R151, R151, UR11, RZ, P2, !PT ;  /* 0x0000000b97977c10 */ /* 0x000fc600097fe4ff */
[----:B------:R1:W-:Y:S02]  /*429d0*/  STL [R1+0x6b4], R150 ;  /* 0x0006b49601007387 */ /* 0x0003e40000100800 */
[----:B-1----:R-:W-:Y:S02]  /*429e0*/  IMAD.MOV.U32 R4, RZ, RZ, R3 ;  /* 0x000000ffff047224 */ /* 0x002fe400078e0003 */
[----:B------:R-:W-:Y:S01]  /*429f0*/  IMAD.MOV.U32 R5, RZ, RZ, R150 ;  /* 0x000000ffff057224 */ /* 0x000fe200078e0096 */
[----:B------:R-:W-:Y:S04]  /*42a00*/  STL [R1+0x6d8], R147 ;  /* 0x0006d89301007387 */ /* 0x000fe80000100800 */
        /* <DEDUP_REMOVED lines=10> */
[----:B-1----:R-:W-:Y:S01]  /*42ab0*/  IMAD.MOV.U32 R4, RZ, RZ, R2 ;  /* 0x000000ffff047224 */ /* 0x002fe200078e0002 */
[----:B------:R-:W-:Y:S01]  /*42ac0*/  STL [R1+0x6f8], R2 ;  /* 0x0006f80201007387 */ /* 0x000fe20000100800 */
[----:B------:R-:W-:Y:S02]  /*42ad0*/  IADD3 R7, P2, R7, UR8, RZ ;  /* 0x0000000807077c10 */ /* 0x000fe4000ff5e0ff */
[----:B--2---:R-:W-:Y:S02]  /*42ae0*/  IADD3.X R148, R148, UR11, RZ, P1, !PT ;  /* 0x0000000b94947c10 */ /* 0x004fe40008ffe4ff */
[----:B----4-:R-:W-:-:S03]  /*42af0*/  IADD3.X R149, R149, UR11, RZ, P2, !PT ;  /* 0x0000000b95957c10 */ /* 0x010fc600097fe4ff */
[----:B------:R-:W-:Y:S01]  /*42b00*/  IMAD.MOV.U32 R5, RZ, RZ, R148 ;  /* 0x000000ffff057224 */ /* 0x000fe200078e0094 */
[----:B------:R1:W-:Y:S04]  /*42b10*/  STL [R1+0x6f4], R148 ;  /* 0x0006f49401007387 */ /* 0x0003e80000100800 */
[----:B------:R-:W-:Y:S04]  /*42b20*/  STL [R1+0x718], R7 ;  /* 0x0007180701007387 */ /* 0x000fe80000100800 */
[----:B------:R2:W-:Y:S04]  /*42b30*/  LDGSTS.E [R0+0x13900], desc[UR46][R4.64], P0 ;  /* 0x1390000004007fae */ /* 0x0005e8000812186e */
[----:B-1----:R-:W3:Y:S04]  /*42b40*/  LDL.LU R148, [R1+0x778] ;  /* 0x0007780001947983 */ /* 0x002ee80000300800 */
[----:B------:R1:W-:Y:S01]  /*42b50*/  STL [R1+0x714], R149 ;  /* 0x0007149501007387 */ /* 0x0003e20000100800 */
[----:B------:R-:W-:Y:S01]  /*42b60*/  IADD3 R150, P1, R150, UR8, RZ ;  /* 0x0000000896967c10 */ /* 0x000fe2000ff3e0ff */
[----:B--2---:R-:W-:Y:S01]  /*42b70*/  IMAD.MOV.U32 R4, RZ, RZ, R7 ;  /* 0x000000ffff047224 */ /* 0x004fe200078e0007 */
[----:B------:R-:W-:Y:S01]  /*42b80*/  MOV R5, R149 ;  /* 0x0000009500057202 */ /* 0x000fe20000000f00 */
[----:B------:R-:W2:Y:S04]  /*42b90*/  LDL.LU R2, [R1+0x798] ;  /* 0x0007980001027983 */ /* 0x000ea80000300800 */
[----:B-1----:R-:W4:Y:S04]  /*42ba0*/  LDL.LU R149, [R1+0x774] ;  /* 0x0007740001957983 */ /* 0x002f280000300800 */
[----:B------:R1:W-:Y:S01]  /*42bb0*/  LDGSTS.E [R0+0x13d00], desc[UR46][R4.64], P0 ;  /* 0x13d0000004007fae */ /* 0x0003e2000812186e */
[----:B------:R-:W-:-:S03]  /*42bc0*/  IADD3 R3, P2, R3, UR8, RZ ;  /* 0x0000000803037c10 */ /* 0x000fc6000ff5e0ff */
[----:B------:R-:W4:Y:S01]  /*42bd0*/  LDL.LU R7, [R1+0x794] ;  /* 0x0007940001077983 */ /* 0x000f220000300800 */
[----:B------:R-:W-:Y:S01]  /*42be0*/  IADD3.X R151, R151, UR11, RZ, P1, !PT ;  /* 0x0000000b97977c10 */ /* 0x000fe20008ffe4ff */
[----:B-1----:R-:W-:Y:S02]  /*42bf0*/  IMAD.MOV.U32 R4, RZ, RZ, R150 ;  /* 0x000000ffff047224 */ /* 0x002fe400078e0096 */
[----:B------:R-:W-:Y:S01]  /*42c00*/  STL [R1+0x738], R150 ;  /* 0x0007389601007387 */ /* 0x000fe20000100800 */
[----:B------:R-:W-:Y:S01]  /*42c10*/  IADD3.X R147, R147, UR11, RZ, P2, !PT ;  /* 0x0000000b93937c10 */ /* 0x000fe200097fe4ff */
[----:B------:R-:W-:Y:S02]  /*42c20*/  IMAD.MOV.U32 R5, RZ, RZ, R151 ;  /* 0x000000ffff057224 */ /* 0x000fe400078e0097 */
[----:B------:R-:W-:Y:S04]  /*42c30*/  STL [R1+0x734], R151 ;  /* 0x0007349701007387 */ /* 0x000fe80000100800 */
[----:B------:R-:W-:Y:S04]  /*42c40*/  STL [R1+0x758], R3 ;  /* 0x0007580301007387 */ /* 0x000fe80000100800 */
[----:B------:R1:W-:Y:S04]  /*42c50*/  LDGSTS.E [R0+0x14100], desc[UR46][R4.64], P0 ;  /* 0x1410000004007fae */ /* 0x0003e8000812186e */
[----:B------:R1:W-:Y:S02]  /*42c60*/  STL [R1+0x754], R147 ;  /* 0x0007549301007387 */ /* 0x0003e40000100800 */
[----:B-1----:R-:W-:-:S02]  /*42c70*/  IMAD.MOV.U32 R5, RZ, RZ, R147 ;  /* 0x000000ffff057224 */ /* 0x002fc400078e0093 */
[----:B------:R-:W-:Y:S01]  /*42c80*/  IMAD.MOV.U32 R4, RZ, RZ, R3 ;  /* 0x000000ffff047224 */ /* 0x000fe200078e0003 */
[----:B------:R-:W4:Y:S04]  /*42c90*/  LDL.LU R147, [R1+0x7b4] ;  /* 0x0007b40001937983 */ /* 0x000f280000300800 */
[----:B------:R-:W4:Y:S04]  /*42ca0*/  LDL.LU R3, [R1+0x7b8] ;  /* 0x0007b80001037983 */ /* 0x000f280000300800 */
[----:B------:R-:W4:Y:S04]  /*42cb0*/  LDL.LU R246, [R1+0x7d4] ;  /* 0x0007d40001f67983 */ /* 0x000f280000300800 */
[----:B------:R-:W4:Y:S04]  /*42cc0*/  LDL.LU R238, [R1+0x7d8] ;  /* 0x0007d80001ee7983 */ /* 0x000f280000300800 */
[----:B------:R1:W-:Y:S01]  /*42cd0*/  LDGSTS.E [R0+0x14500], desc[UR46][R4.64], P0 ;  /* 0x1450000004007fae */ /* 0x0003e2000812186e */
[----:B---3--:R-:W-:-:S05]  /*42ce0*/  IADD3 R148, P1, R148, UR8, RZ ;  /* 0x0000000894947c10 */ /* 0x008fca000ff3e0ff */
[----:B------:R3:W-:Y:S01]  /*42cf0*/  STL [R1+0x778], R148 ;  /* 0x0007789401007387 */ /* 0x0007e20000100800 */
[----:B--2---:R-:W-:Y:S02]  /*42d00*/  IADD3 R2, P2, R2, UR8, RZ ;  /* 0x0000000802027c10 */ /* 0x004fe4000ff5e0ff */
[----:B----4-:R-:W-:Y:S01]  /*42d10*/  IADD3.X R149, R149, UR11, RZ, P1, !PT ;  /* 0x0000000b95957c10 */ /* 0x010fe20008ffe4ff */
[----:B-1----:R-:W-:-:S04]  /*42d20*/  IMAD.MOV.U32 R4, RZ, RZ, R148 ;  /* 0x000000ffff047224 */ /* 0x002fc800078e0094 */
[----:B------:R1:W-:Y:S01]  /*42d30*/  STL [R1+0x774], R149 ;  /* 0x0007749501007387 */ /* 0x0003e20000100800 */
[----:B------:R-:W-:-:S03]  /*42d40*/  IADD3.X R7, R7, UR11, RZ, P2, !PT ;  /* 0x0000000b07077c10 */ /* 0x000fc600097fe4ff */
[----:B------:R-:W-:Y:S01]  /*42d50*/  STL [R1+0x798], R2 ;  /* 0x0007980201007387 */ /* 0x000fe20000100800 */
[----:B------:R-:W-:-:S03]  /*42d60*/  IMAD.MOV.U32 R5, RZ, RZ, R149 ;  /* 0x000000ffff057224 */ /* 0x000fc600078e0095 */
[----:B------:R-:W2:Y:S04]  /*42d70*/  LDL.LU R150, [R1+0x7f8] ;  /* 0x0007f80001967983 */ /* 0x000ea80000300800 */
[----:B------:R4:W-:Y:S04]  /*42d80*/  STL [R1+0x794], R7 ;  /* 0x0007940701007387 */ /* 0x0009e80000100800 */
[----:B---3--:R-:W3:Y:S04]  /*42d90*/  LDL.LU R148, [R1+0x818] ;  /* 0x0008180001947983 */ /* 0x008ee80000300800 */
[----:B------:R-:W3:Y:S04]  /*42da0*/  LDL.LU R151, [R1+0x7f4] ;  /* 0x0007f40001977983 */ /* 0x000ee80000300800 */
[----:B------:R4:W-:Y:S04]  /*42db0*/  LDGSTS.E [R0+0x14900], desc[UR46][R4.64], P0 ;  /* 0x1490000004007fae */ /* 0x0009e8000812186e */
[----:B-1----:R-:W3:Y:S01]  /*42dc0*/  LDL.LU R149, [R1+0x814] ;  /* 0x0008140001957983 */ /* 0x002ee20000300800 */
[----:B----4-:R-:W-:-:S02]  /*42dd0*/  IMAD.MOV.U32 R4, RZ, RZ, R2 ;  /* 0x000000ffff047224 */ /* 0x010fc400078e0002 */
[----:B------:R-:W-:Y:S02]  /*42de0*/  IMAD.MOV.U32 R5, RZ, RZ, R7 ;  /* 0x000000ffff057224 */ /* 0x000fe400078e0007 */
[----:B------:R-:W4:Y:S01]  /*42df0*/  LDL.LU R7, [R1+0x838] ;  /* 0x0008380001077983 */ /* 0x000f220000300800 */
[----:B------:R-:W-:-:S03]  /*42e00*/  IADD3 R3, P1, R3, UR8, RZ ;  /* 0x0000000803037c10 */ /* 0x000fc6000ff3e0ff */
[----:B------:R-:W4:Y:S01]  /*42e10*/  LDL.LU R2, [R1+0x858] ;  /* 0x0008580001027983 */ /* 0x000f220000300800 */
[----:B------:R-:W-:-:S03]  /*42e20*/  IADD3.X R147, R147, UR11, RZ, P1, !PT ;  /* 0x0000000b93937c10 */ /* 0x000fc60008ffe4ff */
[----:B------:R-:W-:Y:S01]  /*42e30*/  STL [R1+0x7b8], R3 ;  /* 0x0007b80301007387 */ /* 0x000fe20000100800 */
[----:B------:R-:W-:-:S03]  /*42e40*/  IADD3 R238, P2, R238, UR8, RZ ;  /* 0x00000008eeee7c10 */ /* 0x000fc6000ff5e0ff */
[----:B------:R1:W-:Y:S01]  /*42e50*/  LDGSTS.E [R0+0x14d00], desc[UR46][R4.64], P0 ;  /* 0x14d0000004007fae */ /* 0x0003e2000812186e */
[----:B------:R-:W-:-:S03]  /*42e60*/  IADD3.X R246, R246, UR11, RZ, P2, !PT ;  /* 0x0000000bf6f67c10 */ /* 0x000fc600097fe4ff */
[----:B------:R1:W-:Y:S04]  /*42e70*/  STL [R1+0x7b4], R147 ;  /* 0x0007b49301007387 */ /* 0x0003e80000100800 */
[----:B------:R-:W-:Y:S01]  /*42e80*/  STL [R1+0x7d8], R238 ;  /* 0x0007d8ee01007387 */ /* 0x000fe20000100800 */
[----:B-1----:R-:W-:-:S03]  /*42e90*/  IMAD.MOV.U32 R5, RZ, RZ, R147 ;  /* 0x000000ffff057224 */ /* 0x002fc600078e0093 */
[----:B------:R-:W4:Y:S01]  /*42ea0*/  LDL.LU R147, [R1+0x834] ;  /* 0x0008340001937983 */ /* 0x000f220000300800 */
[----:B------:R-:W-:-:S03]  /*42eb0*/  IMAD.MOV.U32 R4, RZ, RZ, R3 ;  /* 0x000000ffff047224 */ /* 0x000fc600078e0003 */
[----:B------:R1:W-:Y:S04]  /*42ec0*/  STL [R1+0x7d4], R246 ;  /* 0x0007d4f601007387 */ /* 0x0003e80000100800 */
[----:B------:R-:W4:Y:S04]  /*42ed0*/  LDL.LU R3, [R1+0x854] ;  /* 0x0008540001037983 */ /* 0x000f280000300800 */
[----:B------:R1:W-:Y:S02]  /*42ee0*/  LDGSTS.E [R0+0x15100], desc[UR46][R4.64], P0 ;  /* 0x1510000004007fae */ /* 0x0003e4000812186e */
[----:B-1----:R-:W-:-:S02]  /*42ef0*/  IMAD.MOV.U32 R4, RZ, RZ, R238 ;  /* 0x000000ffff047224 */ /* 0x002fc400078e00ee */
[----:B------:R-:W-:-:S05]  /*42f00*/  IMAD.MOV.U32 R5, RZ, RZ, R246 ;  /* 0x000000ffff057224 */ /* 0x000fca00078e00f6 */
[----:B------:R1:W-:Y:S01]  /*42f10*/  LDGSTS.E [R0+0x15500], desc[UR46][R4.64], P0 ;  /* 0x1550000004007fae */ /* 0x0003e2000812186e */
[----:B--2---:R-:W-:-:S05]  /*42f20*/  IADD3 R150, P1, R150, UR8, RZ ;  /* 0x0000000896967c10 */ /* 0x004fca000ff3e0ff */
[----:B-1----:R-:W-:Y:S01]  /*42f30*/  IMAD.MOV.U32 R4, RZ, RZ, R150 ;  /* 0x000000ffff047224 */ /* 0x002fe200078e0096 */
[----:B---3--:R-:W-:Y:S02]  /*42f40*/  IADD3 R148, P2, R148, UR8, RZ ;  /* 0x0000000894947c10 */ /* 0x008fe4000ff5e0ff */
[----:B------:R-:W-:-:S05]  /*42f50*/  IADD3.X R151, R151, UR11, RZ, P1, !PT ;  /* 0x0000000b97977c10 */ /* 0x000fca0008ffe4ff */
[----:B------:R-:W-:Y:S01]  /*42f60*/  IMAD.MOV.U32 R5, RZ, RZ, R151 ;  /* 0x000000ffff057224 */ /* 0x000fe200078e0097 */
[----:B------:R-:W-:Y:S01]  /*42f70*/  IADD3.X R149, R149, UR11, RZ, P2, !PT ;  /* 0x0000000b95957c10 */ /* 0x000fe200097fe4ff */
[----:B------:R1:W-:Y:S04]  /*42f80*/  STL [R1+0x7f8], R150 ;  /* 0x0007f89601007387 */ /* 0x0003e80000100800 */
[----:B------:R2:W-:Y:S01]  /*42f90*/  LDGSTS.E [R0+0x15900], desc[UR46][R4.64], P0 ;  /* 0x1590000004007fae */ /* 0x0005e2000812186e */
[----:B----4-:R-:W-:-:S03]  /*42fa0*/  IADD3 R7, P1, R7, UR8, RZ ;  /* 0x0000000807077c10 */ /* 0x010fc6000ff3e0ff */
[----:B------:R-:W-:Y:S01]  /*42fb0*/  STL [R1+0x7f4], R151 ;  /* 0x0007f49701007387 */ /* 0x000fe20000100800 */
[----:B------:R-:W-:Y:S01]  /*42fc0*/  IADD3 R2, P2, R2, UR8, RZ ;  /* 0x0000000802027c10 */ /* 0x000fe2000ff5e0ff */
[----:B--2---:R-:W-:Y:S01]  /*42fd0*/  IMAD.MOV.U32 R4, RZ, RZ, R148 ;  /* 0x000000ffff047224 */ /* 0x004fe200078e0094 */
[----:B------:R-:W-:Y:S01]  /*42fe0*/  MOV R5, R149 ;  /* 0x0000009500057202 */ /* 0x000fe20000000f00 */
[----:B------:R2:W-:Y:S04]  /*42ff0*/  STL [R1+0x818], R148 ;  /* 0x0008189401007387 */ /* 0x0005e80000100800 */
[----:B------:R3:W-:Y:S04]  /*43000*/  STL [R1+0x814], R149 ;  /* 0x0008149501007387 */ /* 0x0007e80000100800 */
[----:B------:R-:W4:Y:S04]  /*43010*/  LDL.LU R246, [R1+0x894] ;  /* 0x0008940001f67983 */ /* 0x000f280000300800 */
[----:B------:R-:W4:Y:S04]  /*43020*/  LDL.LU R238, [R1+0x898] ;  /* 0x0008980001ee7983 */ /* 0x000f280000300800 */
[----:B------:R1:W-:Y:S01]  /*43030*/  LDGSTS.E [R0+0x15d00], desc[UR46][R4.64], P0 ;  /* 0x15d0000004007fae */ /* 0x0003e2000812186e */
[----:B------:R-:W-:-:S03]  /*43040*/  IADD3.X R147, R147, UR11, RZ, P1, !PT ;  /* 0x0000000b93937c10 */ /* 0x000fc60008ffe4ff */
[----:B------:R-:W-:Y:S04]  /*43050*/  STL [R1+0x838], R7 ;  /* 0x0008380701007387 */ /* 0x000fe80000100800 */
[----:B------:R3:W-:Y:S01]  /*43060*/  STL [R1+0x834], R147 ;  /* 0x0008349301007387 */ /* 0x0007e20000100800 */
[----:B------:R-:W-:Y:S01]  /*43070*/  IADD3.X R3, R3, UR11, RZ, P2, !PT ;  /* 0x0000000b03037c10 */ /* 0x000fe200097fe4ff */
[----:B-1----:R-:W-:Y:S02]  /*43080*/  IMAD.MOV.U32 R4, RZ, RZ, R7 ;  /* 0x000000ffff047224 */ /* 0x002fe400078e0007 */
[----:B------:R-:W-:Y:S01]  /*43090*/  IMAD.MOV.U32 R5, RZ, RZ, R147 ;  /* 0x000000ffff057224 */ /* 0x000fe200078e0093 */
[----:B------:R-:W-:Y:S04]  /*430a0*/  STL [R1+0x858], R2 ;  /* 0x0008580201007387 */ /* 0x000fe80000100800 */
[----:B------:R-:W4:Y:S04]  /*430b0*/  LDL.LU R150, [R1+0x8b8] ;  /* 0x0008b80001967983 */ /* 0x000f280000300800 */
[----:B------:R1:W-:Y:S04]  /*430c0*/  STL [R1+0x854], R3 ;  /* 0x0008540301007387 */ /* 0x0003e80000100800 */
[----:B--2---:R-:W2:Y:S04]  /*430d0*/  LDL.LU R148, [R1+0x8d8] ;  /* 0x0008d80001947983 */ /* 0x004ea80000300800 */
[----:B------:R1:W-:Y:S04]  /*430e0*/  LDGSTS.E [R0+0x16100], desc[UR46][R4.64], P0 ;  /* 0x1610000004007fae */ /* 0x0003e8000812186e */
[----:B------:R-:W2:Y:S04]  /*430f0*/  LDL.LU R151, [R1+0x8b4] ;  /* 0x0008b40001977983 */ /* 0x000ea80000300800 */
[----:B---3--:R-:W3:Y:S01]  /*43100*/  LDL.LU R149, [R1+0x8d4] ;  /* 0x0008d40001957983 */ /* 0x008ee20000300800 */
[----:B-1----:R-:W-:-:S03]  /*43110*/  IMAD.MOV.U32 R4, RZ, RZ, R2 ;  /* 0x000000ffff047224 */ /* 0x002fc600078e0002 */
[----:B------:R-:W3:Y:S01]  /*43120*/  LDL.LU R147, [R1+0x8f4] ;  /* 0x0008f40001937983 */ /* 0x000ee20000300800 */
[----:B------:R-:W-:-:S03]  /*43130*/  IMAD.MOV.U32 R5, RZ, RZ, R3 ;  /* 0x000000ffff057224 */ /* 0x000fc600078e0003 */
[----:B------:R-:W3:Y:S04]  /*43140*/  LDL.LU R7, [R1+0x8f8] ;  /* 0x0008f80001077983 */ /* 0x000ee80000300800 */
[----:B------:R-:W3:Y:S04]  /*43150*/  LDL.LU R3, [R1+0x914] ;  /* 0x0009140001037983 */ /* 0x000ee80000300800 */
[----:B------:R-:W3:Y:S04]  /*43160*/  LDL.LU R2, [R1+0x918] ;  /* 0x0009180001027983 */ /* 0x000ee80000300800 */
[----:B------:R1:W-:Y:S04]  /*43170*/  LDGSTS.E [R0+0x16500], desc[UR46][R4.64], P0 ;  /* 0x1650000004007fae */ /* 0x0003e8000812186e */
[----:B------:R-:W3:Y:S04]  /*43180*/  LDL.LU R4, [R1+0x874] ;  /* 0x0008740001047983 */ /* 0x000ee80000300800 */
[----:B------:R-:W1:Y:S01]  /*43190*/  LDL.LU R5, [R1+0x878] ;  /* 0x0008780001057983 */ /* 0x000e620000300800 */
[----:B----4-:R-:W-:-:S04]  /*431a0*/  IADD3 R238, P2, R238, UR8, RZ ;  /* 0x00000008eeee7c10 */ /* 0x010fc8000ff5e0ff */
[----:B------:R-:W-:Y:S02]  /*431b0*/  IADD3.X R246, R246, UR11, RZ, P2, !PT ;  /* 0x0000000bf6f67c10 */ /* 0x000fe400097fe4ff */
[----:B--2---:R-:W-:-:S04]  /*431c0*/  IADD3 R148, P2, R148, UR8, RZ ;  /* 0x0000000894947c10 */ /* 0x004fc8000ff5e0ff */
[----:B---3--:R-:W-:Y:S02]  /*431d0*/  IADD3.X R149, R149, UR11, RZ, P2, !PT ;  /* 0x0000000b95957c10 */ /* 0x008fe400097fe4ff */
[----:B-1----:R-:W-:-:S04]  /*431e0*/  IADD3 R5, P1, R5, UR8, RZ ;  /* 0x0000000805057c10 */ /* 0x002fc8000ff3e0ff */
[----:B------:R-:W-:Y:S01]  /*431f0*/  IADD3.X R4, R4, UR11, RZ, P1, !PT ;  /* 0x0000000b04047c10 */ /* 0x000fe20008ffe4ff */
        /* <DEDUP_REMOVED lines=15> */
[----:B------:R-:W-:Y:S01]  /*432f0*/  IMAD.MOV.U32 R5, RZ, RZ, R151 ;  /* 0x000000ffff057224 */ /* 0x000fe200078e0097 */
[----:B------:R-:W-:Y:S04]  /*43300*/  STL [R1+0x898], R238 ;  /* 0x000898ee01007387 */ /* 0x000fe80000100800 */
[----:B------:R1:W-:Y:S01]  /*43310*/  LDGSTS.E [R0+0x17100], desc[UR46][R4.64], P0 ;  /* 0x1710000004007fae */ /* 0x0003e2000812186e */
[----:B------:R-:W-:-:S03]  /*43320*/  IADD3.X R3, R3, UR11, RZ, P2, !PT ;  /* 0x0000000b03037c10 */ /* 0x000fc600097fe4ff */
[----:B------:R-:W-:Y:S01]  /*43330*/  STL [R1+0x894], R246 ;  /* 0x000894f601007387 */ /* 0x000fe20000100800 */
        /* <DEDUP_REMOVED lines=9> */
[----:B------:R-:W-:Y:S04]  /*433d0*/  STL [R1+0x8f8], R7 ;  /* 0x0008f80701007387 */ /* 0x000fe80000100800 */
[----:B------:R-:W-:Y:S04]  /*433e0*/  STL [R1+0x8f4], R147 ;  /* 0x0008f49301007387 */ /* 0x000fe80000100800 */
[----:B------:R1:W-:Y:S04]  /*433f0*/  STL [R1+0x918], R2 ;  /* 0x0009180201007387 */ /* 0x0003e80000100800 */
[----:B------:R2:W-:Y:S04]  /*43400*/  LDGSTS.E [R0+0x17900], desc[UR46][R4.64], P0 ;  /* 0x1790000004007fae */ /* 0x0005e8000812186e */
[----:B------:R3:W-:Y:S01]  /*43410*/  STL [R1+0x914], R3 ;  /* 0x0009140301007387 */ /* 0x0007e20000100800 */
[----:B--2---:R-:W-:-:S03]  /*43420*/  IMAD.MOV.U32 R4, RZ, RZ, R2 ;  /* 0x000000ffff047224 */ /* 0x004fc600078e0002 */
[----:B-1----:R-:W2:Y:S01]  /*43430*/  LDL.LU R2, [R1+0x200] ;  /* 0x0002000001027983 */ /* 0x002ea20000300800 */
[----:B------:R-:W-:Y:S01]  /*43440*/  IMAD.MOV.U32 R5, RZ, RZ, R3 ;  /* 0x000000ffff057224 */ /* 0x000fe200078e0003 */
[----:B---3--:R-:W-:Y:S02]  /*43450*/  LOP3.LUT R3, R6, 0x40, RZ, 0x3c, !PT ;  /* 0x0000004006037812 */ /* 0x008fe400078e3cff */
[----:B------:R-:W3:Y:S04]  /*43460*/  LDL.LU R149, [R1+0x21c] ;  /* 0x00021c0001957983 */ /* 0x000ee80000300800 */
[----:B------:R-:W4:Y:S04]  /*43470*/  LDL.LU R7, [R1+0x220] ;  /* 0x0002200001077983 */ /* 0x000f280000300800 */
[----:B------:R1:W-:Y:S04]  /*43480*/  LDGSTS.E [R0+0x17d00], desc[UR46][R4.64], P0 ;  /* 0x17d0000004007fae */ /* 0x0003e8000812186e */
[----:B------:R-:W3:Y:S01]  /*43490*/  LDL.LU R147, [R1+0x23c] ;  /* 0x00023c0001937983 */ /* 0x000ee20000300800 */
[----:B-1----:R-:W-:-:S03]  /*434a0*/  VIADD R0, R3, UR12 ;  /* 0x0000000c03007c36 */ /* 0x002fc60008000000 */
[----:B------:R-:W3:Y:S04]  /*434b0*/  LDL.LU R3, [R1+0x240] ;  /* 0x0002400001037983 */ /* 0x000ee80000300800 */
[----:B------:R-:W3:Y:S04]  /*434c0*/  LDL.LU R151, [R1+0x25c] ;  /* 0x00025c0001977983 */ /* 0x000ee80000300800 */
[----:B------:R-:W3:Y:S01]  /*434d0*/  LDL.LU R150, [R1+0x260] ;  /* 0x0002600001967983 */ /* 0x000ee20000300800 */
[----:B------:R-:W-:Y:S02]  /*434e0*/  IADD3 R205, P1, R205, UR8, RZ ;  /* 0x00000008cdcd7c10 */ /* 0x000fe4000ff3e0ff */
[----:B------:R-:W-:-:S02]  /*434f0*/  IADD3 R213, P2, R213, UR8, RZ ;  /* 0x00000008d5d57c10 */ /* 0x000fc4000ff5e0ff */
[----:B------:R-:W-:Y:S02]  /*43500*/  IADD3.X R204, R204, UR11, RZ, P1, !PT ;  /* 0x0000000bcccc7c10 */ /* 0x000fe40008ffe4ff */
[----:B------:R-:W-:Y:S02]  /*43510*/  MOV R4, R205 ;  /* 0x000000cd00047202 */ /* 0x000fe40000000f00 */
[----:B------:R-:W-:Y:S01]  /*43520*/  IADD3.X R212, R212, UR11, RZ, P2, !PT ;  /* 0x0000000bd4d47c10 */ /* 0x000fe200097fe4ff */
[----:B------:R-:W-:Y:S01]  /*43530*/  IMAD.MOV.U32 R5, RZ, RZ, R204 ;  /* 0x000000ffff057224 */ /* 0x000fe200078e00cc */
[----:B------:R-:W-:-:S04]  /*43540*/  IADD3 R221, P1, R221, UR8, RZ ;  /* 0x00000008dddd7c10 */ /* 0x000fc8000ff3e0ff */
[----:B------:R1:W-:Y:S01]  /*43550*/  LDGSTS.E [R0+0x200], desc[UR46][R4.64], P0 ;  /* 0x0020000004007fae */ /* 0x0003e2000812186e */
[----:B------:R-:W-:Y:S02]  /*43560*/  IADD3.X R220, R220, UR11, RZ, P1, !PT ;  /* 0x0000000bdcdc7c10 */ /* 0x000fe40008ffe4ff */
[----:B------:R-:W-:Y:S01]  /*43570*/  IADD3 R229, P2, R229, UR8, RZ ;  /* 0x00000008e5e57c10 */ /* 0x000fe2000ff5e0ff */
[----:B-1----:R-:W-:Y:S02]  /*43580*/  IMAD.MOV.U32 R4, RZ, RZ, R213 ;  /* 0x000000ffff047224 */ /* 0x002fe400078e00d5 */
[----:B------:R-:W-:Y:S01]  /*43590*/  IMAD.MOV.U32 R5, RZ, RZ, R212 ;  /* 0x000000ffff057224 */ /* 0x000fe200078e00d4 */
[----:B------:R-:W-:-:S04]  /*435a0*/  IADD3.X R228, R228, UR11, RZ, P2, !PT ;  /* 0x0000000be4e47c10 */ /* 0x000fc800097fe4ff */
[----:B------:R1:W-:Y:S01]  /*435b0*/  LDGSTS.E [R0+0x600], desc[UR46][R4.64], P0 ;  /* 0x0060000004007fae */ /* 0x0003e2000812186e */
[----:B------:R-:W-:Y:S02]  /*435c0*/  IADD3 R237, P1, R237, UR8, RZ ;  /* 0x00000008eded7c10 */ /* 0x000fe4000ff3e0ff */
[----:B------:R-:W-:Y:S02]  /*435d0*/  IADD3 R245, P2, R245, UR8, RZ ;  /* 0x00000008f5f57c10 */ /* 0x000fe4000ff5e0ff */
[----:B------:R-:W-:Y:S01]  /*435e0*/  IADD3.X R236, R236, UR11, RZ, P1, !PT ;  /* 0x0000000becec7c10 */ /* 0x000fe20008ffe4ff */
        /* <DEDUP_REMOVED lines=13> */
[----:B--2---:R-:W-:-:S04]  /*436c0*/  IADD3 R2, P1, R2, UR8, RZ ;  /* 0x0000000802027c10 */ /* 0x004fc8000ff3e0ff */
[----:B------:R-:W-:Y:S02]  /*436d0*/  IADD3.X R252, R252, UR11, RZ, P1, !PT ;  /* 0x0000000bfcfc7c10 */ /* 0x000fe40008ffe4ff */
[----:B----4-:R-:W-:Y:S01]  /*436e0*/  IADD3 R7, P2, R7, UR8, RZ ;  /* 0x0000000807077c10 */ /* 0x010fe2000ff5e0ff */
[----:B-1----:R-:W-:Y:S01]  /*436f0*/  IMAD.MOV.U32 R4, RZ, RZ, R2 ;  /* 0x000000ffff047224 */ /* 0x002fe200078e0002 */
[----:B------:R1:W-:Y:S01]  /*43700*/  STL [R1+0x200], R2 ;  /* 0x0002000201007387 */ /* 0x0003e20000100800 */
[----:B------:R-:W-:Y:S01]  /*43710*/  IMAD.MOV.U32 R5, RZ, RZ, R252 ;  /* 0x000000ffff057224 */ /* 0x000fe200078e00fc */
[----:B---3--:R-:W-:Y:S02]  /*43720*/  IADD3.X R149, R149, UR11, RZ, P2, !PT ;  /* 0x0000000b95957c10 */ /* 0x008fe400097fe4ff */
[----:B------:R2:W-:Y:S04]  /*43730*/  STL [R1+0x220], R7 ;  /* 0x0002200701007387 */ /* 0x0005e80000100800 */
[----:B------:R3:W-:Y:S04]  /*43740*/  LDGSTS.E [R0+0x1a00], desc[UR46][R4.64], P0 ;  /* 0x01a0000004007fae */ /* 0x0007e8000812186e */
[----:B-1----:R-:W4:Y:S01]  /*43750*/  LDL.LU R2, [R1+0x280] ;  /* 0x0002800001027983 */ /* 0x002f220000300800 */
[----:B------:R-:W-:-:S03]  /*43760*/  IADD3 R3, P1, R3, UR8, RZ ;  /* 0x0000000803037c10 */ /* 0x000fc6000ff3e0ff */
[----:B------:R1:W-:Y:S01]  /*43770*/  STL [R1+0x21c], R149 ;  /* 0x00021c9501007387 */ /* 0x0003e20000100800 */
[----:B---3--:R-:W-:-:S03]  /*43780*/  IMAD.MOV.U32 R4, RZ, RZ, R7 ;  /* 0x000000ffff047224 */ /* 0x008fc600078e0007 */
[----:B------:R-:W3:Y:S01]  /*43790*/  LDL.LU R148, [R1+0x2a0] ;  /* 0x0002a00001947983 */ /* 0x000ee20000300800 */
[----:B------:R-:W-:Y:S01]  /*437a0*/  IMAD.MOV.U32 R5, RZ, RZ, R149 ;  /* 0x000000ffff057224 */ /* 0x000fe200078e0095 */
[----:B------:R-:W-:Y:S02]  /*437b0*/  IADD3.X R147, R147, UR11, RZ, P1, !PT ;  /* 0x0000000b93937c10 */ /* 0x000fe40008ffe4ff */
[----:B--2---:R-:W2:Y:S01]  /*437c0*/  LDL.LU R7, [R1+0x27c] ;  /* 0x00027c0001077983 */ /* 0x004ea20000300800 */
[----:B------:R-:W-:-:S03]  /*437d0*/  IADD3 R150, P2, R150, UR8, RZ ;  /* 0x0000000896967c10 */ /* 0x000fc6000ff5e0ff */
[----:B-1----:R-:W2:Y:S01]  /*437e0*/  LDL.LU R149, [R1+0x29c] ;  /* 0x00029c0001957983 */ /* 0x002ea20000300800 */
[----:B------:R-:W-:-:S03]  /*437f0*/  IADD3.X R151, R151, UR11, RZ, P2, !PT ;  /* 0x0000000b97977c10 */ /* 0x000fc600097fe4ff */
[----:B------:R1:W-:Y:S04]  /*43800*/  LDGSTS.E [R0+0x1e00], desc[UR46][R4.64], P0 ;  /* 0x01e0000004007fae */ /* 0x0003e8000812186e */
[----:B------:R1:W-:Y:S04]  /*43810*/  STL [R1+0x240], R3 ;  /* 0x0002400301007387 */ /* 0x0003e80000100800 */
[----:B------:R1:W-:Y:S02]  /*43820*/  STL [R1+0x23c], R147 ;  /* 0x00023c9301007387 */ /* 0x0003e40000100800 */
[----:B-1----:R-:W-:Y:S01]  /*43830*/  MOV R4, R3 ;  /* 0x0000000300047202 */ /* 0x002fe20000000f00 */
[----:B------:R-:W-:Y:S01]  /*43840*/  IMAD.MOV.U32 R5, RZ, RZ, R147 ;  /* 0x000000ffff057224 */ /* 0x000fe200078e0093 */
[----:B------:R1:W-:Y:S04]  /*43850*/  STL [R1+0x260], R150 ;  /* 0x0002609601007387 */ /* 0x0003e80000100800 */
[----:B------:R-:W2:Y:S04]  /*43860*/  LDL.LU R3, [R1+0x2c0] ;  /* 0x0002c00001037983 */ /* 0x000ea80000300800 */
[----:B------:R1:W-:Y:S04]  /*43870*/  STL [R1+0x25c], R151 ;  /* 0x00025c9701007387 */ /* 0x0003e80000100800 */
[----:B------:R1:W-:Y:S04]  /*43880*/  LDGSTS.E [R0+0x2200], desc[UR46][R4.64], P0 ;  /* 0x0220000004007fae */ /* 0x0003e8000812186e */
[----:B------:R-:W2:Y:S01]  /*43890*/  LDL.LU R147, [R1+0x2e0] ;  /* 0x0002e00001937983 */ /* 0x000ea20000300800 */
[----:B-1----:R-:W-:-:S03]  /*438a0*/  IMAD.MOV.U32 R4, RZ, RZ, R150 ;  /* 0x000000ffff047224 */ /* 0x002fc600078e0096 */
[----:B------:R-:W2:Y:S01]  /*438b0*/  LDL.LU R150, [R1+0x2bc] ;  /* 0x0002bc0001967983 */ /* 0x000ea20000300800 */
[----:B------:R-:W-:-:S03]  /*438c0*/  IMAD.MOV.U32 R5, RZ, RZ, R151 ;  /* 0x000000ffff057224 */ /* 0x000fc600078e0097 */
[----:B------:R-:W2:Y:S04]  /*438d0*/  LDL.LU R151, [R1+0x2dc] ;  /* 0x0002dc0001977983 */ /* 0x000ea80000300800 */
[----:B------:R1:W-:Y:S01]  /*438e0*/  LDGSTS.E [R0+0x2600], desc[UR46][R4.64], P0 ;  /* 0x0260000004007fae */ /* 0x0003e2000812186e */
[----:B----4-:R-:W-:-:S05]  /*438f0*/  IADD3 R2, P1, R2, UR8, RZ ;  /* 0x0000000802027c10 */ /* 0x010fca000ff3e0ff */
[----:B------:R4:W-:Y:S01]  /*43900*/  STL [R1+0x280], R2 ;  /* 0x0002800201007387 */ /* 0x0009e20000100800 */
[----:B---3--:R-:W-:Y:S02]  /*43910*/  IADD3 R148, P2, R148, UR8, RZ ;  /* 0x0000000894947c10 */ /* 0x008fe4000ff5e0ff */
[----:B--2---:R-:W-:Y:S01]  /*43920*/  IADD3.X R7, R7, UR11, RZ, P1, !PT ;  /* 0x0000000b07077c10 */ /* 0x004fe20008ffe4ff */
[----:B-1----:R-:W-:Y:S01]  /*43930*/  IMAD.MOV.U32 R4, RZ, RZ, R2 ;  /* 0x000000ffff047224 */ /* 0x002fe200078e0002 */
[----:B------:R-:W-:-:S03]  /*43940*/  IADD3.X R149, R149, UR11, RZ, P2, !PT ;  /* 0x0000000b95957c10 */ /* 0x000fc600097fe4ff */
[----:B------:R-:W-:Y:S01]  /*43950*/  IMAD.MOV.U32 R5, RZ, RZ, R7 ;  /* 0x000000ffff057224 */ /* 0x000fe200078e0007 */
[----:B------:R1:W-:Y:S04]  /*43960*/  STL [R1+0x27c], R7 ;  /* 0x00027c0701007387 */ /* 0x0003e80000100800 */
[----:B------:R2:W-:Y:S04]  /*43970*/  STL [R1+0x2a0], R148 ;  /* 0x0002a09401007387 */ /* 0x0005e80000100800 */
[----:B----4-:R-:W3:Y:S04]  /*43980*/  LDL.LU R2, [R1+0x300] ;  /* 0x0003000001027983 */ /* 0x010ee80000300800 */
[----:B------:R4:W-:Y:S04]  /*43990*/  STL [R1+0x29c], R149 ;  /* 0x00029c9501007387 */ /* 0x0009e80000100800 */
[----:B------:R4:W-:Y:S01]  /*439a0*/  LDGSTS.E [R0+0x2a00], desc[UR46][R4.64], P0 ;  /* 0x02a0000004007fae */ /* 0x0009e2000812186e */
[----:B------:R-:W-:-:S03]  /*439b0*/  IADD3 R3, P1, R3, UR8, RZ ;  /* 0x0000000803037c10 */ /* 0x000fc6000ff3e0ff */
[----:B-1----:R-:W3:Y:S01]  /*439c0*/  LDL.LU R7, [R1+0x320] ;  /* 0x0003200001077983 */ /* 0x002ee20000300800 */
[----:B----4-:R-:W-:Y:S02]  /*439d0*/  IMAD.MOV.U32 R4, RZ, RZ, R148 ;  /* 0x000000ffff047224 */ /* 0x010fe400078e0094 */
[----:B------:R-:W-:Y:S01]  /*439e0*/  IMAD.MOV.U32 R5, RZ, RZ, R149 ;  /* 0x000000ffff057224 */ /* 0x000fe200078e0095 */
[----:B--2---:R-:W2:Y:S01]  /*439f0*/  LDL.LU R148, [R1+0x2fc] ;  /* 0x0002fc0001947983 */ /* 0x004ea20000300800 */
[----:B------:R-:W-:-:S03]  /*43a00*/  IADD3 R147, P2, R147, UR8, RZ ;  /* 0x0000000893937c10 */ /* 0x000fc6000ff5e0ff */
[----:B------:R-:W4:Y:S04]  /*43a10*/  LDL.LU R149, [R1+0x31c] ;  /* 0x00031c0001957983 */ /* 0x000f280000300800 */
        /* <DEDUP_REMOVED lines=41> */
[----:B-1----:R-:W-:Y:S01]  /*43cb0*/  MOV R4, R3 ;  /* 0x0000000300047202 */ /* 0x002fe20000000f00 */
        /* <DEDUP_REMOVED lines=22> */
[----:B------:R2:W-:Y:S01]  /*43e20*/  LDGSTS.E [R0+0x4a00], desc[UR46][R4.64], P0 ;  /* 0x04a0000004007fae */ /* 0x0005e2000812186e */
[----:B------:R-:W-:-:S03]  /*43e30*/  IADD3 R3, P1, R3, UR8, RZ ;  /* 0x0000000803037c10 */ /* 0x000fc6000ff3e0ff */
[----:B-1----:R-:W3:Y:S01]  /*43e40*/  LDL.LU R7, [R1+0x420] ;  /* 0x0004200001077983 */ /* 0x002ee20000300800 */
[----:B--2---:R-:W-:Y:S02]  /*43e50*/  IMAD.MOV.U32 R4, RZ, RZ, R148 ;  /* 0x000000ffff047224 */ /* 0x004fe400078e0094 */
        /* <DEDUP_REMOVED lines=250> */
[----:B--2---:R-:W-:-:S02]  /*44e00*/  IMAD.MOV.U32 R4, RZ, RZ, R7 ;  /* 0x000000ffff047224 */ /* 0x004fc400078e0007 */
[----:B------:R-:W2:Y:S01]  /*44e10*/  LDL.LU R2, [R1+0x7a0] ;  /* 0x0007a00001027983 */ /* 0x000ea20000300800 */
[----:B------:R-:W-:-:S03]  /*44e20*/  IMAD.MOV.U32 R5, RZ, RZ, R149 ;  /* 0x000000ffff057224 */ /* 0x000fc600078e0095 */
[----:B-1----:R-:W4:Y:S04]  /*44e30*/  LDL.LU R149, [R1+0x77c] ;  /* 0x00077c0001957983 */ /* 0x002f280000300800 */
[----:B------:R1:W-:Y:S01]  /*44e40*/  LDGSTS.E [R0+0x13e00], desc[UR46][R4.64], P0 ;  /* 0x13e0000004007fae */ /* 0x0003e2000812186e */
[----:B------:R-:W-:-:S03]  /*44e50*/  IADD3 R3, P2, R3, UR8, RZ ;  /* 0x0000000803037c10 */ /* 0x000fc6000ff5e0ff */
[----:B------:R-:W4:Y:S01]  /*44e60*/  LDL.LU R7, [R1+0x79c] ;  /* 0x00079c0001077983 */ /* 0x000f220000300800 */
[----:B------:R-:W-:Y:S02]  /*44e70*/  IADD3.X R151, R151, UR11, RZ, P1, !PT ;  /* 0x0000000b97977c10 */ /* 0x000fe40008ffe4ff */
[----:B-1----:R-:W-:Y:S02]  /*44e80*/  MOV R4, R150 ;  /* 0x0000009600047202 */ /* 0x002fe40000000f00 */
[----:B------:R-:W-:Y:S01]  /*44e90*/  IADD3.X R147, R147, UR11, RZ, P2, !PT ;  /* 0x0000000b93937c10 */ /* 0x000fe200097fe4ff */
[----:B------:R-:W-:Y:S01]  /*44ea0*/  IMAD.MOV.U32 R5, RZ, RZ, R151 ;  /* 0x000000ffff057224 */ /* 0x000fe200078e0097 */
[----:B------:R-:W-:Y:S04]  /*44eb0*/  STL [R1+0x740], R150 ;  /* 0x0007409601007387 */ /* 0x000fe80000100800 */
        /* <DEDUP_REMOVED lines=28> */
[----:B------:R-:W4:Y:S04]  /*45080*/  LDL.LU R7, [R1+0x840] ;  /* 0x0008400001077983 */ /* 0x000f280000300800 */
[----:B------:R-:W4:Y:S01]  /*45090*/  LDL.LU R2, [R1+0x860] ;  /* 0x0008600001027983 */ /* 0x000f220000300800 */
[----:B------:R-:W-:-:S03]  /*450a0*/  IADD3 R3, P1, R3, UR8, RZ ;  /* 0x0000000803037c10 */ /* 0x000fc6000ff3e0ff */
[----:B------:R1:W-:Y:S01]  /*450b0*/  LDGSTS.E [R0+0x14e00], desc[UR46][R4.64], P0 ;  /* 0x14e0000004007fae */ /* 0x0003e2000812186e */
[----:B------:R-:W-:-:S03]  /*450c0*/  IADD3.X R147, R147, UR11, RZ, P1, !PT ;  /* 0x0000000b93937c10 */ /* 0x000fc60008ffe4ff */
[----:B------:R-:W-:Y:S01]  /*450d0*/  STL [R1+0x7c0], R3 ;  /* 0x0007c00301007387 */ /* 0x000fe20000100800 */
[----:B------:R-:W-:-:S03]  /*450e0*/  IADD3 R238, P2, R238, UR8, RZ ;  /* 0x00000008eeee7c10 */ /* 0x000fc6000ff5e0ff */
[----:B------:R1:W-:Y:S01]  /*450f0*/  STL [R1+0x7bc], R147 ;  /* 0x0007bc9301007387 */ /* 0x0003e20000100800 */
[----:B------:R-:W-:Y:S01]  /*45100*/  IADD3.X R246, R246, UR11, RZ, P2, !PT ;  /* 0x0000000bf6f67c10 */ /* 0x000fe200097fe4ff */
[----:B-1----:R-:W-:Y:S02]  /*45110*/  IMAD.MOV.U32 R5, RZ, RZ, R147 ;  /* 0x000000ffff057224 */ /* 0x002fe400078e0093 */
[----:B------:R1:W-:Y:S01]  /*45120*/  STL [R1+0x7e0], R238 ;  /* 0x0007e0ee01007387 */ /* 0x0003e20000100800 */
[----:B------:R-:W-:-:S03]  /*45130*/  IMAD.MOV.U32 R4, RZ, RZ, R3 ;  /* 0x000000ffff047224 */ /* 0x000fc600078e0003 */
[----:B------:R-:W4:Y:S04]  /*45140*/  LDL.LU R147, [R1+0x83c] ;  /* 0x00083c0001937983 */ /* 0x000f280000300800 */
        /* <DEDUP_REMOVED lines=17> */
[----:B--2---:R-:W-:Y:S02]  /*45260*/  IMAD.MOV.U32 R4, RZ, RZ, R148 ;  /* 0x000000ffff047224 */ /* 0x004fe400078e0094 */
[----:B------:R-:W-:Y:S01]  /*45270*/  IMAD.MOV.U32 R5, RZ, RZ, R149 ;  /* 0x000000ffff057224 */ /* 0x000fe200078e0095 */
        /* <DEDUP_REMOVED lines=9> */
[----:B-1----:R-:W-:Y:S01]  /*45310*/  IMAD.MOV.U32 R5, RZ, RZ, R147 ;  /* 0x000000ffff057224 */ /* 0x002fe200078e0093 */
[----:B------:R-:W-:Y:S01]  /*45320*/  MOV R4, R7 ;  /* 0x0000000700047202 */ /* 0x000fe20000000f00 */
        /* <DEDUP_REMOVED lines=31> */
[----:B------:R-:W-:Y:S01]  /*45520*/  STL [R1+0x8a0], R246 ;  /* 0x0008a0f601007387 */ /* 0x000fe20000100800 */
[----:B-1----:R-:W-:Y:S02]  /*45530*/  IMAD.MOV.U32 R4, RZ, RZ, R246 ;  /* 0x000000ffff047224 */ /* 0x002fe400078e00f6 */
[----:B------:R-:W-:Y:S01]  /*45540*/  IMAD.MOV.U32 R5, RZ, RZ, R238 ;  /* 0x000000ffff057224 */ /* 0x000fe200078e00ee */
[----:B------:R1:W-:Y:S01]  /*45550*/  STL [R1+0x89c], R238 ;  /* 0x00089cee01007387 */ /* 0x0003e20000100800 */
[----:B------:R-:W-:-:S03]  /*45560*/  IADD3 R2, P2, R2, UR8, RZ ;  /* 0x0000000802027c10 */ /* 0x000fc6000ff5e0ff */
[----:B------:R2:W-:Y:S01]  /*45570*/  LDGSTS.E [R0+0x16e00], desc[UR46][R4.64], P0 ;  /* 0x16e0000004007fae */ /* 0x0005e2000812186e */
[----:B------:R-:W-:-:S03]  /*45580*/  IADD3.X R147, R147, UR11, RZ, P1, !PT ;  /* 0x0000000b93937c10 */ /* 0x000fc60008ffe4ff */
[----:B-1----:R-:W3:Y:S01]  /*45590*/  LDL.LU R238, [R1+0xfc8] ;  /* 0x000fc80001ee7983 */ /* 0x002ee20000300800 */
[----:B------:R-:W-:-:S03]  /*455a0*/  IADD3.X R3, R3, UR11, RZ, P2, !PT ;  /* 0x0000000b03037c10 */ /* 0x000fc600097fe4ff */
[----:B------:R-:W4:Y:S01]  /*455b0*/  LDL.LU R246, [R1+0xfc4] ;  /* 0x000fc40001f67983 */ /* 0x000f220000300800 */
[----:B--2---:R-:W-:Y:S02]  /*455c0*/  IMAD.MOV.U32 R4, RZ, RZ, R150 ;  /* 0x000000ffff047224 */ /* 0x004fe400078e0096 */
[----:B------:R-:W-:Y:S01]  /*455d0*/  IMAD.MOV.U32 R5, RZ, RZ, R151 ;  /* 0x000000ffff057224 */ /* 0x000fe200078e0097 */
[----:B------:R-:W-:Y:S04]  /*455e0*/  STL [R1+0x8c0], R150 ;  /* 0x0008c09601007387 */ /* 0x000fe80000100800 */
[----:B------:R-:W-:Y:S04]  /*455f0*/  STL [R1+0x8bc], R151 ;  /* 0x0008bc9701007387 */ /* 0x000fe80000100800 */
[----:B------:R1:W-:Y:S04]  /*45600*/  LDGSTS.E [R0+0x17200], desc[UR46][R4.64], P0 ;  /* 0x1720000004007fae */ /* 0x0003e8000812186e */
[----:B------:R-:W-:Y:S04]  /*45610*/  STL [R1+0x8e0], R148 ;  /* 0x0008e09401007387 */ /* 0x000fe80000100800 */
[----:B------:R2:W-:Y:S01]  /*45620*/  STL [R1+0x8dc], R149 ;  /* 0x0008dc9501007387 */ /* 0x0005e20000100800 */
[----:B-1----:R-:W-:-:S02]  /*45630*/  IMAD.MOV.U32 R4, RZ, RZ, R148 ;  /* 0x000000ffff047224 */ /* 0x002fc400078e0094 */
[----:B------:R-:W-:Y:S01]  /*45640*/  IMAD.MOV.U32 R5, RZ, RZ, R149 ;  /* 0x000000ffff057224 */ /* 0x000fe200078e0095 */
[----:B------:R1:W-:Y:S04]  /*45650*/  STL [R1+0x900], R7 ;  /* 0x0009000701007387 */ /* 0x0003e80000100800 */
[----:B------:R1:W-:Y:S04]  /*45660*/  STL [R1+0x8fc], R147 ;  /* 0x0008fc9301007387 */ /* 0x0003e80000100800 */
[----:B------:R1:W-:Y:S04]  /*45670*/  STL [R1+0x920], R2 ;  /* 0x0009200201007387 */ /* 0x0003e80000100800 */
[----:B------:R1:W-:Y:S04]  /*45680*/  LDGSTS.E [R0+0x17600], desc[UR46][R4.64], P0 ;  /* 0x1760000004007fae */ /* 0x0003e8000812186e */
[----:B------:R1:W-:Y:S04]  /*45690*/  STL [R1+0x91c], R3 ;  /* 0x00091c0301007387 */ /* 0x0003e80000100800 */
[----:B--2---:R-:W2:Y:S01]  /*456a0*/  LDL.LU R149, [R1+0x204] ;  /* 0x0002040001957983 */ /* 0x004ea20000300800 */
[----:B-1----:R-:W-:-:S03]  /*456b0*/  IMAD.MOV.U32 R4, RZ, RZ, R7 ;  /* 0x000000ffff047224 */ /* 0x002fc600078e0007 */
[----:B------:R-:W2:Y:S01]  /*456c0*/  LDL.LU R7, [R1+0x208] ;  /* 0x0002080001077983 */ /* 0x000ea20000300800 */
[----:B------:R-:W-:-:S03]  /*456d0*/  IMAD.MOV.U32 R5, RZ, RZ, R147 ;  /* 0x000000ffff057224 */ /* 0x000fc600078e0093 */
[----:B------:R-:W2:Y:S04]  /*456e0*/  LDL.LU R150, [R1+0x224] ;  /* 0x0002240001967983 */ /* 0x000ea80000300800 */
[----:B------:R-:W2:Y:S04]  /*456f0*/  LDL.LU R147, [R1+0x228] ;  /* 0x0002280001937983 */ /* 0x000ea80000300800 */
[----:B------:R1:W-:Y:S02]  /*45700*/  LDGSTS.E [R0+0x17a00], desc[UR46][R4.64], P0 ;  /* 0x17a0000004007fae */ /* 0x0003e4000812186e */
[----:B-1----:R-:W-:Y:S01]  /*45710*/  IMAD.MOV.U32 R4, RZ, RZ, R2 ;  /* 0x000000ffff047224 */ /* 0x002fe200078e0002 */
[----:B------:R-:W-:Y:S01]  /*45720*/  LOP3.LUT R2, R6, 0x60, RZ, 0x3c, !PT ;  /* 0x0000006006027812 */ /* 0x000fe200078e3cff */
[----:B------:R-:W-:-:S02]  /*45730*/  IMAD.MOV.U32 R5, RZ, RZ, R3 ;  /* 0x000000ffff057224 */ /* 0x000fc400078e0003 */
[----:B------:R-:W2:Y:S04]  /*45740*/  LDL.LU R3, [R1+0x244] ;  /* 0x0002440001037983 */ /* 0x000ea80000300800 */
[----:B------:R1:W-:Y:S02]  /*45750*/  LDGSTS.E [R0+0x17e00], desc[UR46][R4.64], P0 ;  /* 0x17e0000004007fae */ /* 0x0003e4000812186e */
[----:B-1----:R-:W-:Y:S02]  /*45760*/  VIADD R0, R2, UR12 ;  /* 0x0000000c02007c36 */ /* 0x002fe40008000000 */
[----:B------:R-:W2:Y:S04]  /*45770*/  LDL.LU R2, [R1+0x248] ;  /* 0x0002480001027983 */ /* 0x000ea80000300800 */
[----:B------:R-:W2:Y:S04]  /*45780*/  LDL.LU R151, [R1+0x264] ;  /* 0x0002640001977983 */ /* 0x000ea80000300800 */
[----:B------:R-:W2:Y:S01]  /*45790*/  LDL.LU R148, [R1+0x268] ;  /* 0x0002680001947983 */ /* 0x000ea20000300800 */
[----:B------:R-:W-:-:S02]  /*457a0*/  IADD3 R207, P1, R207, UR8, RZ ;  /* 0x00000008cfcf7c10 */ /* 0x000fc4000ff3e0ff */
[----:B------:R-:W-:Y:S02]  /*457b0*/  IADD3 R215, P2, R215, UR8, RZ ;  /* 0x00000008d7d77c10 */ /* 0x000fe4000ff5e0ff */
[----:B------:R-:W-:Y:S01]  /*457c0*/  IADD3.X R206, R206, UR11, RZ, P1, !PT ;  /* 0x0000000bcece7c10 */ /* 0x000fe20008ffe4ff */
[----:B------:R-:W-:Y:S01]  /*457d0*/  IMAD.MOV.U32 R4, RZ, RZ, R207 ;  /* 0x000000ffff047224 */ /* 0x000fe200078e00cf */
[----:B------:R-:W-:Y:S02]  /*457e0*/  IADD3.X R214, R214, UR11, RZ, P2, !PT ;  /* 0x0000000bd6d67c10 */ /* 0x000fe400097fe4ff */
[----:B------:R-:W-:Y:S02]  /*457f0*/  MOV R5, R206 ;  /* 0x000000ce00057202 */ /* 0x000fe40000000f00 */
[----:B------:R-:W-:-:S03]  /*45800*/  IADD3 R223, P1, R223, UR8, RZ ;  /* 0x00000008dfdf7c10 */ /* 0x000fc6000ff3e0ff */
        /* <DEDUP_REMOVED lines=8> */
[----:B------:R-:W-:Y:S01]  /*45890*/  IADD3 R247, P2, R247, UR8, RZ ;  /* 0x00000008f7f77c10 */ /* 0x000fe2000ff5e0ff */
[----:B-1----:R-:W-:Y:S02]  /*458a0*/  IMAD.MOV.U32 R4, RZ, RZ, R223 ;  /* 0x000000ffff047224 */ /* 0x002fe400078e00df */
[----:B------:R-:W-:-:S05]  /*458b0*/  IMAD.MOV.U32 R5, RZ, RZ, R222 ;  /* 0x000000ffff057224 */ /* 0x000fca00078e00de */
[----:B------:R1:W-:Y:S02]  /*458c0*/  LDGSTS.E [R0+0xb00], desc[UR46][R4.64], P0 ;  /* 0x00b0000004007fae */ /* 0x0003e4000812186e */
[----:B-1----:R-:W-:Y:S02]  /*458d0*/  IMAD.MOV.U32 R4, RZ, RZ, R231 ;  /* 0x000000ffff047224 */ /* 0x002fe400078e00e7 */
[----:B------:R-:W-:-:S05]  /*458e0*/  IMAD.MOV.U32 R5, RZ, RZ, R230 ;  /* 0x000000ffff057224 */ /* 0x000fca00078e00e6 */
[----:B------:R1:W-:Y:S02]  /*458f0*/  LDGSTS.E [R0+0xf00], desc[UR46][R4.64], P0 ;  /* 0x00f0000004007fae */ /* 0x0003e4000812186e */
[----:B-1----:R-:W-:Y:S01]  /*45900*/  IMAD.MOV.U32 R4, RZ, RZ, R239 ;  /* 0x000000ffff047224 */ /* 0x002fe200078e00ef */
[----:B---3--:R-:W-:Y:S02]  /*45910*/  IADD3.X R238, R238, UR11, RZ, P1, !PT ;  /* 0x0000000beeee7c10 */ /* 0x008fe40008ffe4ff */
[----:B----4-:R-:W-:-:S03]  /*45920*/  IADD3.X R246, R246, UR11, RZ, P2, !PT ;  /* 0x0000000bf6f67c10 */ /* 0x010fc600097fe4ff */
[----:B------:R-:W-:-:S05]  /*45930*/  IMAD.MOV.U32 R5, RZ, RZ, R238 ;  /* 0x000000ffff057224 */ /* 0x000fca00078e00ee */
[----:B------:R1:W-:Y:S02]  /*45940*/  LDGSTS.E [R0+0x1300], desc[UR46][R4.64], P0 ;  /* 0x0130000004007fae */ /* 0x0003e4000812186e */
[----:B-1----:R-:W-:Y:S02]  /*45950*/  IMAD.MOV.U32 R4, RZ, RZ, R247 ;  /* 0x000000ffff047224 */ /* 0x002fe400078e00f7 */
[----:B------:R-:W-:-:S05]  /*45960*/  IMAD.MOV.U32 R5, RZ, RZ, R246 ;  /* 0x000000ffff057224 */ /* 0x000fca00078e00f6 */
[----:B------:R1:W-:Y:S01]  /*45970*/  LDGSTS.E [R0+0x1700], desc[UR46][R4.64], P0 ;  /* 0x0170000004007fae */ /* 0x0003e2000812186e */
[----:B--2---:R-:W-:-:S04]  /*45980*/  IADD3 R7, P1, R7, UR8, RZ ;  /* 0x0000000807077c10 */ /* 0x004fc8000ff3e0ff */
[----:B------:R-:W-:Y:S02]  /*45990*/  IADD3.X R149, R149, UR11, RZ, P1, !PT ;  /* 0x0000000b95957c10 */ /* 0x000fe40008ffe4ff */
        /* <DEDUP_REMOVED lines=13> */
[----:B------:R-:W-:Y:S01]  /*45a70*/  IADD3 R2, P1, R2, UR8, RZ ;  /* 0x0000000802027c10 */ /* 0x000fe2000ff3e0ff */
[----:B------:R-:W-:Y:S02]  /*45a80*/  IMAD.MOV.U32 R5, RZ, RZ, R150 ;  /* 0x000000ffff057224 */ /* 0x000fe400078e0096 */
[----:B----4-:R-:W4:Y:S01]  /*45a90*/  LDL.LU R150, [R1+0x2a4] ;  /* 0x0002a40001967983 */ /* 0x010f220000300800 */
[----:B------:R-:W-:-:S03]  /*45aa0*/  IADD3.X R3, R3, UR11, RZ, P1, !PT ;  /* 0x0000000b03037c10 */ /* 0x000fc60008ffe4ff */
[----:B------:R1:W-:Y:S01]  /*45ab0*/  LDGSTS.E [R0+0x1f00], desc[UR46][R4.64], P0 ;  /* 0x01f0000004007fae */ /* 0x0003e2000812186e */
[----:B------:R-:W-:-:S03]  /*45ac0*/  IADD3 R148, P2, R148, UR8, RZ ;  /* 0x0000000894947c10 */ /* 0x000fc6000ff5e0ff */
[----:B------:R1:W-:Y:S01]  /*45ad0*/  STL [R1+0x248], R2 ;  /* 0x0002480201007387 */ /* 0x0003e20000100800 */
[----:B------:R-:W-:-:S03]  /*45ae0*/  IADD3.X R151, R151, UR11, RZ, P2, !PT ;  /* 0x0000000b97977c10 */ /* 0x000fc600097fe4ff */
[----:B------:R1:W-:Y:S02]  /*45af0*/  STL [R1+0x244], R3 ;  /* 0x0002440301007387 */ /* 0x0003e40000100800 */
[----:B-1----:R-:W-:Y:S01]  /*45b00*/  IMAD.MOV.U32 R4, RZ, RZ, R2 ;  /* 0x000000ffff047224 */ /* 0x002fe200078e0002 */
[----:B------:R-:W-:Y:S01]  /*45b10*/  MOV R5, R3 ;  /* 0x0000000300057202 */ /* 0x000fe20000000f00 */
        /* <DEDUP_REMOVED lines=10> */
[----:B--2---:R-:W-:-:S05]  /*45bc0*/  IADD3 R7, P1, R7, UR8, RZ ;  /* 0x0000000807077c10 */ /* 0x004fca000ff3e0ff */
[----:B------:R2:W-:Y:S01]  /*45bd0*/  STL [R1+0x288], R7 ;  /* 0x0002880701007387 */ /* 0x0005e20000100800 */
[----:B-1----:R-:W-:Y:S01]  /*45be0*/  IMAD.MOV.U32 R4, RZ, RZ, R7 ;  /* 0x000000ffff047224 */ /* 0x002fe200078e0007 */
[----:B------:R-:W-:Y:S02]  /*45bf0*/  IADD3 R149, P2, R149, UR8, RZ ;  /* 0x0000000895957c10 */ /* 0x000fe4000ff5e0ff */
[----:B---3--:R-:W-:Y:S02]  /*45c00*/  IADD3.X R147, R147, UR11, RZ, P1, !PT ;  /* 0x0000000b93937c10 */ /* 0x008fe40008ffe4ff */
[----:B----4-:R-:W-:-:S03]  /*45c10*/  IADD3.X R150, R150, UR11, RZ, P2, !PT ;  /* 0x0000000b96967c10 */ /* 0x010fc600097fe4ff */
[----:B------:R-:W-:Y:S01]  /*45c20*/  IMAD.MOV.U32 R5, RZ, RZ, R147 ;  /* 0x000000ffff057224 */ /* 0x000fe200078e0093 */
[----:B------:R1:W-:Y:S04]  /*45c30*/  STL [R1+0x284], R147 ;  /* 0x0002849301007387 */ /* 0x0003e80000100800 */
[----:B------:R3:W-:Y:S04]  /*45c40*/  STL [R1+0x2a8], R149 ;  /* 0x0002a89501007387 */ /* 0x0007e80000100800 */
[----:B--2---:R-:W2:Y:S04]  /*45c50*/  LDL.LU R7, [R1+0x308] ;  /* 0x0003080001077983 */ /* 0x004ea80000300800 */
[----:B------:R4:W-:Y:S04]  /*45c60*/  STL [R1+0x2a4], R150 ;  /* 0x0002a49601007387 */ /* 0x0009e80000100800 */
[----:B------:R3:W-:Y:S04]  /*45c70*/  LDGSTS.E [R0+0x2b00], desc[UR46][R4.64], P0 ;  /* 0x02b0000004007fae */ /* 0x0007e8000812186e */
[----:B-1----:R-:W2:Y:S01]  /*45c80*/  LDL.LU R147, [R1+0x328] ;  /* 0x0003280001937983 */ /* 0x002ea20000300800 */
[----:B------:R-:W-:Y:S01]  /*45c90*/  IADD3 R2, P1, R2, UR8, RZ ;  /* 0x0000000802027c10 */ /* 0x000fe2000ff3e0ff */
[----:B---3--:R-:W-:-:S02]  /*45ca0*/  IMAD.MOV.U32 R4, RZ, RZ, R149 ;  /* 0x000000ffff047224 */ /* 0x008fc400078e0095 */
[----:B------:R-:W3:Y:S01]  /*45cb0*/  LDL.LU R149, [R1+0x304] ;  /* 0x0003040001957983 */ /* 0x000ee20000300800 */
[----:B------:R-:W-:Y:S01]  /*45cc0*/  IMAD.MOV.U32 R5, RZ, RZ, R150 ;  /* 0x000000ffff057224 */ /* 0x000fe200078e0096 */
[----:B------:R-:W-:Y:S02]  /*45cd0*/  IADD3 R3, P2, R3, UR8, RZ ;  /* 0x0000000803037c10 */ /* 0x000fe4000ff5e0ff */
        /* <DEDUP_REMOVED lines=209> */
[----:B------:R3:W-:Y:S01]  /*469f0*/  LDGSTS.E [R0+0x10b00], desc[UR46][R4.64], P0 ;  /* 0x10b0000004007fae */ /* 0x0007e2000812186e */
[----:B------:R-:W-:-:S03]  /*46a00*/  IADD3 R2, P1, R2, UR8, RZ ;  /* 0x0000000802027c10 */ /* 0x000fc6000ff3e0ff */
[----:B-1----:R-:W2:Y:S01]  /*46a10*/  LDL.LU R147, [R1+0x628] ;  /* 0x0006280001937983 */ /* 0x002ea20000300800 */
[----:B---3--:R-:W-:-:S03]  /*46a20*/  IMAD.MOV.U32 R4, RZ, RZ, R149 ;  /* 0x000000ffff047224 */ /* 0x008fc600078e0095 */
        /* <DEDUP_REMOVED lines=36> */
[----:B------:R-:W-:Y:S01]  /*46c70*/  IMAD.MOV.U32 R5, RZ, RZ, R150 ;  /* 0x000000ffff057224 */ /* 0x000fe200078e0096 */
[----:B------:R-:W3:Y:S01]  /*46c80*/  LDL.LU R147, [R1+0x684] ;  /* 0x0006840001937983 */ /* 0x000ee20000300800 */
[----:B------:R-:W-:-:S03]  /*46c90*/  IADD3 R148, P2, R148, UR8, RZ ;  /* 0x0000000894947c10 */ /* 0x000fc6000ff5e0ff */
        /* <DEDUP_REMOVED lines=32> */
[----:B---3--:R-:W-:Y:S02]  /*46ea0*/  IMAD.MOV.U32 R4, RZ, RZ, R149 ;  /* 0x000000ffff047224 */ /* 0x008fe400078e0095 */
        /* <DEDUP_REMOVED lines=29> */
[----:B------:R-:W-:Y:S04]  /*47080*/  STL [R1+0x728], R147 ;  /* 0x0007289301007387 */ /* 0x000fe80000100800 */
[----:B--2---:R-:W2:Y:S04]  /*47090*/  LDL.LU R7, [R1+0x788] ;  /* 0x0007880001077983 */ /* 0x004ea80000300800 */
[----:B------:R3:W-:Y:S04]  /*470a0*/  STL [R1+0x724], R150 ;  /* 0x0007249601007387 */ /* 0x0007e80000100800 */
[----:B------:R4:W-:Y:S04]  /*470b0*/  LDGSTS.E [R0+0x13b00], desc[UR46][R4.64], P0 ;  /* 0x13b0000004007fae */ /* 0x0009e8000812186e */
[----:B-1----:R-:W2:Y:S01]  /*470c0*/  LDL.LU R149, [R1+0x7a8] ;  /* 0x0007a80001957983 */ /* 0x002ea20000300800 */
[----:B------:R-:W-:Y:S01]  /*470d0*/  IADD3 R2, P1, R2, UR8, RZ ;  /* 0x0000000802027c10 */ /* 0x000fe2000ff3e0ff */
[----:B----4-:R-:W-:-:S02]  /*470e0*/  IMAD.MOV.U32 R4, RZ, RZ, R147 ;  /* 0x000000ffff047224 */ /* 0x010fc400078e0093 */
[----:B------:R-:W-:Y:S02]  /*470f0*/  IMAD.MOV.U32 R5, RZ, RZ, R150 ;  /* 0x000000ffff057224 */ /* 0x000fe400078e0096 */
[----:B---3--:R-:W3:Y:S01]  /*47100*/  LDL.LU R150, [R1+0x784] ;  /* 0x0007840001967983 */ /* 0x008ee20000300800 */
[----:B------:R-:W-:-:S03]  /*47110*/  IADD3 R148, P2, R148, UR8, RZ ;  /* 0x0000000894947c10 */ /* 0x000fc6000ff5e0ff */
[----:B------:R-:W4:Y:S04]  /*47120*/  LDL.LU R147, [R1+0x7a4] ;  /* 0x0007a40001937983 */ /* 0x000f280000300800 */
[----:B------:R1:W-:Y:S01]  /*47130*/  LDGSTS.E [R0+0x13f00], desc[UR46][R4.64], P0 ;  /* 0x13f0000004007fae */ /* 0x0003e2000812186e */
[----:B------:R-:W-:-:S03]  /*47140*/  IADD3.X R3, R3, UR11, RZ, P1, !PT ;  /* 0x0000000b03037c10 */ /* 0x000fc60008ffe4ff */
[----:B------:R1:W-:Y:S01]  /*47150*/  STL [R1+0x748], R2 ;  /* 0x0007480201007387 */ /* 0x0003e20000100800 */
[----:B------:R-:W-:-:S03]  /*47160*/  IADD3.X R151, R151, UR11, RZ, P2, !PT ;  /* 0x0000000b97977c10 */ /* 0x000fc600097fe4ff */
[----:B------:R1:W-:Y:S02]  /*47170*/  STL [R1+0x744], R3 ;  /* 0x0007440301007387 */ /* 0x0003e40000100800 */
[----:B-1----:R-:W-:Y:S01]  /*47180*/  IMAD.MOV.U32 R4, RZ, RZ, R2 ;  /* 0x000000ffff047224 */ /* 0x002fe200078e0002 */
[----:B------:R-:W-:Y:S01]  /*47190*/  MOV R5, R3 ;  /* 0x0000000300057202 */ /* 0x000fe20000000f00 */
        /* <DEDUP_REMOVED lines=11> */
[----:B-1----:R-:W-:Y:S01]  /*47250*/  IMAD.MOV.U32 R4, RZ, RZ, R7 ;  /* 0x000000ffff047224 */ /* 0x002fe200078e0007 */
[----:B------:R-:W-:Y:S02]  /*47260*/  IADD3 R149, P2, R149, UR8, RZ ;  /* 0x0000000895957c10 */ /* 0x000fe4000ff5e0ff */
[----:B---3--:R-:W-:Y:S02]  /*47270*/  IADD3.X R150, R150, UR11, RZ, P1, !PT ;  /* 0x0000000b96967c10 */ /* 0x008fe40008ffe4ff */
[----:B----4-:R-:W-:-:S03]  /*47280*/  IADD3.X R147, R147, UR11, RZ, P2, !PT ;  /* 0x0000000b93937c10 */ /* 0x010fc600097fe4ff */
[----:B------:R-:W-:Y:S01]  /*47290*/  IMAD.MOV.U32 R5, RZ, RZ, R150 ;  /* 0x000000ffff057224 */ /* 0x000fe200078e0096 */
[----:B------:R-:W-:Y:S04]  /*472a0*/  STL [R1+0x788], R7 ;  /* 0x0007880701007387 */ /* 0x000fe80000100800 */
[----:B------:R1:W-:Y:S04]  /*472b0*/  LDGSTS.E [R0+0x14b00], desc[UR46][R4.64], P0 ;  /* 0x14b0000004007fae */ /* 0x0003e8000812186e */
[----:B------:R2:W-:Y:S04]  /*472c0*/  STL [R1+0x784], R150 ;  /* 0x0007849601007387 */ /* 0x0005e80000100800 */
[----:B------:R-:W-:Y:S01]  /*472d0*/  STL [R1+0x7a8], R149 ;  /* 0x0007a89501007387 */ /* 0x000fe20000100800 */
[----:B-1----:R-:W-:Y:S01]  /*472e0*/  IMAD.MOV.U32 R4, RZ, RZ, R149 ;  /* 0x000000ffff047224 */ /* 0x002fe200078e0095 */
[----:B------:R-:W-:Y:S01]  /*472f0*/  IADD3 R2, P1, R2, UR8, RZ ;  /* 0x0000000802027c10 */ /* 0x000fe2000ff3e0ff */
[----:B------:R-:W-:Y:S01]  /*47300*/  IMAD.MOV.U32 R5, RZ, RZ, R147 ;  /* 0x000000ffff057224 */ /* 0x000fe200078e0093 */
[----:B--2---:R-:W2:Y:S04]  /*47310*/  LDL.LU R150, [R1+0x808] ;  /* 0x0008080001967983 */ /* 0x004ea80000300800 */
[----:B------:R1:W-:Y:S01]  /*47320*/  LDGSTS.E [R0+0x14f00], desc[UR46][R4.64], P0 ;  /* 0x14f0000004007fae */ /* 0x0003e2000812186e */
[----:B------:R-:W-:-:S03]  /*47330*/  IADD3 R3, P2, R3, UR8, RZ ;  /* 0x0000000803037c10 */ /* 0x000fc6000ff5e0ff */
[----:B------:R3:W-:Y:S04]  /*47340*/  STL [R1+0x7a4], R147 ;  /* 0x0007a49301007387 */ /* 0x0007e80000100800 */
[----:B------:R-:W4:Y:S01]  /*47350*/  LDL.LU R7, [R1+0x828] ;  /* 0x0008280001077983 */ /* 0x000f220000300800 */
[----:B------:R-:W-:Y:S01]  /*47360*/  IADD3.X R151, R151, UR11, RZ, P1, !PT ;  /* 0x0000000b97977c10 */ /* 0x000fe20008ffe4ff */
[----:B-1----:R-:W-:Y:S02]  /*47370*/  IMAD.MOV.U32 R4, RZ, RZ, R2 ;  /* 0x000000ffff047224 */ /* 0x002fe400078e0002 */
[----:B---3--:R-:W5:Y:S01]  /*47380*/  LDL.LU R147, [R1+0xfc0] ;  /* 0x000fc00001937983 */ /* 0x008f620000300800 */
[----:B------:R-:W-:Y:S01]  /*47390*/  IADD3.X R148, R148, UR11, RZ, P2, !PT ;  /* 0x0000000b94947c10 */ /* 0x000fe200097fe4ff */
[----:B------:R-:W-:-:S02]  /*473a0*/  IMAD.MOV.U32 R5, RZ, RZ, R151 ;  /* 0x000000ffff057224 */ /* 0x000fc400078e0097 */
[----:B------:R-:W3:Y:S04]  /*473b0*/  LDL.LU R149, [R1+0x824] ;  /* 0x0008240001957983 */ /* 0x000ee80000300800 */
[----:B------:R-:W-:Y:S04]  /*473c0*/  STL [R1+0x7c8], R2 ;  /* 0x0007c80201007387 */ /* 0x000fe80000100800 */
[----:B------:R1:W-:Y:S04]  /*473d0*/  STL [R1+0x7c4], R151 ;  /* 0x0007c49701007387 */ /* 0x0003e80000100800 */
[----:B------:R1:W-:Y:S04]  /*473e0*/  LDGSTS.E [R0+0x15300], desc[UR46][R4.64], P0 ;  /* 0x1530000004007fae */ /* 0x0003e8000812186e */
[----:B------:R-:W-:Y:S04]  /*473f0*/  STL [R1+0x7e8], R3 ;  /* 0x0007e80301007387 */ /* 0x000fe80000100800 */
[----:B-1----:R-:W3:Y:S01]  /*47400*/  LDL.LU R151, [R1+0x848] ;  /* 0x0008480001977983 */ /* 0x002ee20000300800 */
[----:B------:R-:W-:-:S02]  /*47410*/  IMAD.MOV.U32 R4, RZ, RZ, R3 ;  /* 0x000000ffff047224 */ /* 0x000fc400078e0003 */
[----:B------:R-:W-:Y:S01]  /*47420*/  IMAD.MOV.U32 R5, RZ, RZ, R148 ;  /* 0x000000ffff057224 */ /* 0x000fe200078e0094 */
[----:B------:R1:W-:Y:S04]  /*47430*/  STL [R1+0x7e4], R148 ;  /* 0x0007e49401007387 */ /* 0x0003e80000100800 */
[----:B------:R-:W3:Y:S04]  /*47440*/  LDL.LU R2, [R1+0x868] ;  /* 0x0008680001027983 */ /* 0x000ee80000300800 */
[----:B------:R2:W-:Y:S04]  /*47450*/  LDGSTS.E [R0+0x15700], desc[UR46][R4.64], P0 ;  /* 0x1570000004007fae */ /* 0x0005e8000812186e */
[----:B-1----:R-:W5:Y:S04]  /*47460*/  LDL.LU R148, [R1+0xfbc] ;  /* 0x000fbc0001947983 */ /* 0x002f680000300800 */
[----:B------:R-:W3:Y:S04]  /*47470*/  LDL.LU R3, [R1+0x864] ;  /* 0x0008640001037983 */ /* 0x000ee80000300800 */
[----:B------:R-:W3:Y:S01]  /*47480*/  LDL.LU R5, [R1+0x804] ;  /* 0x0008040001057983 */ /* 0x000ee20000300800 */
[----:B--2---:R-:W-:-:S05]  /*47490*/  IADD3 R150, P1, R150, UR8, RZ ;  /* 0x0000000896967c10 */ /* 0x004fca000ff3e0ff */
[----:B------:R-:W-:Y:S01]  /*474a0*/  IMAD.MOV.U32 R4, RZ, RZ, R150 ;  /* 0x000000ffff047224 */ /* 0x000fe200078e0096 */
[----:B------:R1:W-:Y:S01]  /*474b0*/  STL [R1+0x808], R150 ;  /* 0x0008089601007387 */ /* 0x0003e20000100800 */
[----:B----4-:R-:W-:-:S04]  /*474c0*/  IADD3 R7, P2, R7, UR8, RZ ;  /* 0x0000000807077c10 */ /* 0x010fc8000ff5e0ff */
[----:B---3--:R-:W-:Y:S02]  /*474d0*/  IADD3.X R149, R149, UR11, RZ, P2, !PT ;  /* 0x0000000b95957c10 */ /* 0x008fe400097fe4ff */
[----:B------:R-:W-:-:S05]  /*474e0*/  IADD3.X R5, R5, UR11, RZ, P1, !PT ;  /* 0x0000000b05057c10 */ /* 0x000fca0008ffe4ff */
[----:B------:R2:W-:Y:S04]  /*474f0*/  STL [R1+0x804], R5 ;  /* 0x0008040501007387 */ /* 0x0005e80000100800 */
[----:B------:R3:W-:Y:S04]  /*47500*/  LDGSTS.E [R0+0x15b00], desc[UR46][R4.64], P0 ;  /* 0x15b0000004007fae */ /* 0x0007e8000812186e */
[----:B------:R-:W-:Y:S04]  /*47510*/  STL [R1+0x828], R7 ;  /* 0x0008280701007387 */ /* 0x000fe80000100800 */
[----:B-1----:R-:W4:Y:S01]  /*47520*/  LDL.LU R150, [R1+0x8a8] ;  /* 0x0008a80001967983 */ /* 0x002f220000300800 */
[----:B---3--:R-:W-:-:S02]  /*47530*/  IMAD.MOV.U32 R4, RZ, RZ, R7 ;  /* 0x000000ffff047224 */ /* 0x008fc400078e0007 */
[----:B--2---:R-:W-:Y:S01]  /*47540*/  IMAD.MOV.U32 R5, RZ, RZ, R149 ;  /* 0x000000ffff057224 */ /* 0x004fe200078e0095 */
[----:B------:R1:W-:Y:S04]  /*47550*/  STL [R1+0x824], R149 ;  /* 0x0008249501007387 */ /* 0x0003e80000100800 */
[----:B------:R2:W-:Y:S04]  /*47560*/  LDGSTS.E [R0+0x15f00], desc[UR46][R4.64], P0 ;  /* 0x15f0000004007fae */ /* 0x0005e8000812186e */
[----:B-1----:R-:W3:Y:S04]  /*47570*/  LDL.LU R149, [R1+0x8a4] ;  /* 0x0008a40001957983 */ /* 0x002ee80000300800 */
[----:B------:R-:W3:Y:S04]  /*47580*/  LDL.LU R7, [R1+0x8e8] ;  /* 0x0008e80001077983 */ /* 0x000ee80000300800 */
[----:B------:R-:W4:Y:S01]  /*47590*/  LDL.LU R5, [R1+0x844] ;  /* 0x0008440001057983 */ /* 0x000f220000300800 */
[----:B------:R-:W-:-:S02]  /*475a0*/  IADD3 R151, P1, R151, UR8, RZ ;  /* 0x0000000897977c10 */ /* 0x000fc4000ff3e0ff */
[----:B------:R-:W-:-:S03]  /*475b0*/  IADD3 R2, P2, R2, UR8, RZ ;  /* 0x0000000802027c10 */ /* 0x000fc6000ff5e0ff */
[----:B--2---:R-:W-:Y:S01]  /*475c0*/  IMAD.MOV.U32 R4, RZ, RZ, R151 ;  /* 0x000000ffff047224 */ /* 0x004fe200078e0097 */
[----:B------:R-:W-:Y:S01]  /*475d0*/  IADD3.X R3, R3, UR11, RZ, P2, !PT ;  /* 0x0000000b03037c10 */ /* 0x000fe200097fe4ff */
[----:B------:R1:W-:Y:S01]  /*475e0*/  STL [R1+0x848], R151 ;  /* 0x0008489701007387 */ /* 0x0003e20000100800 */
[----:B----4-:R-:W-:-:S05]  /*475f0*/  IADD3.X R5, R5, UR11, RZ, P1, !PT ;  /* 0x0000000b05057c10 */ /* 0x010fca0008ffe4ff */
[----:B------:R2:W-:Y:S04]  /*47600*/  STL [R1+0x844], R5 ;  /* 0x0008440501007387 */ /* 0x0005e80000100800 */
[----:B------:R4:W-:Y:S04]  /*47610*/  LDGSTS.E [R0+0x16300], desc[UR46][R4.64], P0 ;  /* 0x1630000004007fae */ /* 0x0009e8000812186e */
[----:B------:R3:W-:Y:S04]  /*47620*/  STL [R1+0x868], R2 ;  /* 0x0008680201007387 */ /* 0x0007e80000100800 */
[----:B-1----:R-:W3:Y:S01]  /*47630*/  LDL.LU R151, [R1+0x8e4] ;  /* 0x0008e40001977983 */ /* 0x002ee20000300800 */
[----:B----4-:R-:W-:Y:S01]  /*47640*/  IMAD.MOV.U32 R4, RZ, RZ, R2 ;  /* 0x000000ffff047224 */ /* 0x010fe200078e0002 */
[----:B--2---:R-:W-:-:S02]  /*47650*/  MOV R5, R3 ;  /* 0x0000000300057202 */ /* 0x004fc40000000f00 */
[----:B------:R1:W-:Y:S04]  /*47660*/  STL [R1+0x864], R3 ;  /* 0x0008640301007387 */ /* 0x0003e80000100800 */
[----:B---3--:R-:W2:Y:S04]  /*47670*/  LDL.LU R2, [R1+0x924] ;  /* 0x0009240001027983 */ /* 0x008ea80000300800 */
[----:B------:R3:W-:Y:S04]  /*47680*/  LDGSTS.E [R0+0x16700], desc[UR46][R4.64], P0 ;  /* 0x1670000004007fae */ /* 0x0007e8000812186e */
[----:B-1----:R-:W4:Y:S04]  /*47690*/  LDL.LU R3, [R1+0x928] ;  /* 0x0009280001037983 */ /* 0x002f280000300800 */
[----:B------:R-:W2:Y:S04]  /*476a0*/  LDL.LU R4, [R1+0x884] ;  /* 0x0008840001047983 */ /* 0x000ea80000300800 */
[----:B------:R-:W3:Y:S01]  /*476b0*/  LDL.LU R5, [R1+0x888] ;  /* 0x0008880001057983 */ /* 0x000ee20000300800 */
[----:B------:R-:W-:-:S04]  /*476c0*/  IADD3 R150, P2, R150, UR8, RZ ;  /* 0x0000000896967c10 */ /* 0x000fc8000ff5e0ff */
[----:B------:R-:W-:Y:S02]  /*476d0*/  IADD3.X R149, R149, UR11, RZ, P2, !PT ;  /* 0x0000000b95957c10 */ /* 0x000fe400097fe4ff */
[----:B---3--:R-:W-:-:S04]  /*476e0*/  IADD3 R5, P1, R5, UR8, RZ ;  /* 0x0000000805057c10 */ /* 0x008fc8000ff3e0ff */
[----:B--2---:R-:W-:Y:S01]  /*476f0*/  IADD3.X R4, R4, UR11, RZ, P1, !PT ;  /* 0x0000000b04047c10 */ /* 0x004fe20008ffe4ff */
[----:B------:R1:W-:Y:S04]  /*47700*/  STL [R1+0x888], R5 ;  /* 0x0008880501007387 */ /* 0x0003e80000100800 */
[----:B------:R2:W-:Y:S01]  /*47710*/  STL [R1+0x884], R4 ;  /* 0x0008840401007387 */ /* 0x0005e20000100800 */
[----:B-1----:R-:W-:-:S04]  /*47720*/  LOP3.LUT R5, R5, R4, RZ, 0x3c, !PT ;  /* 0x0000000405057212 */ /* 0x002fc800078e3cff */
[----:B--2---:R-:W-:-:S04]  /*47730*/  LOP3.LUT R4, R5, R4, RZ, 0x3c, !PT ;  /* 0x0000000405047212 */ /* 0x004fc800078e3cff */
[----:B------:R-:W-:Y:S01]  /*47740*/  LOP3.LUT R5, R5, R4, RZ, 0x3c, !PT ;  /* 0x0000000405057212 */ /* 0x000fe200078e3cff */
[----:B------:R-:W-:Y:S04]  /*47750*/  STL [R1+0x8a8], R150 ;  /* 0x0008a89601007387 */ /* 0x000fe80000100800 */
[----:B------:R1:W-:Y:S04]  /*47760*/  LDGSTS.E [R0+0x16b00], desc[UR46][R4.64], P0 ;  /* 0x16b0000004007fae */ /* 0x0003e8000812186e */
[----:B------:R2:W-:Y:S01]  /*47770*/  STL [R1+0x8a4], R149 ;  /* 0x0008a49501007387 */ /* 0x0005e20000100800 */
[----:B-1----:R-:W-:-:S02]  /*47780*/  IMAD.MOV.U32 R4, RZ, RZ, R150 ;  /* 0x000000ffff047224 */ /* 0x002fc400078e0096 */
[----:B------:R-:W-:Y:S02]  /*47790*/  IMAD.MOV.U32 R5, RZ, RZ, R149 ;  /* 0x000000ffff057224 */ /* 0x000fe400078e0095 */
[----:B--2---:R-:W5:Y:S04]  /*477a0*/  LDL.LU R149, [R1+0xfb8] ;  /* 0x000fb80001957983 */ /* 0x004f680000300800 */
[----:B------:R-:W5:Y:S04]  /*477b0*/  LDL.LU R150, [R1+0xfb4] ;  /* 0x000fb40001967983 */ /* 0x000f680000300800 */
[----:B------:R1:W-:Y:S04]  /*477c0*/  LDGSTS.E [R0+0x16f00], desc[UR46][R4.64], P0 ;  /* 0x16f0000004007fae */ /* 0x0003e8000812186e */
[----:B------:R-:W2:Y:S04]  /*477d0*/  LDL.LU R4, [R1+0x8c4] ;  /* 0x0008c40001047983 */ /* 0x000ea80000300800 */
[----:B------:R-:W1:Y:S01]  /*477e0*/  LDL.LU R5, [R1+0x8c8] ;  /* 0x0008c80001057983 */ /* 0x000e620000300800 */
[----:B------:R-:W-:-:S04]  /*477f0*/  IADD3 R7, P2, R7, UR8, RZ ;  /* 0x0000000807077c10 */ /* 0x000fc8000ff5e0ff */
[----:B------:R-:W-:Y:S02]  /*47800*/  IADD3.X R151, R151, UR11, RZ, P2, !PT ;  /* 0x0000000b97977c10 */ /* 0x000fe400097fe4ff */
[----:B-1----:R-:W-:-:S04]  /*47810*/  IADD3 R5, P1, R5, UR8, RZ ;  /* 0x0000000805057c10 */ /* 0x002fc8000ff3e0ff */
        /* <DEDUP_REMOVED lines=16> */
[----:B----4-:R-:W-:-:S04]  /*47920*/  IADD3 R3, P2, R3, UR8, RZ ;  /* 0x0000000803037c10 */ /* 0x010fc8000ff5e0ff */
        /* <DEDUP_REMOVED lines=11> */
[----:B-1----:R-:W-:-:S03]  /*479e0*/  IMAD.MOV.U32 R5, RZ, RZ, R2 ;  /* 0x000000ffff057224 */ /* 0x002fc600078e0002 */
[----:B--2---:R-:W5:Y:S01]  /*479f0*/  LDL.LU R2, [R1+0xfa8] ;  /* 0x000fa80001027983 */ /* 0x004f620000300800 */
[----:B------:R-:W-:-:S05]  /*47a00*/  IMAD.MOV.U32 R4, RZ, RZ, R3 ;  /* 0x000000ffff047224 */ /* 0x000fca00078e0003 */
[----:B------:R1:W-:Y:S01]  /*47a10*/  LDGSTS.E [R0+0x17f00], desc[UR46][R4.64], P0 ;  /* 0x17f0000004007fae */ /* 0x0003e2000812186e */
[----:B------:R-:W2:Y:S01]  /*47a20*/  S2R R3, SR_TID.X ;  /* 0x0000000000037919 */ /* 0x000ea20000002100 */
[----:B------:R-:W-:Y:S02]  /*47a30*/  UIADD3 UR4, UR4, 0x1, URZ ;  /* 0x0000000104047890 */ /* 0x000fe4000fffe03f */
[----:B------:R-:W0:Y:S01]  /*47a40*/  LDGDEPBAR ;  /* 0x00000000000079af */ /* 0x000e220000000000 */
[----:B-1----:R-:W1:Y:S02]  /*47a50*/  LDC R5, c[0x0][0x230] ;  /* 0x00008c00ff057b82 */ /* 0x002e640000000800 */
[----:B-1----:R-:W-:-:S05]  /*47a60*/  VIADD R4, R5, 0x3f ;  /* 0x0000003f05047836 */ /* 0x002fca0000000000 */
[----:B------:R-:W-:-:S04]  /*47a70*/  SHF.R.S32.HI R5, RZ, 0x1f, R4 ;  /* 0x0000001fff057819 */ /* 0x000fc80000011404 */
[----:B------:R-:W-:-:S04]  /*47a80*/  LEA.HI R5, R5, R4, RZ, 0x6 ;  /* 0x0000000405057211 */ /* 0x000fc800078f30ff */
[----:B------:R-:W-:-:S04]  /*47a90*/  SHF.R.S32.HI R5, RZ, 0x6, R5 ;  /* 0x00000006ff057819 */ /* 0x000fc80000011405 */
[----:B------:R-:W-:Y:S02]  /*47aa0*/  ISETP.NE.U32.AND P0, PT, R5, UR4, PT ;  /* 0x0000000405007c0c */ /* 0x000fe4000bf05070 */
[----:B--2---:R-:W-:-:S04]  /*47ab0*/  SHF.R.U32.HI R3, RZ, 0x6, R3 ;  /* 0x00000006ff037819 */ /* 0x004fc80000011603 */
[----:B------:R-:W-:-:S07]  /*47ac0*/  SGXT.U32 R3, R3, 0x1 ;  /* 0x000000010303781a */ /* 0x000fce0000000000 */
[----:B------:R-:W-:Y:S05]  /*47ad0*/  @P0 BRA `(.L_x_1) ;  /* 0xffffff4400240947 */ /* 0x000fea000383ffff */
.L_x_0:
[----:B------:R-:W2:Y:S01]  /*47ae0*/  LDL.LU R252, [R1+0xb20] ;  /* 0x000b200001fc7983 */ /* 0x000ea20000300800 */
[----:B------:R-:W-:-:S04]  /*47af0*/  DEPBAR.LE SB0, 0x0 ;  /* 0x000080000000791a */ /* 0x000fc80000000000 */
[----:B-----5:R1:W-:Y:S01]  /*47b00*/  STL [R1+0xfbc], R151 ;  /* 0x000fbc9701007387 */ /* 0x0203e20000100800 */
[----:B------:R-:W-:Y:S01]  /*47b10*/  ULDC UR4, c[0x0][0x22c] ;  /* 0x00008b0000047ab9 */ /* 0x000fe20000000800 */
[----:B------:R-:W-:Y:S01]  /*47b20*/  ULDC UR6, c[0x0][0x22c] ;  /* 0x00008b0000067ab9 */ /* 0x000fe20000000800 */
[----:B------:R-:W3:Y:S01]  /*47b30*/  S2R R0, SR_TID.X ;  /* 0x0000000000007919 */ /* 0x000ee20000002100 */
[----:B-1----:R-:W4:Y:S04]  /*47b40*/  LDL.LU R151, [R1+0xb24] ;  /* 0x000b240001977983 */ /* 0x002f280000300800 */
[----:B------:R-:W2:Y:S01]  /*47b50*/  LDL.LU R6, [R1+0xbac] ;  /* 0x000bac0001067983 */ /* 0x000ea20000300800 */
[----:B------:R-:W1:Y:S01]  /*47b60*/  S2R R3, SR_TID.X ;  /* 0x0000000000037919 */ /* 0x000e620000002100 */
[----:B---3--:R-:W-:-:S02]  /*47b70*/  IMAD.SHL.U32 R4, R0, 0x8, RZ ;  /* 0x0000000800047824 */ /* 0x008fc400078e00ff */
[----:B------:R-:W-:-:S03]  /*47b80*/  IMAD.SHL.U32 R0, R0, 0x80, RZ ;  /* 0x0000008000007824 */ /* 0x000fc600078e00ff */
[----:B------:R-:W-:Y:S02]  /*47b90*/  LOP3.LUT R4, R4, 0x380, RZ, 0xc0, !PT ;  /* 0x0000038004047812 */ /* 0x000fe400078ec0ff */
[----:B------:R-:W-:-:S04]  /*47ba0*/  LOP3.LUT R0, R0, 0x400, RZ, 0xc0, !PT ;  /* 0x0000040000007812 */ /* 0x000fc800078ec0ff */
[----:B------:R-:W-:Y:S02]  /*47bb0*/  IADD3 R0, R4, UR45, R0 ;  /* 0x0000002d04007c10 */ /* 0x000fe4000fffe000 */
[----:B------:R-:W3:Y:S01]  /*47bc0*/  LDL.LU R4, [R1+0xba8] ;  /* 0x000ba80001047983 */ /* 0x000ee20000300800 */
[----:B-1----:R-:W-:-:S05]  /*47bd0*/  IMAD.SHL.U32 R3, R3, 0x10, RZ ;  /* 0x0000001003037824 */ /* 0x002fca00078e00ff */
[----:B------:R-:W-:Y:S01]  /*47be0*/  LOP3.LUT R5, R3, 0x70, RZ, 0xc0, !PT ;  /* 0x0000007003057812 */ /* 0x000fe200078ec0ff */
[----:B------:R-:W-:Y:S06]  /*47bf0*/  BAR.SYNC.DEFER_BLOCKING 0x0 ;  /* 0x0000000000007b1d */ /* 0x000fec0000010000 */
[----:B----4-:R-:W-:Y:S01]  /*47c00*/  STL.64 [R1+0x11b8], R150 ;  /* 0x0011b89601007387 */ /* 0x010fe20000100a00 */
[----:B--2---:R-:W-:Y:S01]  /*47c10*/  ISETP.GE.AND P0, PT, R151, R252, PT ;  /* 0x000000fc9700720c */ /* 0x004fe20003f06270 */
[----:B------:R-:W-:Y:S01]  /*47c20*/  IMAD.IADD R0, R5, 0x1, R0 ;  /* 0x0000000105007824 */ /* 0x000fe200078e0200 */
[----:B------:R-:W-:Y:S01]  /*47c30*/  LOP3.LUT R3, R3, 0x7f0, RZ, 0xc0, !PT ;  /* 0x000007f003037812 */ /* 0x000fe200078ec0ff */
[----:B------:R-:W-:Y:S01]  /*47c40*/  STL.64 [R1+0x11b0], R148 ;  /* 0x0011b09401007387 */ /* 0x000fe20000100a00 */
[----:B------:R-:W1:Y:S03]  /*47c50*/  LDC R252, c[0x0][0x248] ;  /* 0x00009200fffc7b82 */ /* 0x000e660000000800 */
        /* <DEDUP_REMOVED lines=62> */
[----:B--2---:R-:W2:Y:S04]  /*48040*/  LDL.LU R24, [R1] ;  /* 0x0000000001187983 */ /* 0x004ea80000300800 */
[----:B------:R-:W2:Y:S04]  /*48050*/  LDL.LU R25, [R1+0x4] ;  /* 0x0000040001197983 */ /* 0x000ea80000300800 */
[----:B------:R-:W2:Y:S04]  /*48060*/  LDL.LU R26, [R1+0x8] ;  /* 0x00000800011a7983 */ /* 0x000ea80000300800 */
[----:B------:R-:W2:Y:S04]  /*48070*/  LDL.LU R27, [R1+0xc] ;  /* 0x00000c00011b7983 */ /* 0x000ea80000300800 */
        /* <DEDUP_REMOVED lines=72> */
[----:B------:R-:W-:Y:S01]  /*48500*/  ISETP.LT.AND P6, PT, R6, UR4, !P0 ;  /* 0x0000000406007c0c */ /* 0x000fe2000c7c1270 */
[----:B------:R-:W-:-:S02]  /*48510*/  ULDC UR4, c[0x0][0x244] ;  /* 0x0000910000047ab9 */ /* 0x000fc40000000800 */
[----:B------:R-:W4:Y:S01]  /*48520*/  LDL.LU R100, [R1+0x130] ;  /* 0x0001300001647983 */ /* 0x000f220000300800 */
[----:B---3--:R-:W-:Y:S01]  /*48530*/  ISETP.LT.AND P1, PT, R4, UR6, !P0 ;  /* 0x0000000604007c0c */ /* 0x008fe2000c721270 */
[----:B------:R-:W-:Y:S02]  /*48540*/  ULDC.64 UR6, c[0x0][0x220] ;  /* 0x0000880000067ab9 */ /* 0x000fe40000000a00 */
[----:B------:R-:W3:Y:S04]  /*48550*/  LDL.LU R101, [R1+0x134] ;  /* 0x0001340001657983 */ /* 0x000ee80000300800 */
[----:B--2---:R-:W-:Y:S01]  /*48560*/  STSM.16.M88.4 [R0], R24 ;  /* 0x0000001800007844 */ /* 0x004fe20000000200 */
[----:B------:R-:W-:Y:S06]  /*48570*/  BAR.SYNC.DEFER_BLOCKING 0x0 ;  /* 0x0000000000007b1d */ /* 0x000fec0000010000 */
[----:B------:R-:W3:Y:S04]  /*48580*/  LDL.LU R102, [R1+0x138] ;  /* 0x0001380001667983 */ /* 0x000ee80000300800 */
[----:B------:R-:W3:Y:S04]  /*48590*/  LDL.LU R103, [R1+0x13c] ;  /* 0x00013c0001677983 */ /* 0x000ee80000300800 */
[----:B------:R-:W2:Y:S04]  /*485a0*/  LDL.LU R104, [R1+0x140] ;  /* 0x0001400001687983 */ /* 0x000ea80000300800 */
[----:B------:R-:W2:Y:S04]  /*485b0*/  LDL.LU R105, [R1+0x144] ;  /* 0x0001440001697983 */ /* 0x000ea80000300800 */
[----:B------:R-:W1:Y:S01]  /*485c0*/  LDS.128 R4, [R3+UR45] ;  /* 0x0000002d03047984 */ /* 0x000e620008000c00 */
[----:B------:R-:W-:Y:S06]  /*485d0*/  BAR.SYNC.DEFER_BLOCKING 0x0 ;  /* 0x0000000000007b1d */ /* 0x000fec0000010000 */
[----:B------:R-:W2:Y:S04]  /*485e0*/  LDL.LU R106, [R1+0x148] ;  /* 0x00014800016a7983 */ /* 0x000ea80000300800 */
        /* <DEDUP_REMOVED lines=23> */
[----:B----4-:R-:W-:Y:S04]  /*48760*/  STSM.16.M88.4 [R0], R28 ;  /* 0x0000001c00007844 */ /* 0x010fe80000000200 */
[----:B------:R-:W4:Y:S04]  /*48770*/  LDL.LU R130, [R1+0x1a8] ;  /* 0x0001a80001827983 */ /* 0x000f280000300800 */
[----:B------:R-:W4:Y:S01]  /*48780*/  LDL.LU R131, [R1+0x1ac] ;  /* 0x0001ac0001837983 */ /* 0x000f220000300800 */
[----:B------:R-:W-:Y:S06]  /*48790*/  BAR.SYNC.DEFER_BLOCKING 0x0 ;  /* 0x0000000000007b1d */ /* 0x000fec0000010000 */
        /* <DEDUP_REMOVED lines=20> */
[----:B-1----:R-:W-:Y:S04]  /*488e0*/  STL.64 [R1+0x200], R4 ;  /* 0x0002000401007387 */ /* 0x002fe80000100a00 */
[----:B------:R-:W-:Y:S04]  /*488f0*/  STL.64 [R1+0x208], R6 ;  /* 0x0002080601007387 */ /* 0x000fe80000100a00 */
[----:B------:R-:W1:Y:S01]  /*48900*/  LDS.128 R4, [R3+UR45] ;  /* 0x0000002d03047984 */ /* 0x000e620008000c00 */
[----:B------:R-:W-:Y:S06]  /*48910*/  BAR.SYNC.DEFER_BLOCKING 0x0 ;  /* 0x0000000000007b1d */ /* 0x000fec0000010000 */
[----:B------:R-:W-:Y:S02]  /*48920*/  STSM.16.M88.4 [R0], R32 ;  /* 0x0000002000007844 */ /* 0x000fe40000000200 */
[----:B------:R-:W-:Y:S06]  /*48930*/  BAR.SYNC.DEFER_BLOCKING 0x0 ;  /* 0x0000000000007b1d */ /* 0x000fec0000010000 */
[----:B------:R-:W1:Y:S02]  /*48940*/  LDS.128 R248, [R3+UR45] ;  /* 0x0000002d03f87984 */ /* 0x000e640008000c00 */
[----:B------:R-:W-:Y:S06]  /*48950*/  BAR.SYNC.DEFER_BLOCKING 0x0 ;  /* 0x0000000000007b1d */ /* 0x000fec0000010000 */
[----:B-1----:R-:W-:Y:S04]  /*48960*/  STL.64 [R1], R4 ;  /* 0x0000000401007387 */ /* 0x002fe80000100a00 */
[----:B------:R-:W-:Y:S04]  /*48970*/  STL.64 [R1+0x8], R6 ;  /* 0x0000080601007387 */ /* 0x000fe80000100a00 */
[----:B------:R-:W-:Y:S04]  /*48980*/  STL [R1+0xfb8], R250 ;  /* 0x000fb8fa01007387 */ /* 0x000fe80000100800 */
[----:B------:R-:W-:Y:S04]  /*48990*/  STL.64 [R1+0xfb0], R248 ;  /* 0x000fb0f801007387 */ /* 0x000fe80000100a00 */
[----:B------:R1:W-:Y:S02]  /*489a0*/  STL [R1+0xfa8], R251 ;  /* 0x000fa8fb01007387 */ /* 0x0003e40000100800 */
[----:B-1----:R-:W1:Y:S02]  /*489b0*/  S2R R251, SR_TID.X ;  /* 0x0000000000fb7919 */ /* 0x002e640000002100 */
[----:B------:R-:W-:Y:S01]  /*489c0*/  STSM.16.M88.4 [R0], R36 ;  /* 0x0000002400007844 */ /* 0x000fe20000000200 */
[----:B-1----:R-:W-:-:S05]  /*489d0*/  IMAD.SHL.U32 R251, R251, 0x10, RZ ;  /* 0x00000010fbfb7824 */ /* 0x002fca00078e00ff */
[----:B------:R-:W-:Y:S01]  /*489e0*/  LOP3.LUT R251, R251, 0x7f0, RZ, 0xc0, !PT ;  /* 0x000007f0fbfb7812 */ /* 0x000fe200078ec0ff */
[----:B------:R-:W-:Y:S06]  /*489f0*/  BAR.SYNC.DEFER_BLOCKING 0x0 ;  /* 0x0000000000007b1d */ /* 0x000fec0000010000 */
[----:B------:R-:W1:Y:S02]  /*48a00*/  LDS.128 R244, [R251+UR45] ;  /* 0x0000002dfbf47984 */ /* 0x000e640008000c00 */
[----:B------:R-:W-:Y:S06]  /*48a10*/  BAR.SYNC.DEFER_BLOCKING 0x0 ;  /* 0x0000000000007b1d */ /* 0x000fec0000010000 */
[----:B------:R-:W-:Y:S02]  /*48a20*/  STSM.16.M88.4 [R0], R40 ;  /* 0x0000002800007844 */ /* 0x000fe40000000200 */
        /* <DEDUP_REMOVED lines=59> */
[----:B---3--:R-:W-:Y:S02]  /*48de0*/  STSM.16.M88.4 [R0], R100 ;  /* 0x0000006400007844 */ /* 0x008fe40000000200 */
[----:B------:R-:W-:Y:S06]  /*48df0*/  BAR.SYNC.DEFER_BLOCKING 0x0 ;  /* 0x0000000000007b1d */ /* 0x000fec0000010000 */
[----:B------:R-:W3:Y:S02]  /*48e00*/  LDS.128 R192, [R251+UR45] ;  /* 0x0000002dfbc07984 */ /* 0x000ee40008000c00 */
[----:B------:R-:W-:Y:S06]  /*48e10*/  BAR.SYNC.DEFER_BLOCKING 0x0 ;  /* 0x0000000000007b1d */ /* 0x000fec0000010000 */
[----:B--2---:R-:W-:Y:S02]  /*48e20*/  STSM.16.M88.4 [R0], R104 ;  /* 0x0000006800007844 */ /* 0x004fe40000000200 */
[----:B------:R-:W-:Y:S06]  /*48e30*/  BAR.SYNC.DEFER_BLOCKING 0x0 ;  /* 0x0000000000007b1d */ /* 0x000fec0000010000 */
[----:B------:R-:W2:Y:S02]  /*48e40*/  LDS.128 R196, [R251+UR45] ;  /* 0x0000002dfbc47984 */ /* 0x000ea40008000c00 */
[----:B------:R-:W-:Y:S06]  /*48e50*/  BAR.SYNC.DEFER_BLOCKING 0x0 ;  /* 0x0000000000007b1d */ /* 0x000fec0000010000 */
[----:B------:R-:W-:Y:S02]  /*48e60*/  STSM.16.M88.4 [R0], R108 ;  /* 0x0000006c00007844 */ /* 0x000fe40000000200 */
        /* <DEDUP_REMOVED lines=19> */
[----:B----4-:R-:W-:Y:S02]  /*48fa0*/  STSM.16.M88.4 [R0], R128 ;  /* 0x0000008000007844 */ /* 0x010fe40000000200 */
[----:B------:R-:W-:Y:S06]  /*48fb0*/  BAR.SYNC.DEFER_BLOCKING 0x0 ;  /* 0x0000000000007b1d */ /* 0x000fec0000010000 */
[----:B------:R-:W4:Y:S02]  /*48fc0*/  LDS.128 R220, [R251+UR45] ;  /* 0x0000002dfbdc7984 */ /* 0x000f240008000c00 */
[----:B------:R-:W-:Y:S06]  /*48fd0*/  BAR.SYNC.DEFER_BLOCKING 0x0 ;  /* 0x0000000000007b1d */ /* 0x000fec0000010000 */
[----:B------:R-:W-:Y:S02]  /*48fe0*/  STSM.16.M88.4 [R0], R132 ;  /* 0x0000008400007844 */ /* 0x000fe40000000200 */
        /* <DEDUP_REMOVED lines=15> */
[----:B------:R1:W-:Y:S02]  /*490e0*/  STSM.16.M88.4 [R0], R148 ;  /* 0x0000009400007844 */ /* 0x0003e40000000200 */
[----:B------:R-:W-:Y:S06]  /*490f0*/  BAR.SYNC.DEFER_BLOCKING 0x0 ;  /* 0x0000000000007b1d */ /* 0x000fec0000010000 */
[----:B-1----:R-:W3:Y:S04]  /*49100*/  LDL.LU.64 R150, [R1+0x11b8] ;  /* 0x0011b80001967983 */ /* 0x002ee80000300a00 */
[----:B------:R-:W2:Y:S04]  /*49110*/  LDL.LU.64 R148, [R1+0x11b0] ;  /* 0x0011b00001947983 */ /* 0x000ea80000300a00 */
[----:B------:R-:W4:Y:S04]  /*49120*/  LDL.LU.64 R146, [R1+0x11a8] ;  /* 0x0011a80001927983 */ /* 0x000f280000300a00 */
[----:B------:R-:W4:Y:S04]  /*49130*/  LDL.LU.64 R144, [R1+0x11a0] ;  /* 0x0011a00001907983 */ /* 0x000f280000300a00 */
[----:B------:R-:W2:Y:S04]  /*49140*/  LDL.LU.64 R142, [R1+0x1198] ;  /* 0x00119800018e7983 */ /* 0x000ea80000300a00 */
        /* <DEDUP_REMOVED lines=9> */
[----:B------:R-:W3:Y:S04]  /*491e0*/  LDL.LU.64 R122, [R1+0x1148] ;  /* 0x00114800017a7983 */ /* 0x000ee80000300a00 */
[----:B------:R-:W3:Y:S04]  /*491f0*/  LDL.LU.64 R120, [R1+0x1140] ;  /* 0x0011400001787983 */ /* 0x000ee80000300a00 */
        /* <DEDUP_REMOVED lines=48> */
[----:B------:R-:W1:Y:S01]  /*49500*/  LDS.128 R240, [R251+UR45] ;  /* 0x0000002dfbf07984 */ /* 0x000e620008000c00 */
[----:B------:R-:W-:Y:S06]  /*49510*/  BAR.SYNC.DEFER_BLOCKING 0x0 ;  /* 0x0000000000007b1d */ /* 0x000fec0000010000 */
[----:B------:R-:W4:Y:S04]  /*49520*/  LDL.LU R248, [R1+0xb28] ;  /* 0x000b280001f87983 */ /* 0x000f280000300800 */
[----:B---3--:R-:W-:Y:S01]  /*49530*/  STSM.16.M88.4 [R0], R24 ;  /* 0x0000001800007844 */ /* 0x008fe20000000200 */
[----:B------:R-:W-:Y:S06]  /*49540*/  BAR.SYNC.DEFER_BLOCKING 0x0 ;  /* 0x0000000000007b1d */ /* 0x000fec0000010000 */
[----:B------:R-:W3:Y:S02]  /*49550*/  LDS.128 R24, [R251+UR45] ;  /* 0x0000002dfb187984 */ /* 0x000ee40008000c00 */
[----:B------:R-:W-:Y:S06]  /*49560*/  BAR.SYNC.DEFER_BLOCKING 0x0 ;  /* 0x0000000000007b1d */ /* 0x000fec0000010000 */
[----:B--2---:R-:W-:Y:S02]  /*49570*/  STSM.16.M88.4 [R0], R28 ;  /* 0x0000001c00007844 */ /* 0x004fe40000000200 */
        /* <DEDUP_REMOVED lines=94> */
[----:B------:R-:W-:Y:S01]  /*49b60*/  BAR.SYNC.DEFER_BLOCKING 0x0 ;  /* 0x0000000000007b1d */ /* 0x000fe20000010000 */
[----:B------:R-:W-:-:S05]  /*49b70*/  IMAD R249, R151, UR4, RZ ;  /* 0x0000000497f97c24 */ /* 0x000fca000f8e02ff */
[----:B------:R-:W3:Y:S04]  /*49b80*/  LDL.LU R151, [R1+0xfbc] ;  /* 0x000fbc0001977983 */ /* 0x000ee80000300800 */
[----:B------:R-:W-:Y:S01]  /*49b90*/  STSM.16.M88.4 [R0], R124 ;  /* 0x0000007c00007844 */ /* 0x000fe20000000200 */
[-C--:B------:R-:W-:Y:S01]  /*49ba0*/  IMAD R250, R248, R252.reuse, RZ ;  /* 0x000000fcf8fa7224 */ /* 0x080fe200078e02ff */
[----:B------:R-:W-:Y:S01]  /*49bb0*/  ULDC UR4, c[0x0][0x22c] ;  /* 0x00008b0000047ab9 */ /* 0x000fe20000000800 */
        /* <DEDUP_REMOVED lines=20> */
[----:B-1----:R-:W-:-:S05]  /*49d00*/  IMAD R144, R2, R252, RZ ;  /* 0x000000fc02907224 */ /* 0x002fca00078e02ff */
[----:B------:R-:W-:Y:S01]  /*49d10*/  STL [R1+0x14], R144 ;  /* 0x0000149001007387 */ /* 0x000fe20000100800 */
[----:B------:R-:W-:Y:S06]  /*49d20*/  BAR.SYNC.DEFER_BLOCKING 0x0 ;  /* 0x0000000000007b1d */ /* 0x000fec0000010000 */
[----:B------:R-:W2:Y:S04]  /*49d30*/  LDL.LU R252, [R1+0x14] ;  /* 0x0000140001fc7983 */ /* 0x000ea80000300800 */
[----:B------:R1:W4:Y:S01]  /*49d40*/  LDS.128 R144, [R251+UR45] ;  /* 0x0000002dfb907984 */ /* 0x0003220008000c00 */
[----:B------:R-:W-:Y:S06]  /*49d50*/  BAR.SYNC.DEFER_BLOCKING 0x0 ;  /* 0x0000000000007b1d */ /* 0x000fec0000010000 */
[----:B-1----:R-:W4:Y:S04]  /*49d60*/  LDL.LU R251, [R1+0xb34] ;  /* 0x000b340001fb7983 */ /* 0x002f280000300800 */
[----:B---3--:R1:W-:Y:S04]  /*49d70*/  STSM.16.M88.4 [R0], R148 ;  /* 0x0000009400007844 */ /* 0x0083e80000000200 */
[----:B-1----:R-:W3:Y:S04]  /*49d80*/  LDL.LU R151, [R1+0xb2c] ;  /* 0x000b2c0001977983 */ /* 0x002ee80000300800 */
[----:B------:R-:W4:Y:S04]  /*49d90*/  LDL.LU R150, [R1+0x200] ;  /* 0x0002000001967983 */ /* 0x000f280000300800 */
[----:B------:R-:W4:Y:S01]  /*49da0*/  LDL.LU R0, [R1+0xb30] ;  /* 0x000b300001007983 */ /* 0x000f220000300800 */
[----:B------:R-:W-:Y:S01]  /*49db0*/  BAR.SYNC.DEFER_BLOCKING 0x0 ;  /* 0x0000000000007b1d */ /* 0x000fe20000010000 */
[----:B------:R-:W-:-:S02]  /*49dc0*/  LEA R3, P3, R249, UR6, 0x2 ;  /* 0x00000006f9037c11 */ /* 0x000fc4000f8610ff */
[----:B------:R-:W-:Y:S02]  /*49dd0*/  ISETP.LT.AND P2, PT, R2, UR5, !P0 ;  /* 0x0000000502007c0c */ /* 0x000fe4000c741270 */
[----:B------:R-:W-:Y:S01]  /*49de0*/  ISETP.LT.AND P5, PT, R248, UR4, !P0 ;  /* 0x00000004f8007c0c */ /* 0x000fe2000c7a1270 */
[----:B------:R-:W-:Y:S01]  /*49df0*/  ULDC UR4, c[0x0][0x22c] ;  /* 0x00008b0000047ab9 */ /* 0x000fe20000000800 */
[----:B------:R-:W-:Y:S02]  /*49e00*/  LEA.HI.X.SX32 R2, R249, UR7, 0x2, P3 ;  /* 0x00000007f9027c11 */ /* 0x000fe400098f16ff */
[----:B------:R-:W-:-:S04]  /*49e10*/  LEA R148, P3, R250, R3, 0x2 ;  /* 0x00000003fa947211 */ /* 0x000fc800078610ff */
[----:B------:R-:W-:Y:S02]  /*49e20*/  LEA.HI.X.SX32 R149, R250, R2, 0x2, P3 ;  /* 0x00000002fa957211 */ /* 0x000fe400018f16ff */
[----:B------:R-:W4:Y:S01]  /*49e30*/  LDL.LU R250, [R1+0xfb8] ;  /* 0x000fb80001fa7983 */ /* 0x000f220000300800 */
[----:B--2---:R-:W-:-:S04]  /*49e40*/  LEA R248, P4, R252, R3, 0x2 ;  /* 0x00000003fcf87211 */ /* 0x004fc800078810ff */
[----:B------:R-:W-:Y:S02]  /*49e50*/  LEA.HI.X.SX32 R249, R252, R2, 0x2, P4 ;  /* 0x00000002fcf97211 */ /* 0x000fe400020f16ff */
[----:B------:R-:W1:Y:S01]  /*49e60*/  LDC R252, c[0x0][0x248] ;  /* 0x00009200fffc7b82 */ /* 0x000e620000000800 */
[C---:B---3--:R-:W-:Y:S01]  /*49e70*/  ISETP.LT.AND P4, PT, R151.reuse, UR4, !P0 ;  /* 0x0000000497007c0c */ /* 0x048fe2000c781270 */
[----:B------:R-:W-:Y:S01]  /*49e80*/  ULDC UR4, c[0x0][0x22c] ;  /* 0x00008b0000047ab9 */ /* 0x000fe20000000800 */
[-C--:B-1----:R-:W-:Y:S01]  /*49e90*/  IMAD R151, R151, R252.reuse, RZ ;  /* 0x000000fc97977224 */ /* 0x082fe200078e02ff */
[----:B----4-:R1:W-:Y:S01]  /*49ea0*/  @P2 STG.E desc[UR46][R248.64], R150 ;  /* 0x00000096f8002986 */ /* 0x0103e2000c10192e */
[C---:B------:R-:W-:Y:S01]  /*49eb0*/  ISETP.LT.AND P3, PT, R0.reuse, UR4, !P0 ;  /* 0x0000000400007c0c */ /* 0x040fe2000c761270 */
[----:B------:R-:W-:Y:S01]  /*49ec0*/  IMAD R0, R0, R252, RZ ;  /* 0x000000fc00007224 */ /* 0x000fe200078e02ff */
[----:B------:R-:W-:Y:S01]  /*49ed0*/  ULDC UR4, c[0x0][0x22c] ;  /* 0x00008b0000047ab9 */ /* 0x000fe20000000800 */
[----:B-1----:R-:W2:Y:S04]  /*49ee0*/  LDL.LU.64 R248, [R1+0xfb0] ;  /* 0x000fb00001f87983 */ /* 0x002ea80000300a00 */
[----:B------:R-:W3:Y:S01]  /*49ef0*/  LDL.LU R252, [R1+0x204] ;  /* 0x0002040001fc7983 */ /* 0x000ee20000300800 */
[----:B------:R-:W-:-:S04]  /*49f00*/  LEA R150, P2, R151, R3, 0x2 ;  /* 0x0000000397967211 */ /* 0x000fc800078410ff */
[----:B------:R-:W-:Y:S02]  /*49f10*/  LEA.HI.X.SX32 R151, R151, R2, 0x2, P2 ;  /* 0x0000000297977211 */ /* 0x000fe400010f16ff */
[C---:B------:R-:W-:Y:S01]  /*49f20*/  ISETP.LT.AND P2, PT, R251.reuse, UR4, !P0 ;  /* 0x00000004fb007c0c */ /* 0x040fe2000c741270 */
[----:B------:R-:W-:Y:S01]  /*49f30*/  ULDC UR4, c[0x0][0x22c] ;  /* 0x00008b0000047ab9 */ /* 0x000fe20000000800 */
[----:B---3--:R1:W-:Y:S02]  /*49f40*/  @P5 STG.E desc[UR46][R148.64], R252 ;  /* 0x000000fc94005986 */ /* 0x0083e4000c10192e */
[----:B-1----:R-:W1:Y:S01]  /*49f50*/  LDC R252, c[0x0][0x248] ;  /* 0x00009200fffc7b82 */ /* 0x002e620000000800 */
[C---:B------:R-:W-:Y:S01]  /*49f60*/  LEA R148, P5, R0.reuse, R3, 0x2 ;  /* 0x0000000300947211 */ /* 0x040fe200078a10ff */
[----:B-1----:R-:W-:Y:S02]  /*49f70*/  IMAD R149, R251, R252, RZ ;  /* 0x000000fcfb957224 */ /* 0x002fe400078e02ff */
[----:B------:R-:W3:Y:S04]  /*49f80*/  LDL.LU R252, [R1+0x208] ;  /* 0x0002080001fc7983 */ /* 0x000ee80000300800 */
[----:B------:R-:W4:Y:S04]  /*49f90*/  LDL.LU R251, [R1+0xb40] ;  /* 0x000b400001fb7983 */ /* 0x000f280000300800 */
[----:B------:R1:W-:Y:S02]  /*49fa0*/  STL [R1+0x10], R149 ;  /* 0x0000109501007387 */ /* 0x0003e40000100800 */
[----:B-1----:R-:W-:-:S02]  /*49fb0*/  LEA.HI.X.SX32 R149, R0, R2, 0x2, P5 ;  /* 0x0000000200957211 */ /* 0x002fc400028f16ff */
[----:B------:R-:W2:Y:S04]  /*49fc0*/  LDL.LU R0, [R1+0xb38] ;  /* 0x000b380001007983 */ /* 0x000ea80000300800 */
[----:B---3--:R1:W-:Y:S02]  /*49fd0*/  @P4 STG.E desc[UR46][R150.64], R252 ;  /* 0x000000fc96004986 */ /* 0x0083e4000c10192e */
[----:B-1----:R-:W1:Y:S01]  /*49fe0*/  LDC R252, c[0x0][0x248] ;  /* 0x00009200fffc7b82 */ /* 0x002e620000000800 */
[C---:B--2---:R-:W-:Y:S01]  /*49ff0*/  ISETP.LT.AND P5, PT, R0.reuse, UR4, !P0 ;  /* 0x0000000400007c0c */ /* 0x044fe2000c7a1270 */
[----:B------:R-:W-:Y:S01]  /*4a000*/  ULDC UR4, c[0x0][0x22c] ;  /* 0x00008b0000047ab9 */ /* 0x000fe20000000800 */
[----:B-1----:R-:W-:Y:S02]  /*4a010*/  IMAD R0, R0, R252, RZ ;  /* 0x000000fc00007224 */ /* 0x002fe400078e02ff */
[----:B------:R-:W2:Y:S04]  /*4a020*/  LDL.LU R252, [R1+0x10] ;  /* 0x0000100001fc7983 */ /* 0x000ea80000300800 */
[----:B------:R-:W3:Y:S04]  /*4a030*/  LDL.LU R151, [R1+0x20c] ;  /* 0x00020c0001977983 */ /* 0x000ee80000300800 */
[----:B---3--:R1:W-:Y:S04]  /*4a040*/  @P3 STG.E desc[UR46][R148.64], R151 ;  /* 0x0000009794003986 */ /* 0x0083e8000c10192e */
[----:B-1----:R-:W3:Y:S01]  /*4a050*/  LDL.LU R149, [R1+0xb3c] ;  /* 0x000b3c0001957983 */ /* 0x002ee20000300800 */
[----:B--2---:R-:W-:-:S04]  /*4a060*/  LEA R150, P4, R252, R3, 0x2 ;  /* 0x00000003fc967211 */ /* 0x004fc800078810ff */
[----:B------:R-:W-:Y:S02]  /*4a070*/  LEA.HI.X.SX32 R151, R252, R2, 0x2, P4 ;  /* 0x00000002fc977211 */ /* 0x000fe400020f16ff */
[----:B------:R-:W1:Y:S01]  /*4a080*/  LDC R252, c[0x0][0x248] ;  /* 0x00009200fffc7b82 */ /* 0x000e620000000800 */
[----:B------:R-:W-:Y:S02]  /*4a090*/  LEA R148, P3, R0, R3, 0x2 ;  /* 0x0000000300947211 */ /* 0x000fe400078610ff */
[C---:B---3--:R-:W-:Y:S01]  /*4a0a0*/  ISETP.LT.AND P4, PT, R149.reuse, UR4, !P0 ;  /* 0x0000000495007c0c */ /* 0x048fe2000c781270 */
[----:B-1----:R-:W-:Y:S01]  /*4a0b0*/  IMAD R149, R149, R252, RZ ;  /* 0x000000fc95957224 */ /* 0x002fe200078e02ff */
[----:B------:R-:W-:-:S04]  /*4a0c0*/  ULDC UR4, c[0x0][0x22c] ;  /* 0x00008b0000047ab9 */ /* 0x000fc80000000800 */
[----:B------:R1:W-:Y:S02]  /*4a0d0*/  STL [R1+0x10], R149 ;  /* 0x0000109501007387 */ /* 0x0003e40000100800 */
[----:B-1----:R-:W-:Y:S02]  /*4a0e0*/  LEA.HI.X.SX32 R149, R0, R2, 0x2, P3 ;  /* 0x0000000200957211 */ /* 0x002fe400018f16ff */
[----:B------:R-:W2:Y:S01]  /*4a0f0*/  LDL.LU R0, [R1] ;  /* 0x0000000001007983 */ /* 0x000ea20000300800 */
[C---:B----4-:R-:W-:Y:S01]  /*4a100*/  ISETP.LT.AND P3, PT, R251.reuse, UR4, !P0 ;  /* 0x00000004fb007c0c */ /* 0x050fe2000c761270 */
[----:B------:R-:W-:Y:S02]  /*4a110*/  ULDC UR4, c[0x0][0x22c] ;  /* 0x00008b0000047ab9 */ /* 0x000fe40000000800 */
[----:B--2---:R1:W-:Y:S02]  /*4a120*/  @P2 STG.E desc[UR46][R150.64], R0 ;  /* 0x0000000096002986 */ /* 0x0043e4000c10192e */
[----:B-1----:R-:W-:-:S02]  /*4a130*/  IMAD R0, R251, R252, RZ ;  /* 0x000000fcfb007224 */ /* 0x002fc400078e02ff */
[----:B------:R-:W2:Y:S04]  /*4a140*/  LDL.LU R252, [R1+0x10] ;  /* 0x0000100001fc7983 */ /* 0x000ea80000300800 */
[----:B------:R-:W3:Y:S04]  /*4a150*/  LDL.LU R251, [R1+0xb4c] ;  /* 0x000b4c0001fb7983 */ /* 0x000ee80000300800 */
[----:B------:R-:W4:Y:S04]  /*4a160*/  LDL.LU R151, [R1+0x4] ;  /* 0x0000040001977983 */ /* 0x000f280000300800 */
[----:B----4-:R1:W-:Y:S04]  /*4a170*/  @P5 STG.E desc[UR46][R148.64], R151 ;  /* 0x0000009794005986 */ /* 0x0103e8000c10192e */
[----:B-1----:R-:W4:Y:S01]  /*4a180*/  LDL.LU R149, [R1+0xb44] ;  /* 0x000b440001957983 */ /* 0x002f220000300800 */
[----:B--2---:R-:W-:-:S04]  /*4a190*/  LEA R150, P2, R252, R3, 0x2 ;  /* 0x00000003fc967211 */ /* 0x004fc800078410ff */
[----:B------:R-:W-:Y:S02]  /*4a1a0*/  LEA.HI.X.SX32 R151, R252, R2, 0x2, P2 ;  /* 0x00000002fc977211 */ /* 0x000fe400010f16ff */
[----:B------:R-:W1:Y:S01]  /*4a1b0*/  LDC R252, c[0x0][0x248] ;  /* 0x00009200fffc7b82 */ /* 0x000e620000000800 */
[C---:B------:R-:W-:Y:S02]  /*4a1c0*/  LEA R148, P5, R0.reuse, R3, 0x2 ;  /* 0x0000000300947211 */ /* 0x040fe400078a10ff */
[C---:B----4-:R-:W-:Y:S01]  /*4a1d0*/  ISETP.LT.AND P2, PT, R149.reuse, UR4, !P0 ;  /* 0x0000000495007c0c */ /* 0x050fe2000c741270 */
[----:B-1----:R-:W-:Y:S01]  /*4a1e0*/  IMAD R149, R149, R252, RZ ;  /* 0x000000fc95957224 */ /* 0x002fe200078e02ff */
[----:B------:R-:W-:Y:S01]  /*4a1f0*/  ULDC UR4, c[0x0][0x22c] ;  /* 0x00008b0000047ab9 */ /* 0x000fe20000000800 */
[----:B------:R-:W2:Y:S04]  /*4a200*/  LDL.LU R252, [R1+0x8] ;  /* 0x0000080001fc7983 */ /* 0x000ea80000300800 */
[----:B------:R1:W-:Y:S02]  /*4a210*/  STL [R1], R149 ;  /* 0x0000009501007387 */ /* 0x0003e40000100800 */
[----:B-1----:R-:W-:-:S02]  /*4a220*/  LEA.HI.X.SX32 R149, R0, R2, 0x2, P5 ;  /* 0x0000000200957211 */ /* 0x002fc400028f16ff */
[----:B------:R-:W4:Y:S04]  /*4a230*/  LDL.LU R0, [R1+0xb48] ;  /* 0x000b480001007983 */ /* 0x000f280000300800 */
[----:B--2---:R1:W-:Y:S02]  /*4a240*/  @P4 STG.E desc[UR46][R150.64], R252 ;  /* 0x000000fc96004986 */ /* 0x0043e4000c10192e */
[----:B-1----:R-:W1:Y:S01]  /*4a250*/  LDC R252, c[0x0][0x248] ;  /* 0x00009200fffc7b82 */ /* 0x002e620000000800 */
[C---:B----4-:R-:W-:Y:S01]  /*4a260*/  ISETP.LT.AND P5, PT, R0.reuse, UR4, !P0 ;  /* 0x0000000400007c0c */ /* 0x050fe2000c7a1270 */
[----:B------:R-:W-:Y:S01]  /*4a270*/  ULDC UR4, c[0x0][0x22c] ;  /* 0x00008b0000047ab9 */ /* 0x000fe20000000800 */
[----:B-1----:R-:W-:Y:S02]  /*4a280*/  IMAD R0, R0, R252, RZ ;  /* 0x000000fc00007224 */ /* 0x002fe400078e02ff */
[----:B------:R-:W2:Y:S04]  /*4a290*/  LDL.LU R252, [R1] ;  /* 0x0000000001fc7983 */ /* 0x000ea80000300800 */
[----:B------:R-:W4:Y:S01]  /*4a2a0*/  LDL.LU R151, [R1+0xc] ;  /* 0x00000c0001977983 */ /* 0x000f220000300800 */
[----:B--2---:R-:W-:-:S03]  /*4a2b0*/  LEA R150, P4, R252, R3, 0x2 ;  /* 0x00000003fc967211 */ /* 0x004fc600078810ff */
[----:B----4-:R1:W-:Y:S02]  /*4a2c0*/  @P3 STG.E desc[UR46][R148.64], R151 ;  /* 0x0000009794003986 */ /* 0x0103e4000c10192e */
[-C--:B-1----:R-:W-:Y:S02]  /*4a2d0*/  LEA.HI.X.SX32 R151, R252, R2.reuse, 0x2, P4 ;  /* 0x00000002fc977211 */ /* 0x082fe400020f16ff */
[----:B------:R-:W1:Y:S01]  /*4a2e0*/  LDC R252, c[0x0][0x248] ;  /* 0x00009200fffc7b82 */ /* 0x000e620000000800 */
[C---:B------:R-:W-:Y:S02]  /*4a2f0*/  LEA R148, P3, R0.reuse, R3, 0x2 ;  /* 0x0000000300947211 */ /* 0x040fe400078610ff */
[----:B---3--:R-:W-:Y:S01]  /*4a300*/  ISETP.LT.AND P4, PT, R251, UR4, !P0 ;  /* 0x00000004fb007c0c */ /* 0x008fe2000c781270 */
[----:B------:R2:W-:Y:S01]  /*4a310*/  @P2 STG.E desc[UR46][R150.64], R248 ;  /* 0x000000f896002986 */ /* 0x0005e2000c10192e */
[----:B------:R-:W-:Y:S01]  /*4a320*/  LEA.HI.X.SX32 R149, R0, R2, 0x2, P3 ;  /* 0x0000000200957211 */ /* 0x000fe200018f16ff */
[----:B------:R-:W-:-:S02]  /*4a330*/  ULDC UR4, c[0x0][0x22c] ;  /* 0x00008b0000047ab9 */ /* 0x000fc40000000800 */
[----:B------:R-:W3:Y:S04]  /*4a340*/  LDL.LU R0, [R1+0xb50] ;  /* 0x000b500001007983 */ /* 0x000ee80000300800 */
[----:B------:R4:W-:Y:S01]  /*4a350*/  @P5 STG.E desc[UR46][R148.64], R249 ;  /* 0x000000f994005986 */ /* 0x0009e2000c10192e */
[----:B-1----:R-:W-:-:S04]  /*4a360*/  IMAD R251, R251, R252, RZ ;  /* 0x000000fcfbfb7224 */ /* 0x002fc800078e02ff */
[----:B--2---:R-:W-:Y:S02]  /*4a370*/  IMAD.MOV.U32 R151, RZ, RZ, R251 ;  /* 0x000000ffff977224 */ /* 0x004fe400078e00fb */
[----:B------:R-:W2:Y:S02]  /*4a380*/  LDL.LU R251, [R1+0xfa8] ;  /* 0x000fa80001fb7983 */ /* 0x000ea40000300800 */
[----:B----4-:R-:W-:Y:S01]  /*4a390*/  IMAD.MOV.U32 R249, RZ, RZ, R151 ;  /* 0x000000fffff97224 */ /* 0x010fe200078e0097 */
[----:B------:R-:W-:Y:S01]  /*4a3a0*/  LEA R248, P2, R151, R3, 0x2 ;  /* 0x0000000397f87211 */ /* 0x000fe200078410ff */
[----:B------:R-:W4:Y:S03]  /*4a3b0*/  LDL.LU R149, [R1+0xb54] ;  /* 0x000b540001957983 */ /* 0x000f260000300800 */
[----:B------:R-:W-:Y:S01]  /*4a3c0*/  LEA.HI.X.SX32 R249, R249, R2, 0x2, P2 ;  /* 0x00000002f9f97211 */ /* 0x000fe200010f16ff */
[----:B------:R-:W2:Y:S04]  /*4a3d0*/  LDL.LU R148, [R1+0xb58] ;  /* 0x000b580001947983 */ /* 0x000ea80000300800 */
[----:B------:R1:W-:Y:S04]  /*4a3e0*/  @P4 STG.E desc[UR46][R248.64], R250 ;  /* 0x000000faf8004986 */ /* 0x0003e8000c10192e */
[----:B-1----:R-:W2:Y:S04]  /*4a3f0*/  LDL.LU R248, [R1+0xb5c] ;  /* 0x000b5c0001f87983 */ /* 0x002ea80000300800 */
[----:B------:R-:W2:Y:S04]  /*4a400*/  LDL.LU R249, [R1+0xb60] ;  /* 0x000b600001f97983 */ /* 0x000ea80000300800 */
[----:B------:R-:W2:Y:S01]  /*4a410*/  LDL.LU R250, [R1+0xb68] ;  /* 0x000b680001fa7983 */ /* 0x000ea20000300800 */
[C---:B---3--:R-:W-:Y:S01]  /*4a420*/  ISETP.LT.AND P3, PT, R0.reuse, UR4, !P0 ;  /* 0x0000000400007c0c */ /* 0x048fe2000c761270 */
[----:B------:R-:W-:Y:S01]  /*4a430*/  IMAD R0, R0, R252, RZ ;  /* 0x000000fc00007224 */ /* 0x000fe200078e02ff */
[----:B------:R-:W-:-:S04]  /*4a440*/  ULDC UR4, c[0x0][0x22c] ;  /* 0x00008b0000047ab9 */ /* 0x000fc80000000800 */
[----:B------:R-:W-:-:S04]  /*4a450*/  LEA R150, P5, R0, R3, 0x2 ;  /* 0x0000000300967211 */ /* 0x000fc800078a10ff */
[----:B------:R-:W-:Y:S02]  /*4a460*/  LEA.HI.X.SX32 R151, R0, R2, 0x2, P5 ;  /* 0x0000000200977211 */ /* 0x000fe400028f16ff */
[C---:B----4-:R-:W-:Y:S01]  /*4a470*/  ISETP.LT.AND P2, PT, R149.reuse, UR4, !P0 ;  /* 0x0000000495007c0c */ /* 0x050fe2000c741270 */
[-C--:B------:R-:W-:Y:S01]  /*4a480*/  IMAD R149, R149, R252.reuse, RZ ;  /* 0x000000fc95957224 */ /* 0x080fe200078e02ff */
[----:B------:R-:W-:Y:S01]  /*4a490*/  ULDC UR4, c[0x0][0x22c] ;  /* 0x00008b0000047ab9 */ /* 0x000fe20000000800 */
[C---:B--2---:R-:W-:Y:S01]  /*4a4a0*/  IMAD R0, R148.reuse, R252, RZ ;  /* 0x000000fc94007224 */ /* 0x044fe200078e02ff */
[----:B------:R-:W-:Y:S01]  /*4a4b0*/  ISETP.LT.AND P5, PT, R148, UR4, !P0 ;  /* 0x0000000494007c0c */ /* 0x000fe2000c7a1270 */
[----:B------:R1:W-:Y:S01]  /*4a4c0*/  @P3 STG.E desc[UR46][R150.64], R251 ;  /* 0x000000fb96003986 */ /* 0x0003e2000c10192e */
[----:B------:R-:W-:Y:S01]  /*4a4d0*/  LEA R148, P4, R149, R3, 0x2 ;  /* 0x0000000395947211 */ /* 0x000fe200078810ff */
[----:B------:R-:W-:-:S03]  /*4a4e0*/  ULDC UR4, c[0x0][0x22c] ;  /* 0x00008b0000047ab9 */ /* 0x000fc60000000800 */
[-C--:B------:R-:W-:Y:S02]  /*4a4f0*/  LEA.HI.X.SX32 R149, R149, R2.reuse, 0x2, P4 ;  /* 0x0000000295957211 */ /* 0x080fe400020f16ff */
[----:B-1----:R-:W-:Y:S01]  /*4a500*/  LEA R150, P3, R0, R3, 0x2 ;  /* 0x0000000300967211 */ /* 0x002fe200078610ff */
[----:B------:R-:W2:Y:S01]  /*4a510*/  LDL.LU R251, [R1+0xb64] ;  /* 0x000b640001fb7983 */ /* 0x000ea20000300800 */
[----:B------:R-:W-:Y:S01]  /*4a520*/  ISETP.LT.AND P4, PT, R248, UR4, !P0 ;  /* 0x00000004f8007c0c */ /* 0x000fe2000c781270 */
[----:B------:R-:W-:Y:S01]  /*4a530*/  ULDC UR4, c[0x0][0x22c] ;  /* 0x00008b0000047ab9 */ /* 0x000fe20000000800 */
[----:B------:R-:W-:Y:S02]  /*4a540*/  LEA.HI.X.SX32 R151, R0, R2, 0x2, P3 ;  /* 0x0000000200977211 */ /* 0x000fe400018f16ff */
[C---:B------:R-:W-:Y:S01]  /*4a550*/  ISETP.LT.AND P3, PT, R249.reuse, UR4, !P0 ;  /* 0x00000004f9007c0c */ /* 0x040fe2000c761270 */
[-C--:B------:R-:W-:Y:S01]  /*4a560*/  IMAD R0, R249, R252.reuse, RZ ;  /* 0x000000fcf9007224 */ /* 0x080fe200078e02ff */
[----:B------:R1:W-:Y:S01]  /*4a570*/  @P2 STG.E desc[UR46][R148.64], R244 ;  /* 0x000000f494002986 */ /* 0x0003e2000c10192e */
[----:B------:R-:W-:Y:S01]  /*4a580*/  IMAD R248, R248, R252, RZ ;  /* 0x000000fcf8f87224 */ /* 0x000fe200078e02ff */
[----:B------:R-:W-:-:S02]  /*4a590*/  ULDC UR4, c[0x0][0x22c] ;  /* 0x00008b0000047ab9 */ /* 0x000fc40000000800 */
[----:B------:R-:W3:Y:S02]  /*4a5a0*/  LDL.LU R249, [R1+0xb74] ;  /* 0x000b740001f97983 */ /* 0x000ee40000300800 */
[-C--:B-1----:R-:W-:Y:S01]  /*4a5b0*/  LEA R148, P2, R248, R3.reuse, 0x2 ;  /* 0x00000003f8947211 */ /* 0x082fe200078410ff */
[----:B------:R-:W-:Y:S01]  /*4a5c0*/  IMAD R244, R250, R252, RZ ;  /* 0x000000fcfaf47224 */ /* 0x000fe200078e02ff */
[----:B------:R1:W-:Y:S02]  /*4a5d0*/  @P5 STG.E desc[UR46][R150.64], R245 ;  /* 0x000000f596005986 */ /* 0x0003e4000c10192e */
[----:B------:R-:W-:Y:S02]  /*4a5e0*/  LEA.HI.X.SX32 R149, R248, R2, 0x2, P2 ;  /* 0x00000002f8957211 */ /* 0x000fe400010f16ff */
[----:B------:R-:W-:Y:S01]  /*4a5f0*/  ISETP.LT.AND P2, PT, R250, UR4, !P0 ;  /* 0x00000004fa007c0c */ /* 0x000fe2000c741270 */
[----:B------:R-:W-:Y:S01]  /*4a600*/  ULDC UR4, c[0x0][0x22c] ;  /* 0x00008b0000047ab9 */ /* 0x000fe20000000800 */
[----:B------:R-:W4:Y:S04]  /*4a610*/  LDL.LU R250, [R1+0xb70] ;  /* 0x000b700001fa7983 */ /* 0x000f280000300800 */
[----:B------:R1:W-:Y:S02]  /*4a620*/  @P4 STG.E desc[UR46][R148.64], R246 ;  /* 0x000000f694004986 */ /* 0x0003e4000c10192e */
[----:B-1----:R-:W-:-:S02]  /*4a630*/  LEA R150, P5, R0, R3, 0x2 ;  /* 0x0000000300967211 */ /* 0x002fc400078a10ff */
[----:B------:R-:W4:Y:S02]  /*4a640*/  LDL.LU R245, [R1+0xb80] ;  /* 0x000b800001f57983 */ /* 0x000f240000300800 */
[----:B------:R-:W-:Y:S02]  /*4a650*/  LEA.HI.X.SX32 R151, R0, R2, 0x2, P5 ;  /* 0x0000000200977211 */ /* 0x000fe400028f16ff */
[----:B------:R-:W-:-:S04]  /*4a660*/  LEA R148, P4, R244, R3, 0x2 ;  /* 0x00000003f4947211 */ /* 0x000fc800078810ff */
[----:B------:R-:W-:Y:S01]  /*4a670*/  LEA.HI.X.SX32 R149, R244, R2, 0x2, P4 ;  /* 0x00000002f4957211 */ /* 0x000fe200020f16ff */
[----:B------:R1:W-:Y:S01]  /*4a680*/  @P3 STG.E desc[UR46][R150.64], R247 ;  /* 0x000000f796003986 */ /* 0x0003e2000c10192e */
[----:B--2---:R-:W-:Y:S01]  /*4a690*/  ISETP.LT.AND P5, PT, R251, UR4, !P0 ;  /* 0x00000004fb007c0c */ /* 0x004fe2000c7a1270 */
[----:B------:R-:W-:Y:S02]  /*4a6a0*/  ULDC UR4, c[0x0][0x22c] ;  /* 0x00008b0000047ab9 */ /* 0x000fe40000000800 */
[C---:B---3--:R-:W-:Y:S01]  /*4a6b0*/  ISETP.LT.AND P4, PT, R249.reuse, UR4, !P0 ;  /* 0x00000004f9007c0c */ /* 0x048fe2000c781270 */
[-C--:B------:R-:W-:Y:S02]  /*4a6c0*/  IMAD R244, R249, R252.reuse, RZ ;  /* 0x000000fcf9f47224 */ /* 0x080fe400078e02ff */
[----:B------:R-:W-:Y:S01]  /*4a6d0*/  IMAD R0, R251, R252, RZ ;  /* 0x000000fcfb007224 */ /* 0x000fe200078e02ff */
[----:B------:R-:W2:Y:S01]  /*4a6e0*/  LDL.LU R249, [R1+0xb7c] ;  /* 0x000b7c0001f97983 */ /* 0x000ea20000300800 */
[----:B------:R-:W-:-:S03]  /*4a6f0*/  ULDC UR4, c[0x0][0x22c] ;  /* 0x00008b0000047ab9 */ /* 0x000fc60000000800 */
[----:B------:R-:W3:Y:S04]  /*4a700*/  LDL.LU R248, [R1+0xb8c] ;  /* 0x000b8c0001f87983 */ /* 0x000ee80000300800 */
[----:B-1----:R-:W3:Y:S01]  /*4a710*/  LDL.LU R247, [R1+0xb88] ;  /* 0x000b880001f77983 */ /* 0x002ee20000300800 */
[----:B------:R-:W-:-:S03]  /*4a720*/  LEA R150, P3, R0, R3, 0x2 ;  /* 0x0000000300967211 */ /* 0x000fc600078610ff */
[----:B------:R1:W-:Y:S01]  /*4a730*/  @P2 STG.E desc[UR46][R148.64], R4 ;  /* 0x0000000494002986 */ /* 0x0003e2000c10192e */
[----:B------:R-:W-:Y:S01]  /*4a740*/  LEA.HI.X.SX32 R151, R0, R2, 0x2, P3 ;  /* 0x0000000200977211 */ /* 0x000fe200018f16ff */
[C---:B----4-:R-:W-:Y:S01]  /*4a750*/  IMAD R0, R250.reuse, R252, RZ ;  /* 0x000000fcfa007224 */ /* 0x050fe200078e02ff */
[----:B------:R-:W-:Y:S01]  /*4a760*/  ISETP.LT.AND P3, PT, R250, UR4, !P0 ;  /* 0x00000004fa007c0c */ /* 0x000fe2000c761270 */
[----:B------:R-:W4:Y:S01]  /*4a770*/  LDL.LU R246, [R1+0xb98] ;  /* 0x000b980001f67983 */ /* 0x000f220000300800 */
[----:B------:R-:W-:-:S03]  /*4a780*/  ULDC UR4, c[0x0][0x22c] ;  /* 0x00008b0000047ab9 */ /* 0x000fc60000000800 */
[----:B------:R1:W-:Y:S02]  /*4a790*/  @P5 STG.E desc[UR46][R150.64], R5 ;  /* 0x0000000596005986 */ /* 0x0003e4000c10192e */
[-C--:B-1----:R-:W-:Y:S02]  /*4a7a0*/  LEA R4, P2, R244, R3.reuse, 0x2 ;  /* 0x00000003f4047211 */ /* 0x082fe400078410ff */
[----:B------:R-:W-:Y:S02]  /*4a7b0*/  LEA R148, P5, R0, R3, 0x2 ;  /* 0x0000000300947211 */ /* 0x000fe400078a10ff */
[----:B------:R-:W-:Y:S01]  /*4a7c0*/  LEA.HI.X.SX32 R5, R244, R2, 0x2, P2 ;  /* 0x00000002f4057211 */ /* 0x000fe200010f16ff */
[C---:B------:R-:W-:Y:S01]  /*4a7d0*/  IMAD R150, R245.reuse, R252, RZ ;  /* 0x000000fcf5967224 */ /* 0x040fe200078e02ff */
[----:B------:R-:W-:Y:S01]  /*4a7e0*/  ISETP.LT.AND P2, PT, R245, UR4, !P0 ;  /* 0x00000004f5007c0c */ /* 0x000fe2000c741270 */
[----:B------:R-:W-:Y:S01]  /*4a7f0*/  ULDC UR4, c[0x0][0x22c] ;  /* 0x00008b0000047ab9 */ /* 0x000fe20000000800 */
[----:B------:R-:W4:Y:S01]  /*4a800*/  LDL.LU R245, [R1+0xb94] ;  /* 0x000b940001f57983 */ /* 0x000f220000300800 */
[----:B------:R-:W-:-:S03]  /*4a810*/  LEA.HI.X.SX32 R149, R0, R2, 0x2, P5 ;  /* 0x0000000200957211 */ /* 0x000fc600028f16ff */
[----:B------:R-:W4:Y:S04]  /*4a820*/  LDL.LU R244, [R1+0xba4] ;  /* 0x000ba40001f47983 */ /* 0x000f280000300800 */
[----:B------:R1:W-:Y:S04]  /*4a830*/  @P4 STG.E desc[UR46][R4.64], R6 ;  /* 0x0000000604004986 */ /* 0x0003e8000c10192e */
[----:B------:R1:W-:Y:S04]  /*4a840*/  @P3 STG.E desc[UR46][R148.64], R7 ;  /* 0x0000000794003986 */ /* 0x0003e8000c10192e */
[----:B------:R-:W4:Y:S01]  /*4a850*/  LDL.LU R151, [R1+0xba0] ;  /* 0x000ba00001977983 */ /* 0x000f220000300800 */
[----:B-1----:R-:W-:-:S04]  /*4a860*/  LEA R4, P4, R150, R3, 0x2 ;  /* 0x0000000396047211 */ /* 0x002fc800078810ff */
[----:B------:R-:W-:Y:S02]  /*4a870*/  LEA.HI.X.SX32 R5, R150, R2, 0x2, P4 ;  /* 0x0000000296057211 */ /* 0x000fe400020f16ff */
[----:B------:R-:W4:Y:S04]  /*4a880*/  LDL.LU R150, [R1+0xb9c] ;  /* 0x000b9c0001967983 */ /* 0x000f280000300800 */
[----:B------:R1:W-:Y:S04]  /*4a890*/  @P2 STG.E desc[UR46][R4.64], R8 ;  /* 0x0000000804002986 */ /* 0x0003e8000c10192e */
[----:B------:R-:W4:Y:S01]  /*4a8a0*/  LDL.LU R149, [R1+0xb90] ;  /* 0x000b900001957983 */ /* 0x000f220000300800 */
[C---:B--2---:R-:W-:Y:S01]  /*4a8b0*/  IMAD R0, R249.reuse, R252, RZ ;  /* 0x000000fcf9007224 */ /* 0x044fe200078e02ff */
[----:B------:R-:W-:Y:S01]  /*4a8c0*/  ISETP.LT.AND P5, PT, R249, UR4, !P0 ;  /* 0x00000004f9007c0c */ /* 0x000fe2000c7a1270 */
[----:B------:R-:W-:-:S03]  /*4a8d0*/  ULDC UR4, c[0x0][0x22c] ;  /* 0x00008b0000047ab9 */ /* 0x000fc60000000800 */
[-C--:B------:R-:W-:Y:S01]  /*4a8e0*/  LEA R6, P3, R0, R3.reuse, 0x2 ;  /* 0x0000000300067211 */ /* 0x080fe200078610ff */
[C---:B---3--:R-:W-:Y:S01]  /*4a8f0*/  IMAD R148, R248.reuse, R252, RZ ;  /* 0x000000fcf8947224 */ /* 0x048fe200078e02ff */
[----:B------:R-:W-:Y:S01]  /*4a900*/  ISETP.LT.AND P4, PT, R248, UR4, !P0 ;  /* 0x00000004f8007c0c */ /* 0x000fe2000c781270 */
[----:B------:R-:W-:Y:S01]  /*4a910*/  ULDC UR4, c[0x0][0x22c] ;  /* 0x00008b0000047ab9 */ /* 0x000fe20000000800 */
[----:B------:R-:W-:Y:S01]  /*4a920*/  LEA.HI.X.SX32 R7, R0, R2, 0x2, P3 ;  /* 0x0000000200077211 */ /* 0x000fe200018f16ff */
[C---:B------:R-:W-:Y:S01]  /*4a930*/  IMAD R0, R247.reuse, R252, RZ ;  /* 0x000000fcf7007224 */ /* 0x040fe200078e02ff */
[----:B------:R-:W-:Y:S01]  /*4a940*/  ISETP.LT.AND P3, PT, R247, UR4, !P0 ;  /* 0x00000004f7007c0c */ /* 0x000fe2000c761270 */
[----:B------:R-:W-:Y:S01]  /*4a950*/  ULDC UR4, c[0x0][0x22c] ;  /* 0x00008b0000047ab9 */ /* 0x000fe20000000800 */
[C---:B-1----:R-:W-:Y:S01]  /*4a960*/  LEA R4, P2, R148.reuse, R3, 0x2 ;  /* 0x0000000394047211 */ /* 0x042fe200078410ff */
[----:B------:R1:W-:Y:S03]  /*4a970*/  @P5 STG.E desc[UR46][R6.64], R9 ;  /* 0x0000000906005986 */ /* 0x0003e6000c10192e */
[----:B------:R-:W-:-:S02]  /*4a980*/  LEA.HI.X.SX32 R5, R148, R2, 0x2, P2 ;  /* 0x0000000294057211 */ /* 0x000fc400010f16ff */
[CC--:B-1----:R-:W-:Y:S01]  /*4a990*/  LEA R6, P5, R0.reuse, R3.reuse, 0x2 ;  /* 0x0000000300067211 */ /* 0x0c2fe200078a10ff */
[----:B------:R-:W2:Y:S03]  /*4a9a0*/  LDL.LU R9, [R1+0xb84] ;  /* 0x000b840001097983 */ /* 0x000ea60000300800 */
[----:B------:R-:W-:Y:S01]  /*4a9b0*/  LEA.HI.X.SX32 R7, R0, R2, 0x2, P5 ;  /* 0x0000000200077211 */ /* 0x000fe200028f16ff */
[----:B------:R-:W-:Y:S04]  /*4a9c0*/  @P4 STG.E desc[UR46][R4.64], R10 ;  /* 0x0000000a04004986 */ /* 0x000fe8000c10192e */
[----:B------:R1:W-:Y:S04]  /*4a9d0*/  @P3 STG.E desc[UR46][R6.64], R11 ;  /* 0x0000000b06003986 */ /* 0x0003e8000c10192e */
[----:B-1----:R-:W3:Y:S04]  /*4a9e0*/  LDL.LU R11, [R1+0xb78] ;  /* 0x000b7800010b7983 */ /* 0x002ee80000300800 */
[----:B------:R-:W3:Y:S04]  /*4a9f0*/  LDL.LU R148, [R1+0xb6c] ;  /* 0x000b6c0001947983 */ /* 0x000ee80000300800 */
[----:B------:R-:W3:Y:S01]  /*4aa00*/  LDL.LU R10, [R1+0xc20] ;  /* 0x000c2000010a7983 */ /* 0x000ee20000300800 */
[CC--:B----4-:R-:W-:Y:S01]  /*4aa10*/  IMAD R8, R246.reuse, R252.reuse, RZ ;  /* 0x000000fcf6087224 */ /* 0x0d0fe200078e02ff */
[----:B------:R-:W-:Y:S01]  /*4aa20*/  ISETP.LT.AND P2, PT, R246, UR4, !P0 ;  /* 0x00000004f6007c0c */ /* 0x000fe2000c741270 */
[----:B------:R-:W-:Y:S01]  /*4aa30*/  ULDC UR4, c[0x0][0x22c] ;  /* 0x00008b0000047ab9 */ /* 0x000fe20000000800 */
[C---:B------:R-:W-:Y:S01]  /*4aa40*/  IMAD R0, R245.reuse, R252, RZ ;  /* 0x000000fcf5007224 */ /* 0x040fe200078e02ff */
[----:B------:R-:W-:Y:S01]  /*4aa50*/  ISETP.LT.AND P5, PT, R245, UR4, !P0 ;  /* 0x00000004f5007c0c */ /* 0x000fe2000c7a1270 */
[----:B------:R-:W-:Y:S01]  /*4aa60*/  ULDC UR4, c[0x0][0x22c] ;  /* 0x00008b0000047ab9 */ /* 0x000fe20000000800 */
[----:B------:R-:W-:-:S02]  /*4aa70*/  LEA R4, P4, R8, R3, 0x2 ;  /* 0x0000000308047211 */ /* 0x000fc400078810ff */
[-C--:B------:R-:W-:Y:S02]  /*4aa80*/  LEA R6, P3, R0, R3.reuse, 0x2 ;  /* 0x0000000300067211 */ /* 0x080fe400078610ff */
[----:B------:R-:W-:Y:S01]  /*4aa90*/  LEA.HI.X.SX32 R5, R8, R2, 0x2, P4 ;  /* 0x0000000208057211 */ /* 0x000fe200020f16ff */
[C---:B------:R-:W-:Y:S01]  /*4aaa0*/  IMAD R8, R244.reuse, R252, RZ ;  /* 0x000000fcf4087224 */ /* 0x040fe200078e02ff */
[----:B------:R-:W-:Y:S01]  /*4aab0*/  ISETP.LT.AND P4, PT, R244, UR4, !P0 ;  /* 0x00000004f4007c0c */ /* 0x000fe2000c781270 */
[----:B------:R-:W-:Y:S01]  /*4aac0*/  ULDC UR4, c[0x0][0x22c] ;  /* 0x00008b0000047ab9 */ /* 0x000fe20000000800 */
[----:B------:R-:W-:Y:S01]  /*4aad0*/  LEA.HI.X.SX32 R7, R0, R2, 0x2, P3 ;  /* 0x0000000200077211 */ /* 0x000fe200018f16ff */
[----:B------:R1:W-:Y:S01]  /*4aae0*/  @P2 STG.E desc[UR46][R4.64], R12 ;  /* 0x0000000c04002986 */ /* 0x0003e2000c10192e */
[C---:B------:R-:W-:Y:S01]  /*4aaf0*/  IMAD R0, R151.reuse, R252, RZ ;  /* 0x000000fc97007224 */ /* 0x040fe200078e02ff */
[----:B------:R-:W-:Y:S01]  /*4ab00*/  ISETP.LT.AND P3, PT, R151, UR4, !P0 ;  /* 0x0000000497007c0c */ /* 0x000fe2000c761270 */
[----:B------:R-:W-:Y:S01]  /*4ab10*/  ULDC UR4, c[0x0][0x22c] ;  /* 0x00008b0000047ab9 */ /* 0x000fe20000000800 */
[----:B------:R4:W-:Y:S01]  /*4ab20*/  @P5 STG.E desc[UR46][R6.64], R13 ;  /* 0x0000000d06005986 */ /* 0x0009e2000c10192e */
[----:B-1----:R-:W-:-:S03]  /*4ab30*/  LEA R4, P2, R8, R3, 0x2 ;  /* 0x0000000308047211 */ /* 0x002fc600078410ff */
[----:B------:R-:W3:Y:S01]  /*4ab40*/  LDL.LU R12, [R1+0xc28] ;  /* 0x000c2800010c7983 */ /* 0x000ee20000300800 */
[-C--:B----4-:R-:W-:Y:S02]  /*4ab50*/  LEA R6, P5, R0, R3.reuse, 0x2 ;  /* 0x0000000300067211 */ /* 0x090fe400078a10ff */
        /* <DEDUP_REMOVED lines=10> */
[----:B-1----:R-:W-:-:S02]  /*4ac00*/  LEA R4, P4, R8, R3, 0x2 ;  /* 0x0000000308047211 */ /* 0x002fc400078810ff */
[----:B----4-:R-:W-:Y:S02]  /*4ac10*/  LEA R6, P3, R0, R3, 0x2 ;  /* 0x0000000300067211 */ /* 0x010fe400078610ff */
[-C--:B------:R-:W-:Y:S02]  /*4ac20*/  LEA.HI.X.SX32 R5, R8, R2.reuse, 0x2, P4 ;  /* 0x0000000208057211 */ /* 0x080fe400020f16ff */
[----:B------:R-:W-:-:S03]  /*4ac30*/  LEA.HI.X.SX32 R7, R0, R2, 0x2, P3 ;  /* 0x0000000200077211 */ /* 0x000fc600018f16ff */
[----:B------:R1:W-:Y:S04]  /*4ac40*/  @P2 STG.E desc[UR46][R4.64], R16 ;  /* 0x0000001004002986 */ /* 0x0003e8000c10192e */
[----:B------:R4:W-:Y:S01]  /*4ac50*/  @P5 STG.E desc[UR46][R6.64], R17 ;  /* 0x0000001106005986 */ /* 0x0009e2000c10192e */
[C---:B--2---:R-:W-:Y:S01]  /*4ac60*/  ISETP.LT.AND P4, PT, R9.reuse, UR4, !P0 ;  /* 0x0000000409007c0c */ /* 0x044fe2000c781270 */
[----:B------:R-:W-:Y:S01]  /*4ac70*/  IMAD R8, R9, R252, RZ ;  /* 0x000000fc09087224 */ /* 0x000fe200078e02ff */
[----:B------:R-:W-:Y:S01]  /*4ac80*/  ULDC UR4, c[0x0][0x22c] ;  /* 0x00008b0000047ab9 */ /* 0x000fe20000000800 */
[----:B------:R-:W2:Y:S03]  /*4ac90*/  LDL.LU R9, [R1+0xc30] ;  /* 0x000c300001097983 */ /* 0x000ea60000300800 */
[----:B-1----:R-:W-:-:S04]  /*4aca0*/  LEA R4, P2, R8, R3, 0x2 ;  /* 0x0000000308047211 */ /* 0x002fc800078410ff */
[----:B------:R-:W-:Y:S02]  /*4acb0*/  LEA.HI.X.SX32 R5, R8, R2, 0x2, P2 ;  /* 0x0000000208057211 */ /* 0x000fe400010f16ff */
[C---:B---3--:R-:W-:Y:S01]  /*4acc0*/  ISETP.LT.AND P3, PT, R11.reuse, UR4, !P0 ;  /* 0x000000040b007c0c */ /* 0x048fe2000c761270 */
[----:B------:R-:W-:Y:S01]  /*4acd0*/  IMAD R0, R11, R252, RZ ;  /* 0x000000fc0b007224 */ /* 0x000fe200078e02ff */
[----:B------:R-:W-:Y:S01]  /*4ace0*/  ULDC UR4, c[0x0][0x22c] ;  /* 0x00008b0000047ab9 */ /* 0x000fe20000000800 */
[----:B------:R-:W3:Y:S01]  /*4acf0*/  LDL.LU R11, [R1+0xc34] ;  /* 0x000c3400010b7983 */ /* 0x000ee20000300800 */
[----:B------:R-:W-:Y:S01]  /*4ad00*/  ISETP.LT.AND P2, PT, R148, UR4, !P0 ;  /* 0x0000000494007c0c */ /* 0x000fe2000c741270 */
[----:B------:R-:W-:Y:S01]  /*4ad10*/  ULDC UR4, c[0x0][0x22c] ;  /* 0x00008b0000047ab9 */ /* 0x000fe20000000800 */
[C---:B----4-:R-:W-:Y:S01]  /*4ad20*/  LEA R6, P5, R0.reuse, R3, 0x2 ;  /* 0x0000000300067211 */ /* 0x050fe200078a10ff */
[----:B------:R-:W4:Y:S03]  /*4ad30*/  LDL.LU R13, [R1+0xc3c] ;  /* 0x000c3c00010d7983 */ /* 0x000f260000300800 */
[----:B------:R-:W-:-:S02]  /*4ad40*/  LEA.HI.X.SX32 R7, R0, R2, 0x2, P5 ;  /* 0x0000000200077211 */ /* 0x000fc400028f16ff */
[----:B------:R-:W-:Y:S01]  /*4ad50*/  ISETP.LT.AND P5, PT, R10, UR4, !P0 ;  /* 0x000000040a007c0c */ /* 0x000fe2000c7a1270 */
[----:B------:R-:W-:Y:S01]  /*4ad60*/  IMAD R8, R148, R252, RZ ;  /* 0x000000fc94087224 */ /* 0x000fe200078e02ff */
[----:B------:R-:W4:Y:S01]  /*4ad70*/  LDL.LU R10, [R1+0xc44] ;  /* 0x000c4400010a7983 */ /* 0x000f220000300800 */
[----:B------:R-:W-:-:S03]  /*4ad80*/  ULDC UR4, c[0x0][0x22c] ;  /* 0x00008b0000047ab9 */ /* 0x000fc60000000800 */
[----:B------:R1:W-:Y:S01]  /*4ad90*/  @P4 STG.E desc[UR46][R4.64], R18 ;  /* 0x0000001204004986 */ /* 0x0003e2000c10192e */
[----:B------:R-:W-:-:S03]  /*4ada0*/  IMAD R0, R252, 0x2, R8 ;  /* 0x00000002fc007824 */ /* 0x000fc600078e0208 */
[----:B------:R1:W-:Y:S02]  /*4adb0*/  @P3 STG.E desc[UR46][R6.64], R19 ;  /* 0x0000001306003986 */ /* 0x0003e4000c10192e */
[----:B-1----:R-:W-:-:S04]  /*4adc0*/  LEA R4, P4, R8, R3, 0x2 ;  /* 0x0000000308047211 */ /* 0x002fc800078810ff */
[----:B------:R-:W-:Y:S02]  /*4add0*/  LEA.HI.X.SX32 R5, R8, R2, 0x2, P4 ;  /* 0x0000000208057211 */ /* 0x000fe400020f16ff */
[-C--:B------:R-:W-:Y:S02]  /*4ade0*/  LEA R6, P3, R0, R3.reuse, 0x2 ;  /* 0x0000000300067211 */ /* 0x080fe400078610ff */
[----:B------:R-:W-:Y:S01]  /*4adf0*/  LEA R8, R252, R0, 0x1 ;  /* 0x00000000fc087211 */ /* 0x000fe200078e08ff */
[----:B------:R1:W-:Y:S01]  /*4ae00*/  @P2 STG.E desc[UR46][R4.64], R20 ;  /* 0x0000001404002986 */ /* 0x0003e2000c10192e */
[----:B------:R-:W-:Y:S01]  /*4ae10*/  ISETP.LT.AND P4, PT, R12, UR4, !P0 ;  /* 0x000000040c007c0c */ /* 0x000fe2000c781270 */
[----:B------:R-:W-:Y:S01]  /*4ae20*/  ULDC UR4, c[0x0][0x22c] ;  /* 0x00008b0000047ab9 */ /* 0x000fe20000000800 */
[----:B------:R-:W-:Y:S01]  /*4ae30*/  LEA.HI.X.SX32 R7, R0, R2, 0x2, P3 ;  /* 0x0000000200077211 */ /* 0x000fe200018f16ff */
[----:B------:R-:W4:Y:S01]  /*4ae40*/  LDL.LU R12, [R1+0xc4c] ;  /* 0x000c4c00010c7983 */ /* 0x000f220000300800 */
[----:B------:R-:W-:Y:S01]  /*4ae50*/  IMAD R0, R252, 0x2, R8 ;  /* 0x00000002fc007824 */ /* 0x000fe200078e0208 */
[----:B-1----:R-:W-:-:S02]  /*4ae60*/  LEA R4, P2, R8, R3, 0x2 ;  /* 0x0000000308047211 */ /* 0x002fc400078410ff */
[----:B------:R1:W-:Y:S02]  /*4ae70*/  @P6 STG.E desc[UR46][R6.64], R21 ;  /* 0x0000001506006986 */ /* 0x0003e4000c10192e */
[----:B------:R-:W-:Y:S01]  /*4ae80*/  LEA.HI.X.SX32 R5, R8, R2, 0x2, P2 ;  /* 0x0000000208057211 */ /* 0x000fe200010f16ff */
[----:B------:R-:W-:-:S04]  /*4ae90*/  IMAD R8, R252, 0x2, R0 ;  /* 0x00000002fc087824 */ /* 0x000fc800078e0200 */
[----:B------:R1:W-:Y:S02]  /*4aea0*/  @P1 STG.E desc[UR46][R4.64], R22 ;  /* 0x0000001604001986 */ /* 0x0003e4000c10192e */
[----:B-1----:R-:W-:-:S04]  /*4aeb0*/  LEA R6, P6, R0, R3, 0x2 ;  /* 0x0000000300067211 */ /* 0x002fc800078c10ff */
[----:B------:R-:W-:Y:S02]  /*4aec0*/  LEA.HI.X.SX32 R7, R0, R2, 0x2, P6 ;  /* 0x0000000200077211 */ /* 0x000fe400030f16ff */
[----:B------:R-:W-:-:S04]  /*4aed0*/  LEA R4, P1, R8, R3, 0x2 ;  /* 0x0000000308047211 */ /* 0x000fc800078210ff */
[----:B------:R-:W-:Y:S02]  /*4aee0*/  LEA.HI.X.SX32 R5, R8, R2, 0x2, P1 ;  /* 0x0000000208057211 */ /* 0x000fe400008f16ff */
[----:B--2---:R-:W-:Y:S01]  /*4aef0*/  ISETP.LT.AND P3, PT, R9, UR4, !P0 ;  /* 0x0000000409007c0c */ /* 0x004fe2000c761270 */
[----:B------:R-:W-:Y:S01]  /*4af00*/  ULDC UR4, c[0x0][0x22c] ;  /* 0x00008b0000047ab9 */ /* 0x000fe20000000800 */
[----:B------:R-:W2:Y:S01]  /*4af10*/  LDL.LU R9, [R1+0xc54] ;  /* 0x000c540001097983 */ /* 0x000ea20000300800 */
[----:B---3--:R-:W-:Y:S01]  /*4af20*/  ISETP.LT.AND P2, PT, R11, UR4, !P0 ;  /* 0x000000040b007c0c */ /* 0x008fe2000c741270 */
[----:B------:R-:W-:Y:S02]  /*4af30*/  ULDC UR4, c[0x0][0x22c] ;  /* 0x00008b0000047ab9 */ /* 0x000fe40000000800 */
[----:B------:R-:W3:Y:S01]  /*4af40*/  LDL.LU R11, [R1+0xc58] ;  /* 0x000c5800010b7983 */ /* 0x000ee20000300800 */
[----:B----4-:R-:W-:Y:S01]  /*4af50*/  ISETP.LT.AND P6, PT, R13, UR4, !P0 ;  /* 0x000000040d007c0c */ /* 0x010fe2000c7c1270 */
[----:B------:R-:W-:-:S02]  /*4af60*/  ULDC UR4, c[0x0][0x22c] ;  /* 0x00008b0000047ab9 */ /* 0x000fc40000000800 */
[----:B------:R-:W4:Y:S01]  /*4af70*/  LDL.LU R13, [R1+0xc64] ;  /* 0x000c6400010d7983 */ /* 0x000f220000300800 */
[----:B------:R-:W-:Y:S01]  /*4af80*/  ISETP.LT.AND P1, PT, R10, UR4, !P0 ;  /* 0x000000040a007c0c */ /* 0x000fe2000c721270 */
[----:B------:R-:W-:Y:S02]  /*4af90*/  IMAD R0, R252, 0x2, R8 ;  /* 0x00000002fc007824 */ /* 0x000fe400078e0208 */
[----:B------:R-:W4:Y:S01]  /*4afa0*/  LDL.LU R10, [R1+0xc68] ;  /* 0x000c6800010a7983 */ /* 0x000f220000300800 */
[----:B------:R-:W-:-:S03]  /*4afb0*/  ULDC UR4, c[0x0][0x22c] ;  /* 0x00008b0000047ab9 */ /* 0x000fc60000000800 */
[----:B------:R1:W-:Y:S01]  /*4afc0*/  @P5 STG.E desc[UR46][R6.64], R23 ;  /* 0x0000001706005986 */ /* 0x0003e2000c10192e */
[----:B------:R-:W-:-:S03]  /*4afd0*/  IMAD R8, R252, 0x2, R0 ;  /* 0x00000002fc087824 */ /* 0x000fc600078e0200 */
[----:B------:R1:W-:Y:S02]  /*4afe0*/  @P4 STG.E desc[UR46][R4.64], R152 ;  /* 0x0000009804004986 */ /* 0x0003e4000c10192e */
[----:B-1----:R-:W-:-:S04]  /*4aff0*/  LEA R6, P5, R0, R3, 0x2 ;  /* 0x0000000300067211 */ /* 0x002fc800078a10ff */
[----:B------:R-:W-:Y:S01]  /*4b000*/  LEA.HI.X.SX32 R7, R0, R2, 0x2, P5 ;  /* 0x0000000200077211 */ /* 0x000fe200028f16ff */
[----:B------:R-:W-:Y:S01]  /*4b010*/  IMAD R0, R252, 0x2, R8 ;  /* 0x00000002fc007824 */ /* 0x000fe200078e0208 */
[----:B------:R-:W-:-:S03]  /*4b020*/  LEA R4, P4, R8, R3, 0x2 ;  /* 0x0000000308047211 */ /* 0x000fc600078810ff */
[----:B------:R1:W-:Y:S01]  /*4b030*/  @P3 STG.E desc[UR46][R6.64], R153 ;  /* 0x0000009906003986 */ /* 0x0003e2000c10192e */
[----:B------:R-:W-:Y:S01]  /*4b040*/  ISETP.LT.AND P5, PT, R12, UR4, !P0 ;  /* 0x000000040c007c0c */ /* 0x000fe2000c7a1270 */
[----:B------:R-:W-:Y:S02]  /*4b050*/  ULDC UR4, c[0x0][0x22c] ;  /* 0x00008b0000047ab9 */ /* 0x000fe40000000800 */
[----:B------:R-:W4:Y:S01]  /*4b060*/  LDL.LU R12, [R1+0xc6c] ;  /* 0x000c6c00010c7983 */ /* 0x000f220000300800 */
[----:B------:R-:W-:Y:S01]  /*4b070*/  LEA.HI.X.SX32 R5, R8, R2, 0x2, P4 ;  /* 0x0000000208057211 */ /* 0x000fe200020f16ff */
[----:B------:R-:W-:Y:S01]  /*4b080*/  IMAD R8, R252, 0x2, R0 ;  /* 0x00000002fc087824 */ /* 0x000fe200078e0200 */
[----:B-1----:R-:W-:-:S03]  /*4b090*/  LEA R6, P3, R0, R3, 0x2 ;  /* 0x0000000300067211 */ /* 0x002fc600078610ff */
[----:B------:R1:W-:Y:S01]  /*4b0a0*/  @P2 STG.E desc[UR46][R4.64], R154 ;  /* 0x0000009a04002986 */ /* 0x0003e2000c10192e */
        /* <DEDUP_REMOVED lines=66> */
[----:B------:R-:W-:Y:S02]  /*4b4d0*/  LEA.HI.X.SX32 R5, R8, R2, 0x2, P1 ;  /* 0x0000000208057211 */ /* 0x000fe400008f16ff */
[----:B------:R-:W-:Y:S02]  /*4b4e0*/  LEA R8, R252, R0, 0x1 ;  /* 0x00000000fc087211 */ /* 0x000fe400078e08ff */
[C---:B-1----:R-:W-:Y:S01]  /*4b4f0*/  LEA R6, P5, R0.reuse, R3, 0x2 ;  /* 0x0000000300067211 */ /* 0x042fe200078a10ff */
[----:B------:R1:W-:Y:S03]  /*4b500*/  @P4 STG.E desc[UR46][R4.64], R164 ;  /* 0x000000a404004986 */ /* 0x0003e6000c10192e */
        /* <DEDUP_REMOVED lines=105> */
[----:B------:R-:W-:Y:S02]  /*4bba0*/  LEA.HI.X.SX32 R5, R8, R2, 0x2, P2 ;  /* 0x0000000208057211 */ /* 0x000fe400010f16ff */
[----:B------:R-:W-:-:S03]  /*4bbb0*/  LEA R8, R252, R0, 0x1 ;  /* 0x00000000fc087211 */ /* 0x000fc600078e08ff */
        /* <DEDUP_REMOVED lines=119> */
[----:B------:R-:W-:Y:S02]  /*4c330*/  ISETP.LT.AND P3, PT, R10, UR4, !P0 ;  /* 0x000000040a007c0c */ /* 0x000fe4000c761270 */
[----:B------:R-:W-:Y:S01]  /*4c340*/  LEA R8, R252, R0, 0x1 ;  /* 0x00000000fc087211 */ /* 0x000fe200078e08ff */
        /* <DEDUP_REMOVED lines=11> */
[----:B------:R-:W-:Y:S01]  /*4c400*/  ULDC UR4, c[0x0][0x22c] ;  /* 0x00008b0000047ab9 */ /* 0x000fe20000000800 */
[-C--:B------:R-:W-:Y:S01]  /*4c410*/  LEA.HI.X.SX32 R7, R0, R2.reuse, 0x2, P6 ;  /* 0x0000000200077211 */ /* 0x080fe200030f16ff */
[----:B------:R-:W4:Y:S01]  /*4c420*/  LDL.LU R12, [R1+0xda8] ;  /* 0x000da800010c7983 */ /* 0x000f220000300800 */
[----:B------:R-:W-:Y:S01]  /*4c430*/  IMAD R0, R252, 0x2, R8 ;  /* 0x00000002fc007824 */ /* 0x000fe200078e0208 */
[C---:B-1----:R-:W-:Y:S02]  /*4c440*/  LEA R4, P1, R8.reuse, R3, 0x2 ;  /* 0x0000000308047211 */ /* 0x042fe400078210ff */
        /* <DEDUP_REMOVED lines=92> */
[----:B------:R-:W-:-:S03]  /*4ca10*/  LEA R8, R252, R0, 0x1 ;  /* 0x00000000fc087211 */ /* 0x000fc600078e08ff */
        /* <DEDUP_REMOVED lines=245> */
[----:B------:R1:W-:Y:S04]  /*4d970*/  @P5 STG.E desc[UR46][R6.64], R27 ;  /* 0x0000001b06005986 */ /* 0x0003e8000c10192e */
[----:B------:R-:W4:Y:S01]  /*4d980*/  LDL.LU R15, [R1+0xea8] ;  /* 0x000ea800010f7983 */ /* 0x000f220000300800 */
[----:B-1----:R-:W-:-:S03]  /*4d990*/  LEA R4, P1, R8, R3, 0x2 ;  /* 0x0000000308047211 */ /* 0x002fc600078210ff */
[----:B------:R-:W4:Y:S01]  /*4d9a0*/  LDL.LU R14, [R1+0xeb4] ;  /* 0x000eb400010e7983 */ /* 0x000f220000300800 */
[----:B------:R-:W-:Y:S01]  /*4d9b0*/  LEA.HI.X.SX32 R5, R8, R2, 0x2, P1 ;  /* 0x0000000208057211 */ /* 0x000fe200008f16ff */
[----:B------:R-:W-:Y:S01]  /*4d9c0*/  IMAD R8, R252, 0x2, R0 ;  /* 0x00000002fc087824 */ /* 0x000fe200078e0200 */
[----:B------:R-:W-:-:S03]  /*4d9d0*/  LEA R6, P5, R0, R3, 0x2 ;  /* 0x0000000300067211 */ /* 0x000fc600078a10ff */
[----:B------:R1:W-:Y:S01]  /*4d9e0*/  @P4 STG.E desc[UR46][R4.64], R28 ;  /* 0x0000001c04004986 */ /* 0x0003e2000c10192e */
[----:B------:R-:W-:Y:S01]  /*4d9f0*/  ISETP.LT.AND P1, PT, R12, UR4, !P0 ;  /* 0x000000040c007c0c */ /* 0x000fe2000c721270 */
[----:B------:R-:W-:Y:S01]  /*4da00*/  ULDC UR4, c[0x0][0x22c] ;  /* 0x00008b0000047ab9 */ /* 0x000fe20000000800 */
[----:B------:R-:W-:Y:S01]  /*4da10*/  LEA.HI.X.SX32 R7, R0, R2, 0x2, P5 ;  /* 0x0000000200077211 */ /* 0x000fe200028f16ff */
[----:B------:R-:W4:Y:S01]  /*4da20*/  LDL.LU R12, [R1+0xeb0] ;  /* 0x000eb000010c7983 */ /* 0x000f220000300800 */
[----:B-1----:R-:W-:-:S03]  /*4da30*/  LEA R4, P4, R8, R3, 0x2 ;  /* 0x0000000308047211 */ /* 0x002fc600078810ff */
[----:B------:R1:W-:Y:S01]  /*4da40*/  @P3 STG.E desc[UR46][R6.64], R29 ;  /* 0x0000001d06003986 */ /* 0x0003e2000c10192e */
[----:B------:R-:W-:-:S05]  /*4da50*/  LEA.HI.X.SX32 R5, R8, R2, 0x2, P4 ;  /* 0x0000000208057211 */ /* 0x000fca00020f16ff */
[----:B------:R4:W-:Y:S01]  /*4da60*/  @P2 STG.E desc[UR46][R4.64], R30 ;  /* 0x0000001e04002986 */ /* 0x0009e2000c10192e */
[----:B--2---:R-:W-:Y:S01]  /*4da70*/  ISETP.LT.AND P5, PT, R9, UR4, !P0 ;  /* 0x0000000409007c0c */ /* 0x004fe2000c7a1270 */
[----:B------:R-:W-:Y:S01]  /*4da80*/  IMAD R9, R252, 0x2, R8 ;  /* 0x00000002fc097824 */ /* 0x000fe200078e0208 */
[----:B------:R-:W-:-:S04]  /*4da90*/  ULDC UR4, c[0x0][0x22c] ;  /* 0x00008b0000047ab9 */ /* 0x000fc80000000800 */
[----:B-1----:R-:W-:-:S04]  /*4daa0*/  LEA R6, P3, R9, R3, 0x2 ;  /* 0x0000000309067211 */ /* 0x002fc800078610ff */
[-C--:B------:R-:W-:Y:S02]  /*4dab0*/  LEA.HI.X.SX32 R7, R9, R2.reuse, 0x2, P3 ;  /* 0x0000000209077211 */ /* 0x080fe400018f16ff */
[----:B---3--:R-:W-:Y:S01]  /*4dac0*/  ISETP.LT.AND P4, PT, R11, UR4, !P0 ;  /* 0x000000040b007c0c */ /* 0x008fe2000c781270 */
[----:B------:R-:W-:Y:S01]  /*4dad0*/  IMAD R11, R252, 0x2, R9 ;  /* 0x00000002fc0b7824 */ /* 0x000fe200078e0209 */
[----:B------:R-:W-:Y:S02]  /*4dae0*/  ULDC UR4, c[0x0][0x22c] ;  /* 0x00008b0000047ab9 */ /* 0x000fe40000000800 */
[----:B----4-:R-:W-:Y:S01]  /*4daf0*/  ISETP.LT.AND P3, PT, R13, UR4, !P0 ;  /* 0x000000040d007c0c */ /* 0x010fe2000c761270 */
[----:B------:R-:W-:Y:S01]  /*4db00*/  ULDC UR4, c[0x0][0x22c] ;  /* 0x00008b0000047ab9 */ /* 0x000fe20000000800 */
[C---:B------:R-:W-:Y:S01]  /*4db10*/  LEA R4, P2, R11.reuse, R3, 0x2 ;  /* 0x000000030b047211 */ /* 0x040fe200078410ff */
[----:B------:R-:W2:Y:S03]  /*4db20*/  LDL.LU R13, [R1+0xea4] ;  /* 0x000ea400010d7983 */ /* 0x000ea60000300800 */
[----:B------:R-:W-:-:S02]  /*4db30*/  LEA.HI.X.SX32 R5, R11, R2, 0x2, P2 ;  /* 0x000000020b057211 */ /* 0x000fc400010f16ff */
[----:B------:R-:W-:Y:S01]  /*4db40*/  ISETP.LT.AND P2, PT, R10, UR4, !P0 ;  /* 0x000000040a007c0c */ /* 0x000fe2000c741270 */
[----:B------:R-:W-:Y:S01]  /*4db50*/  IMAD R9, R252, 0x2, R11 ;  /* 0x00000002fc097824 */ /* 0x000fe200078e020b */
[----:B------:R-:W3:Y:S01]  /*4db60*/  LDL.LU R10, [R1+0xe9c] ;  /* 0x000e9c00010a7983 */ /* 0x000ee20000300800 */
[----:B------:R-:W-:-:S03]  /*4db70*/  ULDC UR4, c[0x0][0x22c] ;  /* 0x00008b0000047ab9 */ /* 0x000fc60000000800 */
[----:B------:R-:W4:Y:S01]  /*4db80*/  LDL.LU R0, [R1+0xe98] ;  /* 0x000e980001007983 */ /* 0x000f220000300800 */
[----:B------:R-:W-:-:S03]  /*4db90*/  IMAD R11, R252, 0x2, R9 ;  /* 0x00000002fc0b7824 */ /* 0x000fc600078e0209 */
[----:B------:R1:W-:Y:S04]  /*4dba0*/  @P6 STG.E desc[UR46][R6.64], R31 ;  /* 0x0000001f06006986 */ /* 0x0003e8000c10192e */
[----:B------:R1:W-:Y:S04]  /*4dbb0*/  @P1 STG.E desc[UR46][R4.64], R32 ;  /* 0x0000002004001986 */ /* 0x0003e8000c10192e */
[----:B------:R-:W4:Y:S01]  /*4dbc0*/  LDL.LU R8, [R1+0xe94] ;  /* 0x000e940001087983 */ /* 0x000f220000300800 */
[----:B-1----:R-:W-:-:S04]  /*4dbd0*/  LEA R6, P6, R9, R3, 0x2 ;  /* 0x0000000309067211 */ /* 0x002fc800078c10ff */
[----:B------:R-:W-:Y:S01]  /*4dbe0*/  LEA.HI.X.SX32 R7, R9, R2, 0x2, P6 ;  /* 0x0000000209077211 */ /* 0x000fe200030f16ff */
[----:B------:R-:W-:Y:S01]  /*4dbf0*/  IMAD R9, R252, 0x2, R11 ;  /* 0x00000002fc097824 */ /* 0x000fe200078e020b */
[----:B------:R-:W-:-:S03]  /*4dc00*/  LEA R4, P1, R11, R3, 0x2 ;  /* 0x000000030b047211 */ /* 0x000fc600078210ff */
[----:B------:R1:W-:Y:S01]  /*4dc10*/  @P5 STG.E desc[UR46][R6.64], R33 ;  /* 0x0000002106005986 */ /* 0x0003e2000c10192e */
[----:B------:R-:W-:Y:S01]  /*4dc20*/  LEA.HI.X.SX32 R5, R11, R2, 0x2, P1 ;  /* 0x000000020b057211 */ /* 0x000fe200008f16ff */
[----:B------:R-:W-:Y:S01]  /*4dc30*/  IMAD R11, R252, 0x2, R9 ;  /* 0x00000002fc0b7824 */ /* 0x000fe200078e0209 */
[----:B------:R-:W-:Y:S01]  /*4dc40*/  ISETP.LT.AND P6, PT, R15, UR4, !P0 ;  /* 0x000000040f007c0c */ /* 0x000fe2000c7c1270 */
[----:B------:R-:W-:Y:S02]  /*4dc50*/  ULDC UR4, c[0x0][0x22c] ;  /* 0x00008b0000047ab9 */ /* 0x000fe40000000800 */
[----:B------:R1:W-:Y:S02]  /*4dc60*/  @P4 STG.E desc[UR46][R4.64], R34 ;  /* 0x0000002204004986 */ /* 0x0003e4000c10192e */
[----:B-1----:R-:W-:-:S04]  /*4dc70*/  LEA R6, P5, R9, R3, 0x2 ;  /* 0x0000000309067211 */ /* 0x002fc800078a10ff */
[-C--:B------:R-:W-:Y:S01]  /*4dc80*/  LEA.HI.X.SX32 R7, R9, R2.reuse, 0x2, P5 ;  /* 0x0000000209077211 */ /* 0x080fe200028f16ff */
[----:B------:R-:W-:Y:S01]  /*4dc90*/  IMAD R9, R252, 0x2, R11 ;  /* 0x00000002fc097824 */ /* 0x000fe200078e020b */
[C---:B------:R-:W-:Y:S02]  /*4dca0*/  LEA R4, P4, R11.reuse, R3, 0x2 ;  /* 0x000000030b047211 */ /* 0x040fe400078810ff */
[----:B------:R-:W-:Y:S01]  /*4dcb0*/  ISETP.LT.AND P1, PT, R14, UR4, !P0 ;  /* 0x000000040e007c0c */ /* 0x000fe2000c721270 */
[----:B------:R-:W-:Y:S01]  /*4dcc0*/  ULDC UR4, c[0x0][0x22c] ;  /* 0x00008b0000047ab9 */ /* 0x000fe20000000800 */
[----:B------:R-:W-:Y:S01]  /*4dcd0*/  LEA.HI.X.SX32 R5, R11, R2, 0x2, P4 ;  /* 0x000000020b057211 */ /* 0x000fe200020f16ff */
[----:B------:R-:W-:Y:S01]  /*4dce0*/  IMAD R11, R252, 0x2, R9 ;  /* 0x00000002fc0b7824 */ /* 0x000fe200078e0209 */
[----:B------:R-:W-:Y:S01]  /*4dcf0*/  ISETP.LT.AND P5, PT, R12, UR4, !P0 ;  /* 0x000000040c007c0c */ /* 0x000fe2000c7a1270 */
[----:B------:R1:W-:Y:S01]  /*4dd00*/  @P3 STG.E desc[UR46][R6.64], R35 ;  /* 0x0000002306003986 */ /* 0x0003e2000c10192e */
[----:B------:R-:W-:-:S03]  /*4dd10*/  ULDC UR4, c[0x0][0x22c] ;  /* 0x00008b0000047ab9 */ /* 0x000fc60000000800 */
[----:B------:R-:W4:Y:S04]  /*4dd20*/  LDL.LU R12, [R1+0xea0] ;  /* 0x000ea000010c7983 */ /* 0x000f280000300800 */
        /* <DEDUP_REMOVED lines=12> */
[----:B------:R-:W-:-:S02]  /*4ddf0*/  IMAD R9, R252, 0x2, R11 ;  /* 0x00000002fc097824 */ /* 0x000fc400078e020b */
[----:B------:R-:W4:Y:S01]  /*4de00*/  LDL.LU R0, [R1+0xe70] ;  /* 0x000e700001007983 */ /* 0x000f220000300800 */
[----:B------:R-:W-:Y:S01]  /*4de10*/  ULDC UR4, c[0x0][0x22c] ;  /* 0x00008b0000047ab9 */ /* 0x000fe20000000800 */
[----:B------:R-:W-:Y:S02]  /*4de20*/  IMAD R11, R252, 0x2, R9 ;  /* 0x00000002fc0b7824 */ /* 0x000fe400078e0209 */
[----:B------:R1:W-:Y:S04]  /*4de30*/  @P6 STG.E desc[UR46][R6.64], R37 ;  /* 0x0000002506006986 */ /* 0x0003e8000c10192e */
[----:B------:R1:W-:Y:S02]  /*4de40*/  @P1 STG.E desc[UR46][R4.64], R38 ;  /* 0x0000002604001986 */ /* 0x0003e4000c10192e */
[----:B-1----:R-:W-:-:S04]  /*4de50*/  LEA R6, P6, R9, R3, 0x2 ;  /* 0x0000000309067211 */ /* 0x002fc800078c10ff */
[-C--:B------:R-:W-:Y:S01]  /*4de60*/  LEA.HI.X.SX32 R7, R9, R2.reuse, 0x2, P6 ;  /* 0x0000000209077211 */ /* 0x080fe200030f16ff */
[----:B------:R-:W-:Y:S01]  /*4de70*/  IMAD R9, R252, 0x2, R11 ;  /* 0x00000002fc097824 */ /* 0x000fe200078e020b */
[C---:B------:R-:W-:Y:S02]  /*4de80*/  LEA R4, P1, R11.reuse, R3, 0x2 ;  /* 0x000000030b047211 */ /* 0x040fe400078210ff */
[----:B------:R-:W-:Y:S01]  /*4de90*/  ISETP.LT.AND P6, PT, R8, UR4, !P0 ;  /* 0x0000000408007c0c */ /* 0x000fe2000c7c1270 */
[----:B------:R1:W-:Y:S01]  /*4dea0*/  @P5 STG.E desc[UR46][R6.64], R39 ;  /* 0x0000002706005986 */ /* 0x0003e2000c10192e */
[----:B------:R-:W-:Y:S01]  /*4deb0*/  LEA.HI.X.SX32 R5, R11, R2, 0x2, P1 ;  /* 0x000000020b057211 */ /* 0x000fe200008f16ff */
[----:B------:R-:W-:Y:S02]  /*4dec0*/  ULDC UR4, c[0x0][0x22c] ;  /* 0x00008b0000047ab9 */ /* 0x000fe40000000800 */
[----:B------:R-:W4:Y:S01]  /*4ded0*/  LDL.LU R8, [R1+0xe7c] ;  /* 0x000e7c0001087983 */ /* 0x000f220000300800 */
[----:B------:R-:W-:-:S02]  /*4dee0*/  LEA R11, R252, R9, 0x1 ;  /* 0x00000009fc0b7211 */ /* 0x000fc400078e08ff */
[C---:B-1----:R-:W-:Y:S01]  /*4def0*/  LEA R6, P5, R9.reuse, R3, 0x2 ;  /* 0x0000000309067211 */ /* 0x042fe200078a10ff */
[----:B------:R1:W-:Y:S03]  /*4df00*/  @P4 STG.E desc[UR46][R4.64], R40 ;  /* 0x0000002804004986 */ /* 0x0003e6000c10192e */
[----:B------:R-:W-:Y:S01]  /*4df10*/  LEA.HI.X.SX32 R7, R9, R2, 0x2, P5 ;  /* 0x0000000209077211 */ /* 0x000fe200028f16ff */
[----:B------:R-:W-:-:S04]  /*4df20*/  IMAD R9, R252, 0x2, R11 ;  /* 0x00000002fc097824 */ /* 0x000fc800078e020b */
[----:B------:R1:W-:Y:S02]  /*4df30*/  @P3 STG.E desc[UR46][R6.64], R41 ;  /* 0x0000002906003986 */ /* 0x0003e4000c10192e */
[CC--:B-1----:R-:W-:Y:S02]  /*4df40*/  LEA R4, P4, R11.reuse, R3.reuse, 0x2 ;  /* 0x000000030b047211 */ /* 0x0c2fe400078810ff */
[----:B------:R-:W-:Y:S01]  /*4df50*/  ISETP.LT.AND P1, PT, R12, UR4, !P0 ;  /* 0x000000040c007c0c */ /* 0x000fe2000c721270 */
[----:B------:R-:W-:Y:S01]  /*4df60*/  ULDC UR4, c[0x0][0x22c] ;  /* 0x00008b0000047ab9 */ /* 0x000fe20000000800 */
[----:B------:R-:W4:Y:S01]  /*4df70*/  LDL.LU R12, [R1+0xe78] ;  /* 0x000e7800010c7983 */ /* 0x000f220000300800 */
        /* <DEDUP_REMOVED lines=12> */
[----:B------:R-:W-:-:S03]  /*4e040*/  ULDC UR4, c[0x0][0x22c] ;  /* 0x00008b0000047ab9 */ /* 0x000fc60000000800 */
[----:B------:R1:W-:Y:S01]  /*4e050*/  @P2 STG.E desc[UR46][R4.64], R42 ;  /* 0x0000002a04002986 */ /* 0x0003e2000c10192e */
[----:B------:R-:W-:-:S03]  /*4e060*/  IMAD R9, R252, 0x2, R11 ;  /* 0x00000002fc097824 */ /* 0x000fc600078e020b */
[----:B------:R1:W-:Y:S02]  /*4e070*/  @P6 STG.E desc[UR46][R6.64], R43 ;  /* 0x0000002b06006986 */ /* 0x0003e4000c10192e */
[----:B-1----:R-:W-:-:S04]  /*4e080*/  LEA R4, P2, R11, R3, 0x2 ;  /* 0x000000030b047211 */ /* 0x002fc800078410ff */
[-C--:B------:R-:W-:Y:S01]  /*4e090*/  LEA.HI.X.SX32 R5, R11, R2.reuse, 0x2, P2 ;  /* 0x000000020b057211 */ /* 0x080fe200010f16ff */
[----:B------:R-:W-:Y:S01]  /*4e0a0*/  IMAD R11, R252, 0x2, R9 ;  /* 0x00000002fc0b7824 */ /* 0x000fe200078e0209 */
[C---:B------:R-:W-:Y:S02]  /*4e0b0*/  LEA R6, P6, R9.reuse, R3, 0x2 ;  /* 0x0000000309067211 */ /* 0x040fe400078c10ff */
[----:B------:R-:W-:Y:S01]  /*4e0c0*/  ISETP.LT.AND P2, PT, R8, UR4, !P0 ;  /* 0x0000000408007c0c */ /* 0x000fe2000c741270 */
[----:B------:R1:W-:Y:S01]  /*4e0d0*/  @P1 STG.E desc[UR46][R4.64], R44 ;  /* 0x0000002c04001986 */ /* 0x0003e2000c10192e */
[----:B------:R-:W-:-:S03]  /*4e0e0*/  LEA.HI.X.SX32 R7, R9, R2, 0x2, P6 ;  /* 0x0000000209077211 */ /* 0x000fc600030f16ff */
[----:B------:R-:W4:Y:S01]  /*4e0f0*/  LDL.LU R8, [R1+0xe58] ;  /* 0x000e580001087983 */ /* 0x000f220000300800 */
[C---:B------:R-:W-:Y:S01]  /*4e100*/  IMAD R9, R252.reuse, 0x2, R11 ;  /* 0x00000002fc097824 */ /* 0x040fe200078e020b */
[----:B------:R-:W-:Y:S01]  /*4e110*/  ULDC UR4, c[0x0][0x22c] ;  /* 0x00008b0000047ab9 */ /* 0x000fe20000000800 */
[C---:B-1----:R-:W-:Y:S01]  /*4e120*/  LEA R4, P1, R11.reuse, R3, 0x2 ;  /* 0x000000030b047211 */ /* 0x042fe200078210ff */
[----:B------:R1:W-:Y:S03]  /*4e130*/  @P5 STG.E desc[UR46][R6.64], R45 ;  /* 0x0000002d06005986 */ /* 0x0003e6000c10192e */
[----:B------:R-:W-:Y:S01]  /*4e140*/  LEA.HI.X.SX32 R5, R11, R2, 0x2, P1 ;  /* 0x000000020b057211 */ /* 0x000fe200008f16ff */
[----:B------:R-:W-:-:S04]  /*4e150*/  IMAD R11, R252, 0x2, R9 ;  /* 0x00000002fc0b7824 */ /* 0x000fc800078e0209 */
[----:B------:R1:W-:Y:S01]  /*4e160*/  @P4 STG.E desc[UR46][R4.64], R46 ;  /* 0x0000002e04004986 */ /* 0x0003e2000c10192e */
[----:B------:R-:W-:Y:S01]  /*4e170*/  ISETP.LT.AND P6, PT, R12, UR4, !P0 ;  /* 0x000000040c007c0c */ /* 0x000fe2000c7c1270 */
[----:B------:R-:W-:Y:S02]  /*4e180*/  ULDC UR4, c[0x0][0x22c] ;  /* 0x00008b0000047ab9 */ /* 0x000fe40000000800 */
[----:B------:R-:W4:Y:S01]  /*4e190*/  LDL.LU R12, [R1+0xe64] ;  /* 0x000e6400010c7983 */ /* 0x000f220000300800 */
        /* <DEDUP_REMOVED lines=22> */
[-C--:B------:R-:W-:Y:S02]  /*4e300*/  LEA.HI.X.SX32 R5, R11, R2.reuse, 0x2, P2 ;  /* 0x000000020b057211 */ /* 0x080fe400010f16ff */
[----:B------:R-:W-:Y:S01]  /*4e310*/  ISETP.LT.AND P3, PT, R8, UR4, !P0 ;  /* 0x0000000408007c0c */ /* 0x000fe2000c761270 */
[C---:B------:R-:W-:Y:S01]  /*4e320*/  IMAD R11, R252.reuse, 0x2, R9 ;  /* 0x00000002fc0b7824 */ /* 0x040fe200078e0209 */
[----:B------:R-:W4:Y:S01]  /*4e330*/  LDL.LU R8, [R1+0xe40] ;  /* 0x000e400001087983 */ /* 0x000f220000300800 */
[----:B------:R-:W-:Y:S01]  /*4e340*/  ULDC UR4, c[0x0][0x22c] ;  /* 0x00008b0000047ab9 */ /* 0x000fe20000000800 */
[C---:B-1----:R-:W-:Y:S02]  /*4e350*/  LEA R6, P6, R9.reuse, R3, 0x2 ;  /* 0x0000000309067211 */ /* 0x042fe400078c10ff */
[----:B------:R1:W-:Y:S02]  /*4e360*/  @P1 STG.E desc[UR46][R4.64], R50 ;  /* 0x0000003204001986 */ /* 0x0003e4000c10192e */
        /* <DEDUP_REMOVED lines=30> */
[----:B------:R-:W-:Y:S01]  /*4e550*/  IMAD R9, R252, 0x2, R11 ;  /* 0x00000002fc097824 */ /* 0x000fe200078e020b */
[----:B------:R-:W4:Y:S01]  /*4e560*/  LDL.LU R8, [R1+0xe1c] ;  /* 0x000e1c0001087983 */ /* 0x000f220000300800 */
[----:B------:R-:W-:Y:S01]  /*4e570*/  ULDC UR4, c[0x0][0x22c] ;  /* 0x00008b0000047ab9 */ /* 0x000fe20000000800 */
[C---:B-1----:R-:W-:Y:S02]  /*4e580*/  LEA R4, P2, R11.reuse, R3, 0x2 ;  /* 0x000000030b047211 */ /* 0x042fe400078410ff */
[----:B------:R1:W-:Y:S02]  /*4e590*/  @P6 STG.E desc[UR46][R6.64], R55 ;  /* 0x0000003706006986 */ /* 0x0003e4000c10192e */
[----:B------:R-:W-:-:S02]  /*4e5a0*/  LEA.HI.X.SX32 R5, R11, R2, 0x2, P2 ;  /* 0x000000020b057211 */ /* 0x000fc400010f16ff */
[----:B------:R-:W-:-:S03]  /*4e5b0*/  LEA R11, R252, R9, 0x1 ;  /* 0x00000009fc0b7211 */ /* 0x000fc600078e08ff */
        /* <DEDUP_REMOVED lines=71> */
[C---:B-1----:R-:W-:Y:S02]  /*4ea30*/  LEA R6, P3, R9.reuse, R3, 0x2 ;  /* 0x0000000309067211 */ /* 0x042fe400078610ff */
[----:B------:R-:W-:Y:S01]  /*4ea40*/  ISETP.LT.AND P5, PT, R12, UR4, !P0 ;  /* 0x000000040c007c0c */ /* 0x000fe2000c7a1270 */
[----:B------:R-:W-:Y:S01]  /*4ea50*/  ULDC UR4, c[0x0][0x22c] ;  /* 0x00008b0000047ab9 */ /* 0x000fe20000000800 */
[----:B------:R-:W4:Y:S01]  /*4ea60*/  LDL.LU R12, [R1+0xde0] ;  /* 0x000de000010c7983 */ /* 0x000f220000300800 */
[----:B------:R-:W-:-:S03]  /*4ea70*/  LEA.HI.X.SX32 R7, R9, R2, 0x2, P3 ;  /* 0x0000000209077211 */ /* 0x000fc600018f16ff */
[----:B------:R-:W4:Y:S01]  /*4ea80*/  LDL.LU R17, [R1+0xdd4] ;  /* 0x000dd40001117983 */ /* 0x000f220000300800 */
[----:B------:R-:W-:-:S03]  /*4ea90*/  LEA R4, P2, R11, R3, 0x2 ;  /* 0x000000030b047211 */ /* 0x000fc600078410ff */
[----:B------:R-:W4:Y:S01]  /*4eaa0*/  LDL.LU R16, [R1+0xdc4] ;  /* 0x000dc40001107983 */ /* 0x000f220000300800 */
[----:B------:R-:W-:Y:S02]  /*4eab0*/  LEA.HI.X.SX32 R5, R11, R2, 0x2, P2 ;  /* 0x000000020b057211 */ /* 0x000fe400010f16ff */
[----:B--2---:R-:W-:Y:S01]  /*4eac0*/  ISETP.LT.AND P4, PT, R13, UR4, !P0 ;  /* 0x000000040d007c0c */ /* 0x004fe2000c781270 */
[----:B------:R-:W-:Y:S02]  /*4ead0*/  ULDC UR4, c[0x0][0x22c] ;  /* 0x00008b0000047ab9 */ /* 0x000fe40000000800 */
[----:B---3--:R-:W-:Y:S01]  /*4eae0*/  ISETP.LT.AND P3, PT, R10, UR4, !P0 ;  /* 0x000000040a007c0c */ /* 0x008fe2000c761270 */
[----:B------:R-:W-:Y:S02]  /*4eaf0*/  ULDC UR4, c[0x0][0x22c] ;  /* 0x00008b0000047ab9 */ /* 0x000fe40000000800 */
[----:B----4-:R-:W-:Y:S01]  /*4eb00*/  ISETP.LT.AND P2, PT, R0, UR4, !P0 ;  /* 0x0000000400007c0c */ /* 0x010fe2000c741270 */
[----:B------:R-:W-:Y:S01]  /*4eb10*/  IMAD R9, R252, 0x2, R11 ;  /* 0x00000002fc097824 */ /* 0x000fe200078e020b */
[----:B------:R-:W2:Y:S01]  /*4eb20*/  LDL.LU R0, [R1+0xdc0] ;  /* 0x000dc00001007983 */ /* 0x000ea20000300800 */
[----:B------:R-:W-:-:S03]  /*4eb30*/  ULDC UR4, c[0x0][0x22c] ;  /* 0x00008b0000047ab9 */ /* 0x000fc60000000800 */
[----:B------:R1:W-:Y:S01]  /*4eb40*/  @P6 STG.E desc[UR46][R6.64], R67 ;  /* 0x0000004306006986 */ /* 0x0003e2000c10192e */
[----:B------:R-:W-:-:S03]  /*4eb50*/  IMAD R11, R252, 0x2, R9 ;  /* 0x00000002fc0b7824 */ /* 0x000fc600078e0209 */
[----:B------:R3:W-:Y:S01]  /*4eb60*/  @P1 STG.E desc[UR46][R4.64], R68 ;  /* 0x0000004404001986 */ /* 0x0007e2000c10192e */
[----:B------:R-:W-:-:S03]  /*4eb70*/  IMAD R13, R252, 0x2, R11 ;  /* 0x00000002fc0d7824 */ /* 0x000fc600078e020b */
[----:B------:R-:W4:Y:S01]  /*4eb80*/  LDL.LU R14, [R1+0xdbc] ;  /* 0x000dbc00010e7983 */ /* 0x000f220000300800 */
[----:B-1----:R-:W-:-:S04]  /*4eb90*/  LEA R6, P6, R9, R3, 0x2 ;  /* 0x0000000309067211 */ /* 0x002fc800078c10ff */
[----:B------:R-:W-:Y:S01]  /*4eba0*/  LEA.HI.X.SX32 R7, R9, R2, 0x2, P6 ;  /* 0x0000000209077211 */ /* 0x000fe200030f16ff */
[----:B------:R-:W-:-:S04]  /*4ebb0*/  IMAD R15, R252, 0x2, R13 ;  /* 0x00000002fc0f7824 */ /* 0x000fc800078e020d */
[----:B------:R1:W-:Y:S01]  /*4ebc0*/  @P5 STG.E desc[UR46][R6.64], R69 ;  /* 0x0000004506005986 */ /* 0x0003e2000c10192e */
[-C--:B------:R-:W-:Y:S02]  /*4ebd0*/  LEA R10, P5, R13, R3.reuse, 0x2 ;  /* 0x000000030d0a7211 */ /* 0x080fe400078a10ff */
[----:B------:R-:W-:Y:S01]  /*4ebe0*/  ISETP.LT.AND P6, PT, R8, UR4, !P0 ;  /* 0x0000000408007c0c */ /* 0x000fe2000c7c1270 */
[----:B------:R-:W-:Y:S01]  /*4ebf0*/  ULDC UR4, c[0x0][0x22c] ;  /* 0x00008b0000047ab9 */ /* 0x000fe20000000800 */
[----:B------:R-:W-:-:S04]  /*4ec00*/  LEA R8, P1, R11, R3, 0x2 ;  /* 0x000000030b087211 */ /* 0x000fc800078210ff */
[-C--:B------:R-:W-:Y:S02]  /*4ec10*/  LEA.HI.X.SX32 R9, R11, R2.reuse, 0x2, P1 ;  /* 0x000000020b097211 */ /* 0x080fe400008f16ff */
[----:B------:R-:W-:Y:S01]  /*4ec20*/  LEA.HI.X.SX32 R11, R13, R2, 0x2, P5 ;  /* 0x000000020d0b7211 */ /* 0x000fe200028f16ff */
[----:B------:R-:W-:Y:S02]  /*4ec30*/  IMAD R13, R252, 0x2, R15 ;  /* 0x00000002fc0d7824 */ /* 0x000fe400078e020f */
[----:B------:R2:W-:Y:S01]  /*4ec40*/  @P4 STG.E desc[UR46][R8.64], R70 ;  /* 0x0000004608004986 */ /* 0x0005e2000c10192e */
[----:B---3--:R-:W-:-:S03]  /*4ec50*/  LEA R4, P4, R15, R3, 0x2 ;  /* 0x000000030f047211 */ /* 0x008fc600078810ff */
[----:B------:R3:W-:Y:S01]  /*4ec60*/  @P3 STG.E desc[UR46][R10.64], R71 ;  /* 0x000000470a003986 */ /* 0x0007e2000c10192e */
[----:B-1----:R-:W-:Y:S02]  /*4ec70*/  LEA R6, P3, R13, R3, 0x2 ;  /* 0x000000030d067211 */ /* 0x002fe400078610ff */
[----:B------:R-:W-:Y:S01]  /*4ec80*/  ISETP.LT.AND P1, PT, R12, UR4, !P0 ;  /* 0x000000040c007c0c */ /* 0x000fe2000c721270 */
[----:B------:R-:W-:Y:S01]  /*4ec90*/  ULDC UR4, c[0x0][0x22c] ;  /* 0x00008b0000047ab9 */ /* 0x000fe20000000800 */
[----:B------:R-:W4:Y:S01]  /*4eca0*/  LDL.LU R12, [R1+0xdb0] ;  /* 0x000db000010c7983 */ /* 0x000f220000300800 */
[----:B------:R-:W-:Y:S01]  /*4ecb0*/  ISETP.LT.AND P5, PT, R17, UR4, !P0 ;  /* 0x0000000411007c0c */ /* 0x000fe2000c7a1270 */
[----:B------:R-:W-:Y:S02]  /*4ecc0*/  ULDC UR4, c[0x0][0x22c] ;  /* 0x00008b0000047ab9 */ /* 0x000fe40000000800 */
[----:B------:R-:W4:Y:S01]  /*4ecd0*/  LDL.LU R17, [R1+0xda4] ;  /* 0x000da40001117983 */ /* 0x000f220000300800 */
[----:B------:R-:W-:-:S02]  /*4ece0*/  LEA.HI.X.SX32 R5, R15, R2, 0x2, P4 ;  /* 0x000000020f057211 */ /* 0x000fc400020f16ff */
[----:B------:R-:W-:Y:S01]  /*4ecf0*/  ISETP.LT.AND P4, PT, R16, UR4, !P0 ;  /* 0x0000000410007c0c */ /* 0x000fe2000c781270 */
[----:B------:R-:W-:Y:S01]  /*4ed00*/  ULDC UR4, c[0x0][0x22c] ;  /* 0x00008b0000047ab9 */ /* 0x000fe20000000800 */
[----:B------:R-:W4:Y:S01]  /*4ed10*/  LDL.LU R16, [R1+0xd9c] ;  /* 0x000d9c0001107983 */ /* 0x000f220000300800 */
[----:B------:R-:W-:Y:S02]  /*4ed20*/  LEA.HI.X.SX32 R7, R13, R2, 0x2, P3 ;  /* 0x000000020d077211 */ /* 0x000fe400018f16ff */
[----:B--2---:R-:W-:Y:S02]  /*4ed30*/  ISETP.LT.AND P3, PT, R0, UR4, !P0 ;  /* 0x0000000400007c0c */ /* 0x004fe4000c761270 */
[----:B------:R-:W-:Y:S01]  /*4ed40*/  LEA R15, R252, R13, 0x1 ;  /* 0x0000000dfc0f7211 */ /* 0x000fe200078e08ff */
[----:B------:R-:W2:Y:S01]  /*4ed50*/  LDL.LU R0, [R1+0xd90] ;  /* 0x000d900001007983 */ /* 0x000ea20000300800 */
[----:B------:R-:W-:-:S03]  /*4ed60*/  ULDC UR4, c[0x0][0x22c] ;  /* 0x00008b0000047ab9 */ /* 0x000fc60000000800 */
[----:B------:R1:W-:Y:S01]  /*4ed70*/  @P2 STG.E desc[UR46][R4.64], R72 ;  /* 0x0000004804002986 */ /* 0x0003e2000c10192e */
[CC--:B------:R-:W-:Y:S01]  /*4ed80*/  LEA R8, P2, R15.reuse, R3.reuse, 0x2 ;  /* 0x000000030f087211 */ /* 0x0c0fe200078410ff */
[C---:B------:R-:W-:Y:S02]  /*4ed90*/  IMAD R13, R252.reuse, 0x2, R15 ;  /* 0x00000002fc0d7824 */ /* 0x040fe400078e020f */
[----:B------:R4:W-:Y:S01]  /*4eda0*/  @P6 STG.E desc[UR46][R6.64], R73 ;  /* 0x0000004906006986 */ /* 0x0009e2000c10192e */
[----:B------:R-:W-:Y:S01]  /*4edb0*/  LEA.HI.X.SX32 R9, R15, R2, 0x2, P2 ;  /* 0x000000020f097211 */ /* 0x000fe200010f16ff */
[----:B------:R-:W-:Y:S01]  /*4edc0*/  IMAD R15, R252, 0x2, R13 ;  /* 0x00000002fc0f7824 */ /* 0x000fe200078e020d */
[----:B---3--:R-:W-:-:S03]  /*4edd0*/  LEA R10, P6, R13, R3, 0x2 ;  /* 0x000000030d0a7211 */ /* 0x008fc600078c10ff */
[----:B------:R3:W-:Y:S01]  /*4ede0*/  @P1 STG.E desc[UR46][R8.64], R74 ;  /* 0x0000004a08001986 */ /* 0x0007e2000c10192e */
[-C--:B------:R-:W-:Y:S01]  /*4edf0*/  LEA.HI.X.SX32 R11, R13, R2.reuse, 0x2, P6 ;  /* 0x000000020d0b7211 */ /* 0x080fe200030f16ff */
[----:B------:R-:W-:Y:S01]  /*4ee00*/  IMAD R13, R252, 0x2, R15 ;  /* 0x00000002fc0d7824 */ /* 0x000fe200078e020f */
[CC--:B-1----:R-:W-:Y:S02]  /*4ee10*/  LEA R4, P1, R15.reuse, R3.reuse, 0x2 ;  /* 0x000000030f047211 */ /* 0x0c2fe400078210ff */
[----:B----4-:R-:W-:Y:S01]  /*4ee20*/  ISETP.LT.AND P2, PT, R14, UR4, !P0 ;  /* 0x000000040e007c0c */ /* 0x010fe2000c741270 */
[----:B------:R-:W-:Y:S01]  /*4ee30*/  ULDC UR4, c[0x0][0x22c] ;  /* 0x00008b0000047ab9 */ /* 0x000fe20000000800 */
[----:B------:R-:W4:Y:S01]  /*4ee40*/  LDL.LU R14, [R1+0xd88] ;  /* 0x000d8800010e7983 */ /* 0x000f220000300800 */
[----:B------:R-:W-:Y:S01]  /*4ee50*/  LEA.HI.X.SX32 R5, R15, R2, 0x2, P1 ;  /* 0x000000020f057211 */ /* 0x000fe200008f16ff */
[----:B------:R-:W-:Y:S02]  /*4ee60*/  IMAD R15, R252, 0x2, R13 ;  /* 0x00000002fc0f7824 */ /* 0x000fe400078e020d */
[----:B------:R1:W-:Y:S01]  /*4ee70*/  @P5 STG.E desc[UR46][R10.64], R75 ;  /* 0x0000004b0a005986 */ /* 0x0003e2000c10192e */
[----:B------:R-:W-:-:S03]  /*4ee80*/  LEA R6, P5, R13, R3, 0x2 ;  /* 0x000000030d067211 */ /* 0x000fc600078a10ff */
[----:B------:R1:W-:Y:S01]  /*4ee90*/  @P4 STG.E desc[UR46][R4.64], R76 ;  /* 0x0000004c04004986 */ /* 0x0003e2000c10192e */
[----:B---3--:R-:W-:Y:S02]  /*4eea0*/  LEA R8, P4, R15, R3, 0x2 ;  /* 0x000000030f087211 */ /* 0x008fe400078810ff */
[-C--:B------:R-:W-:Y:S02]  /*4eeb0*/  LEA.HI.X.SX32 R7, R13, R2.reuse, 0x2, P5 ;  /* 0x000000020d077211 */ /* 0x080fe400028f16ff */
[----:B------:R-:W-:Y:S02]  /*4eec0*/  LEA.HI.X.SX32 R9, R15, R2, 0x2, P4 ;  /* 0x000000020f097211 */ /* 0x000fe400020f16ff */
[----:B------:R-:W-:Y:S01]  /*4eed0*/  ISETP.LT.AND P6, PT, R12, UR4, !P0 ;  /* 0x000000040c007c0c */ /* 0x000fe2000c7c1270 */
[----:B------:R-:W-:Y:S01]  /*4eee0*/  ULDC UR4, c[0x0][0x22c] ;  /* 0x00008b0000047ab9 */ /* 0x000fe20000000800 */
[----:B------:R-:W3:Y:S01]  /*4eef0*/  LDL.LU R12, [R1+0xd84] ;  /* 0x000d8400010c7983 */ /* 0x000ee20000300800 */
[----:B------:R-:W-:Y:S01]  /*4ef00*/  ISETP.LT.AND P1, PT, R17, UR4, !P0 ;  /* 0x0000000411007c0c */ /* 0x000fe2000c721270 */
[----:B------:R-:W-:-:S02]  /*4ef10*/  ULDC UR4, c[0x0][0x22c] ;  /* 0x00008b0000047ab9 */ /* 0x000fc40000000800 */
[----:B------:R-:W3:Y:S01]  /*4ef20*/  LDL.LU R17, [R1+0xd78] ;  /* 0x000d780001117983 */ /* 0x000ee20000300800 */
[----:B------:R-:W-:Y:S01]  /*4ef30*/  ISETP.LT.AND P5, PT, R16, UR4, !P0 ;  /* 0x0000000410007c0c */ /* 0x000fe2000c7a1270 */
[----:B------:R-:W-:Y:S02]  /*4ef40*/  ULDC UR4, c[0x0][0x22c] ;  /* 0x00008b0000047ab9 */ /* 0x000fe40000000800 */
[----:B------:R-:W3:Y:S01]  /*4ef50*/  LDL.LU R16, [R1+0xd6c] ;  /* 0x000d6c0001107983 */ /* 0x000ee20000300800 */
[----:B--2---:R-:W-:Y:S01]  /*4ef60*/  ISETP.LT.AND P4, PT, R0, UR4, !P0 ;  /* 0x0000000400007c0c */ /* 0x004fe2000c781270 */
[----:B------:R-:W-:Y:S02]  /*4ef70*/  IMAD R13, R252, 0x2, R15 ;  /* 0x00000002fc0d7824 */ /* 0x000fe400078e020f */
[----:B------:R-:W2:Y:S01]  /*4ef80*/  LDL.LU R0, [R1+0xd60] ;  /* 0x000d600001007983 */ /* 0x000ea20000300800 */
[----:B------:R-:W-:-:S03]  /*4ef90*/  ULDC UR4, c[0x0][0x22c] ;  /* 0x00008b0000047ab9 */ /* 0x000fc60000000800 */
[----:B------:R4:W-:Y:S01]  /*4efa0*/  @P3 STG.E desc[UR46][R6.64], R77 ;  /* 0x0000004d06003986 */ /* 0x0009e2000c10192e */
[CC--:B-1----:R-:W-:Y:S01]  /*4efb0*/  LEA R10, P3, R13.reuse, R3.reuse, 0x2 ;  /* 0x000000030d0a7211 */ /* 0x0c2fe200078610ff */
[C---:B------:R-:W-:Y:S02]  /*4efc0*/  IMAD R15, R252.reuse, 0x2, R13 ;  /* 0x00000002fc0f7824 */ /* 0x040fe400078e020d */
[----:B------:R1:W-:Y:S01]  /*4efd0*/  @P2 STG.E desc[UR46][R8.64], R78 ;  /* 0x0000004e08002986 */ /* 0x0003e2000c10192e */
[----:B------:R-:W-:Y:S01]  /*4efe0*/  LEA.HI.X.SX32 R11, R13, R2, 0x2, P3 ;  /* 0x000000020d0b7211 */ /* 0x000fe200018f16ff */
[----:B------:R-:W-:Y:S01]  /*4eff0*/  IMAD R13, R252, 0x2, R15 ;  /* 0x00000002fc0d7824 */ /* 0x000fe200078e020f */
[----:B------:R-:W-:-:S03]  /*4f000*/  LEA R4, P2, R15, R3, 0x2 ;  /* 0x000000030f047211 */ /* 0x000fc600078410ff */
[----:B------:R1:W-:Y:S01]  /*4f010*/  @P6 STG.E desc[UR46][R10.64], R79 ;  /* 0x0000004f0a006986 */ /* 0x0003e2000c10192e */
[-C--:B------:R-:W-:Y:S01]  /*4f020*/  LEA.HI.X.SX32 R5, R15, R2.reuse, 0x2, P2 ;  /* 0x000000020f057211 */ /* 0x080fe200010f16ff */
[----:B------:R-:W-:Y:S01]  /*4f030*/  IMAD R15, R252, 0x2, R13 ;  /* 0x00000002fc0f7824 */ /* 0x000fe200078e020d */
[CC--:B----4-:R-:W-:Y:S02]  /*4f040*/  LEA R6, P6, R13.reuse, R3.reuse, 0x2 ;  /* 0x000000030d067211 */ /* 0x0d0fe400078c10ff */
[----:B------:R-:W-:Y:S01]  /*4f050*/  ISETP.LT.AND P3, PT, R14, UR4, !P0 ;  /* 0x000000040e007c0c */ /* 0x000fe2000c761270 */
[----:B------:R-:W-:Y:S01]  /*4f060*/  ULDC UR4, c[0x0][0x22c] ;  /* 0x00008b0000047ab9 */ /* 0x000fe20000000800 */
[----:B------:R-:W4:Y:S01]  /*4f070*/  LDL.LU R14, [R1+0xd58] ;  /* 0x000d5800010e7983 */ /* 0x000f220000300800 */
[----:B------:R-:W-:Y:S01]  /*4f080*/  LEA.HI.X.SX32 R7, R13, R2, 0x2, P6 ;  /* 0x000000020d077211 */ /* 0x000fe200030f16ff */
[----:B------:R-:W-:Y:S02]  /*4f090*/  IMAD R13, R252, 0x2, R15 ;  /* 0x00000002fc0d7824 */ /* 0x000fe400078e020f */
[----:B------:R2:W-:Y:S01]  /*4f0a0*/  @P1 STG.E desc[UR46][R4.64], R80 ;  /* 0x0000005004001986 */ /* 0x0005e2000c10192e */
[----:B-1----:R-:W-:-:S03]  /*4f0b0*/  LEA R8, P1, R15, R3, 0x2 ;  /* 0x000000030f087211 */ /* 0x002fc600078210ff */
[----:B------:R1:W-:Y:S01]  /*4f0c0*/  @P5 STG.E desc[UR46][R6.64], R81 ;  /* 0x0000005106005986 */ /* 0x0003e2000c10192e */
[----:B------:R-:W-:Y:S02]  /*4f0d0*/  LEA R10, P5, R13, R3, 0x2 ;  /* 0x000000030d0a7211 */ /* 0x000fe400078a10ff */
[-C--:B------:R-:W-:Y:S02]  /*4f0e0*/  LEA.HI.X.SX32 R9, R15, R2.reuse, 0x2, P1 ;  /* 0x000000020f097211 */ /* 0x080fe400008f16ff */
[----:B------:R-:W-:Y:S02]  /*4f0f0*/  LEA.HI.X.SX32 R11, R13, R2, 0x2, P5 ;  /* 0x000000020d0b7211 */ /* 0x000fe400028f16ff */
[----:B---3--:R-:W-:Y:S01]  /*4f100*/  ISETP.LT.AND P2, PT, R12, UR4, !P0 ;  /* 0x000000040c007c0c */ /* 0x008fe2000c741270 */
        /* <DEDUP_REMOVED lines=18> */
[----:B-1----:R-:W-:-:S03]  /*4f230*/  LEA R6, P3, R13, R3, 0x2 ;  /* 0x000000030d067211 */ /* 0x002fc600078610ff */
        /* <DEDUP_REMOVED lines=10> */
[----:B------:R-:W-:-:S03]  /*4f2e0*/  LEA R10, P6, R13, R3, 0x2 ;  /* 0x000000030d0a7211 */ /* 0x000fc600078c10ff */
[----:B------:R2:W-:Y:S01]  /*4f2f0*/  @P1 STG.E desc[UR46][R8.64], R86 ;  /* 0x0000005608001986 */ /* 0x0005e2000c10192e */
[----:B-1----:R-:W-:Y:S02]  /*4f300*/  LEA R4, P1, R15, R3, 0x2 ;  /* 0x000000030f047211 */ /* 0x002fe400078210ff */
        /* <DEDUP_REMOVED lines=16> */
[C---:B------:R-:W-:Y:S02]  /*4f410*/  LEA R6, P5, R13.reuse, R3, 0x2 ;  /* 0x000000030d067211 */ /* 0x040fe400078a10ff */
[C---:B------:R-:W-:Y:S01]  /*4f420*/  LEA R15, R252.reuse, R13, 0x1 ;  /* 0x0000000dfc0f7211 */ /* 0x040fe200078e08ff */
[----:B------:R4:W-:Y:S01]  /*4f430*/  @P4 STG.E desc[UR46][R4.64], R88 ;  /* 0x0000005804004986 */ /* 0x0009e2000c10192e */
[-C--:B------:R-:W-:Y:S02]  /*4f440*/  LEA.HI.X.SX32 R7, R13, R2.reuse, 0x2, P5 ;  /* 0x000000020d077211 */ /* 0x080fe400028f16ff */
[CC--:B------:R-:W-:Y:S01]  /*4f450*/  LEA R8, P4, R15.reuse, R3.reuse, 0x2 ;  /* 0x000000030f087211 */ /* 0x0c0fe200078810ff */
[C---:B------:R-:W-:Y:S02]  /*4f460*/  IMAD R13, R252.reuse, 0x2, R15 ;  /* 0x00000002fc0d7824 */ /* 0x040fe400078e020f */
[----:B------:R4:W-:Y:S01]  /*4f470*/  @P3 STG.E desc[UR46][R6.64], R89 ;  /* 0x0000005906003986 */ /* 0x0009e2000c10192e */
[----:B------:R-:W-:Y:S01]  /*4f480*/  LEA.HI.X.SX32 R9, R15, R2, 0x2, P4 ;  /* 0x000000020f097211 */ /* 0x000fe200020f16ff */
[----:B------:R-:W-:Y:S01]  /*4f490*/  IMAD R15, R252, 0x2, R13 ;  /* 0x00000002fc0f7824 */ /* 0x000fe200078e020d */
[----:B-1----:R-:W-:-:S02]  /*4f4a0*/  LEA R10, P3, R13, R3, 0x2 ;  /* 0x000000030d0a7211 */ /* 0x002fc400078610ff */
        /* <DEDUP_REMOVED lines=98> */
[-C--:B------:R-:W-:Y:S02]  /*4fad0*/  LEA.HI.X.SX32 R5, R15, R2.reuse, 0x2, P2 ;  /* 0x000000020f057211 */ /* 0x080fe400010f16ff */
[C---:B------:R-:W-:Y:S02]  /*4fae0*/  LEA R6, P6, R13.reuse, R3, 0x2 ;  /* 0x000000030d067211 */ /* 0x040fe400078c10ff */
[----:B------:R-:W-:Y:S01]  /*4faf0*/  LEA R15, R252, R13, 0x1 ;  /* 0x0000000dfc0f7211 */ /* 0x000fe200078e08ff */
[----:B------:R4:W-:Y:S01]  /*4fb00*/  @P1 STG.E desc[UR46][R4.64], R104 ;  /* 0x0000006804001986 */ /* 0x0009e2000c10192e */
[----:B------:R-:W-:-:S02]  /*4fb10*/  LEA.HI.X.SX32 R7, R13, R2, 0x2, P6 ;  /* 0x000000020d077211 */ /* 0x000fc400030f16ff */
[CC--:B-1----:R-:W-:Y:S01]  /*4fb20*/  LEA R8, P1, R15.reuse, R3.reuse, 0x2 ;  /* 0x000000030f087211 */ /* 0x0c2fe200078210ff */
[----:B------:R-:W-:Y:S01]  /*4fb30*/  IMAD R13, R252, 0x2, R15 ;  /* 0x00000002fc0d7824 */ /* 0x000fe200078e020f */
        /* <DEDUP_REMOVED lines=91> */
[C---:B------:R-:W-:Y:S02]  /*500f0*/  IMAD R13, R252.reuse, 0x2, R15 ;  /* 0x00000002fc0d7824 */ /* 0x040fe400078e020f */
[----:B------:R-:W2:Y:S01]  /*50100*/  LDL.LU R0, [R1+0xc0c] ;  /* 0x000c0c0001007983 */ /* 0x000ea20000300800 */
[----:B------:R-:W-:Y:S01]  /*50110*/  ULDC UR4, c[0x0][0x22c] ;  /* 0x00008b0000047ab9 */ /* 0x000fe20000000800 */
[----:B------:R-:W-:-:S02]  /*50120*/  IMAD R15, R252, 0x2, R13 ;  /* 0x00000002fc0f7824 */ /* 0x000fc400078e020d */
[----:B------:R1:W-:Y:S01]  /*50130*/  @P5 STG.E desc[UR46][R6.64], R117 ;  /* 0x0000007506005986 */ /* 0x0003e2000c10192e */
[----:B------:R-:W-:-:S03]  /*50140*/  LEA R10, P5, R13, R3, 0x2 ;  /* 0x000000030d0a7211 */ /* 0x000fc600078a10ff */
[----:B------:R4:W-:Y:S01]  /*50150*/  @P4 STG.E desc[UR46][R8.64], R118 ;  /* 0x0000007608004986 */ /* 0x0009e2000c10192e */
[----:B------:R-:W-:Y:S01]  /*50160*/  LEA.HI.X.SX32 R11, R13, R2, 0x2, P5 ;  /* 0x000000020d0b7211 */ /* 0x000fe200028f16ff */
[----:B------:R-:W-:Y:S01]  /*50170*/  IMAD R13, R252, 0x2, R15 ;  /* 0x00000002fc0d7824 */ /* 0x000fe200078e020f */
[----:B------:R-:W-:-:S03]  /*50180*/  LEA R4, P4, R15, R3, 0x2 ;  /* 0x000000030f047211 */ /* 0x000fc600078810ff */
[----:B------:R4:W-:Y:S01]  /*50190*/  @P3 STG.E desc[UR46][R10.64], R119 ;  /* 0x000000770a003986 */ /* 0x0009e2000c10192e */
[-C--:B------:R-:W-:Y:S02]  /*501a0*/  LEA.HI.X.SX32 R5, R15, R2.reuse, 0x2, P4 ;  /* 0x000000020f057211 */ /* 0x080fe400020f16ff */
[C---:B-1----:R-:W-:Y:S02]  /*501b0*/  LEA R6, P3, R13.reuse, R3, 0x2 ;  /* 0x000000030d067211 */ /* 0x042fe400078610ff */
[----:B------:R-:W-:Y:S02]  /*501c0*/  LEA R15, R252, R13, 0x1 ;  /* 0x0000000dfc0f7211 */ /* 0x000fe400078e08ff */
[----:B----4-:R-:W-:Y:S01]  /*501d0*/  ISETP.LT.AND P5, PT, R14, UR4, !P0 ;  /* 0x000000040e007c0c */ /* 0x010fe2000c7a1270 */
[----:B------:R-:W-:Y:S01]  /*501e0*/  ULDC UR4, c[0x0][0x22c] ;  /* 0x00008b0000047ab9 */ /* 0x000fe20000000800 */
[----:B------:R-:W4:Y:S01]  /*501f0*/  LDL.LU R14, [R1+0xc08] ;  /* 0x000c0800010e7983 */ /* 0x000f220000300800 */
[----:B------:R-:W-:Y:S01]  /*50200*/  LEA.HI.X.SX32 R7, R13, R2, 0x2, P3 ;  /* 0x000000020d077211 */ /* 0x000fe200018f16ff */
[----:B------:R-:W-:-:S02]  /*50210*/  IMAD R13, R252, 0x2, R15 ;  /* 0x00000002fc0d7824 */ /* 0x000fc400078e020f */
        /* <DEDUP_REMOVED lines=99> */
[C---:B-1----:R-:W-:Y:S02]  /*50850*/  LEA R4, P1, R15.reuse, R3, 0x2 ;  /* 0x000000030f047211 */ /* 0x042fe400078210ff */
[----:B----4-:R-:W-:Y:S01]  /*50860*/  ISETP.LT.AND P2, PT, R14, UR4, !P0 ;  /* 0x000000040e007c0c */ /* 0x010fe2000c741270 */
[----:B------:R-:W-:Y:S01]  /*50870*/  ULDC UR4, c[0x0][0x22c] ;  /* 0x00008b0000047ab9 */ /* 0x000fe20000000800 */
[----:B------:R-:W4:Y:S01]  /*50880*/  LDL.LU R14, [R1+0xbcc] ;  /* 0x000bcc00010e7983 */ /* 0x000f220000300800 */
[----:B------:R-:W-:Y:S02]  /*50890*/  LEA.HI.X.SX32 R5, R15, R2, 0x2, P1 ;  /* 0x000000020f057211 */ /* 0x000fe400008f16ff */
[----:B------:R-:W-:Y:S01]  /*508a0*/  LEA R15, R252, R13, 0x1 ;  /* 0x0000000dfc0f7211 */ /* 0x000fe200078e08ff */
        /* <DEDUP_REMOVED lines=20> */
[----:B-1----:R-:W-:Y:S01]  /*509f0*/  LEA R10, P3, R13, R3, 0x2 ;  /* 0x000000030d0a7211 */ /* 0x002fe200078610ff */
[----:B------:R-:W-:-:S03]  /*50a00*/  IMAD R15, R252, 0x2, R13 ;  /* 0x00000002fc0f7824 */ /* 0x000fc600078e020d */
[----:B------:R-:W-:Y:S01]  /*50a10*/  LEA.HI.X.SX32 R11, R13, R2, 0x2, P3 ;  /* 0x000000020d0b7211 */ /* 0x000fe200018f16ff */
[----:B------:R-:W-:Y:S01]  /*50a20*/  IMAD R13, R252, 0x2, R15 ;  /* 0x00000002fc0d7824 */ /* 0x000fe200078e020f */
[----:B------:R1:W-:Y:S01]  /*50a30*/  @P2 STG.E desc[UR46][R8.64], R138 ;  /* 0x0000008a08002986 */ /* 0x0003e2000c10192e */
[----:B------:R-:W-:-:S03]  /*50a40*/  LEA R4, P2, R15, R3, 0x2 ;  /* 0x000000030f047211 */ /* 0x000fc600078410ff */
[----:B------:R2:W-:Y:S01]  /*50a50*/  @P6 STG.E desc[UR46][R10.64], R139 ;  /* 0x0000008b0a006986 */ /* 0x0005e2000c10192e */
[----:B----4-:R-:W-:Y:S02]  /*50a60*/  LEA R6, P6, R13, R3, 0x2 ;  /* 0x000000030d067211 */ /* 0x010fe400078c10ff */
[-C--:B------:R-:W-:Y:S01]  /*50a70*/  LEA.HI.X.SX32 R5, R15, R2.reuse, 0x2, P2 ;  /* 0x000000020f057211 */ /* 0x080fe200010f16ff */
[----:B------:R-:W-:Y:S01]  /*50a80*/  IMAD R15, R252, 0x2, R13 ;  /* 0x00000002fc0f7824 */ /* 0x000fe200078e020d */
[----:B------:R-:W-:Y:S02]  /*50a90*/  LEA.HI.X.SX32 R7, R13, R2, 0x2, P6 ;  /* 0x000000020d077211 */ /* 0x000fe400030f16ff */
[----:B------:R-:W-:Y:S01]  /*50aa0*/  ISETP.LT.AND P3, PT, R14, UR4, !P0 ;  /* 0x000000040e007c0c */ /* 0x000fe2000c761270 */
[----:B------:R4:W-:Y:S01]  /*50ab0*/  @P1 STG.E desc[UR46][R4.64], R140 ;  /* 0x0000008c04001986 */ /* 0x0009e2000c10192e */
[----:B------:R-:W-:-:S03]  /*50ac0*/  ULDC UR4, c[0x0][0x22c] ;  /* 0x00008b0000047ab9 */ /* 0x000fc60000000800 */
[----:B------:R4:W-:Y:S01]  /*50ad0*/  @P5 STG.E desc[UR46][R6.64], R141 ;  /* 0x0000008d06005986 */ /* 0x0009e2000c10192e */
[----:B-1----:R-:W-:-:S03]  /*50ae0*/  LEA R8, P5, R15, R3, 0x2 ;  /* 0x000000030f087211 */ /* 0x002fc600078a10ff */
[----:B------:R-:W4:Y:S01]  /*50af0*/  LDL.LU R14, [R1+0xbb8] ;  /* 0x000bb800010e7983 */ /* 0x000f220000300800 */
[----:B------:R-:W-:-:S05]  /*50b00*/  LEA.HI.X.SX32 R9, R15, R2, 0x2, P5 ;  /* 0x000000020f097211 */ /* 0x000fca00028f16ff */
[----:B------:R1:W-:Y:S01]  /*50b10*/  @P4 STG.E desc[UR46][R8.64], R142 ;  /* 0x0000008e08004986 */ /* 0x0003e2000c10192e */
[----:B---3--:R-:W-:Y:S01]  /*50b20*/  ISETP.LT.AND P2, PT, R12, UR4, !P0 ;  /* 0x000000040c007c0c */ /* 0x008fe2000c741270 */
[----:B------:R-:W-:Y:S02]  /*50b30*/  ULDC UR4, c[0x0][0x22c] ;  /* 0x00008b0000047ab9 */ /* 0x000fe40000000800 */
[----:B------:R-:W3:Y:S01]  /*50b40*/  LDL.LU R12, [R1+0xbb4] ;  /* 0x000bb400010c7983 */ /* 0x000ee20000300800 */
[----:B------:R-:W-:Y:S01]  /*50b50*/  ISETP.LT.AND P1, PT, R17, UR4, !P0 ;  /* 0x0000000411007c0c */ /* 0x000fe2000c721270 */
[----:B------:R-:W-:Y:S02]  /*50b60*/  ULDC UR4, c[0x0][0x22c] ;  /* 0x00008b0000047ab9 */ /* 0x000fe40000000800 */
[----:B------:R-:W-:Y:S01]  /*50b70*/  ISETP.LT.AND P5, PT, R16, UR4, !P0 ;  /* 0x0000000410007c0c */ /* 0x000fe2000c7a1270 */
[----:B------:R-:W-:Y:S01]  /*50b80*/  ULDC UR4, c[0x0][0x22c] ;  /* 0x00008b0000047ab9 */ /* 0x000fe20000000800 */
[----:B------:R-:W3:Y:S01]  /*50b90*/  LDL.LU R16, [R1+0xbb0] ;  /* 0x000bb00001107983 */ /* 0x000ee20000300800 */
[----:B------:R-:W1:Y:S01]  /*50ba0*/  S2R R249, SR_TID.X ;  /* 0x0000000000f97919 */ /* 0x000e620000002100 */
[----:B--2---:R-:W-:Y:S01]  /*50bb0*/  ISETP.LT.AND P4, PT, R0, UR4, !P0 ;  /* 0x0000000400007c0c */ /* 0x004fe2000c781270 */
[----:B-1----:R-:W-:Y:S01]  /*50bc0*/  IMAD.SHL.U32 R249, R249, 0x10, RZ ;  /* 0x00000010f9f97824 */ /* 0x002fe200078e00ff */
[----:B------:R-:W2:Y:S01]  /*50bd0*/  LDL.LU R0, [R1+0xf20] ;  /* 0x000f200001007983 */ /* 0x000ea20000300800 */
[----:B------:R-:W-:Y:S01]  /*50be0*/  IMAD R13, R252, 0x2, R15 ;  /* 0x00000002fc0d7824 */ /* 0x000fe200078e020f */
[----:B------:R-:W-:-:S02]  /*50bf0*/  ULDC UR4, c[0x0][0x22c] ;  /* 0x00008b0000047ab9 */ /* 0x000fc40000000800 */
[----:B------:R-:W-:Y:S01]  /*50c00*/  LOP3.LUT R249, R249, 0x7f0, RZ, 0xc0, !PT ;  /* 0x000007f0f9f97812 */ /* 0x000fe200078ec0ff */
[----:B------:R-:W-:Y:S01]  /*50c10*/  IMAD R17, R252, 0x2, R13 ;  /* 0x00000002fc117824 */ /* 0x000fe200078e020d */
[----:B------:R-:W-:-:S03]  /*50c20*/  LEA R10, P6, R13, R3, 0x2 ;  /* 0x000000030d0a7211 */ /* 0x000fc600078c10ff */
[C---:B------:R-:W-:Y:S01]  /*50c30*/  IMAD R15, R252.reuse, 0x2, R17 ;  /* 0x00000002fc0f7824 */ /* 0x040fe200078e0211 */
[----:B------:R-:W-:Y:S01]  /*50c40*/  LEA.HI.X.SX32 R11, R13, R2, 0x2, P6 ;  /* 0x000000020d0b7211 */ /* 0x000fe200030f16ff */
[----:B------:R-:W1:Y:S02]  /*50c50*/  LDS.128 R24, [R249+UR45] ;  /* 0x0000002df9187984 */ /* 0x000e640008000c00 */
[C---:B------:R-:W-:Y:S02]  /*50c60*/  IMAD R13, R252.reuse, 0x2, R15 ;  /* 0x00000002fc0d7824 */ /* 0x040fe400078e020f */
[----:B------:R4:W-:Y:S02]  /*50c70*/  @P3 STG.E desc[UR46][R10.64], R143 ;  /* 0x0000008f0a003986 */ /* 0x0009e4000c10192e */
[-C--:B----4-:R-:W-:Y:S01]  /*50c80*/  LEA R4, P3, R17, R3.reuse, 0x2 ;  /* 0x0000000311047211 */ /* 0x090fe200078610ff */
[----:B------:R-:W-:Y:S01]  /*50c90*/  IMAD R19, R252, 0x2, R13 ;  /* 0x00000002fc137824 */ /* 0x000fe200078e020d */
[----:B------:R-:W-:-:S02]  /*50ca0*/  LEA R6, P6, R15, R3, 0x2 ;  /* 0x000000030f067211 */ /* 0x000fc400078c10ff */
[-C--:B------:R-:W-:Y:S01]  /*50cb0*/  LEA.HI.X.SX32 R5, R17, R2.reuse, 0x2, P3 ;  /* 0x0000000211057211 */ /* 0x080fe200018f16ff */
[----:B------:R-:W-:Y:S01]  /*50cc0*/  IMAD R17, R252, 0x2, R19 ;  /* 0x00000002fc117824 */ /* 0x000fe200078e0213 */
[----:B------:R-:W-:-:S03]  /*50cd0*/  LEA.HI.X.SX32 R7, R15, R2, 0x2, P6 ;  /* 0x000000020f077211 */ /* 0x000fc600030f16ff */
[----:B------:R4:W-:Y:S01]  /*50ce0*/  @P2 STG.E desc[UR46][R4.64], R144 ;  /* 0x0000009004002986 */ /* 0x0009e2000c10192e */
[C---:B------:R-:W-:Y:S01]  /*50cf0*/  IMAD R15, R252.reuse, 0x2, R17 ;  /* 0x00000002fc0f7824 */ /* 0x040fe200078e0211 */
[-C--:B------:R-:W-:Y:S02]  /*50d00*/  LEA R8, P6, R13, R3.reuse, 0x2 ;  /* 0x000000030d087211 */ /* 0x080fe400078c10ff */
[----:B------:R1:W-:Y:S01]  /*50d10*/  @P1 STG.E desc[UR46][R6.64], R145 ;  /* 0x0000009106001986 */ /* 0x0003e2000c10192e */
[C---:B------:R-:W-:Y:S01]  /*50d20*/  LEA R10, P1, R19.reuse, R3, 0x2 ;  /* 0x00000003130a7211 */ /* 0x040fe200078210ff */
[----:B------:R-:W-:Y:S01]  /*50d30*/  IMAD R21, R252, 0x2, R15 ;  /* 0x00000002fc157824 */ /* 0x000fe200078e020f */
[----:B------:R-:W-:Y:S01]  /*50d40*/  ISETP.LT.AND P3, PT, R14, UR4, !P0 ;  /* 0x000000040e007c0c */ /* 0x000fe2000c761270 */
[----:B------:R-:W-:Y:S01]  /*50d50*/  ULDC UR4, c[0x0][0x22c] ;  /* 0x00008b0000047ab9 */ /* 0x000fe20000000800 */
[-C--:B------:R-:W-:Y:S01]  /*50d60*/  LEA.HI.X.SX32 R11, R19, R2.reuse, 0x2, P1 ;  /* 0x00000002130b7211 */ /* 0x080fe200008f16ff */
[----:B------:R-:W-:Y:S01]  /*50d70*/  IMAD R252, R252, 0x2, R21 ;  /* 0x00000002fcfc7824 */ /* 0x000fe200078e0215 */
[----:B------:R-:W-:-:S02]  /*50d80*/  LEA.HI.X.SX32 R9, R13, R2, 0x2, P6 ;  /* 0x000000020d097211 */ /* 0x000fc400030f16ff */
[----:B----4-:R-:W-:-:S04]  /*50d90*/  LEA R4, P1, R15, R3, 0x2 ;  /* 0x000000030f047211 */ /* 0x010fc800078210ff */
[----:B------:R-:W-:Y:S02]  /*50da0*/  LEA.HI.X.SX32 R5, R15, R2, 0x2, P1 ;  /* 0x000000020f057211 */ /* 0x000fe400008f16ff */
[----:B---3--:R-:W-:Y:S01]  /*50db0*/  ISETP.LT.AND P2, PT, R12, UR4, !P0 ;  /* 0x000000040c007c0c */ /* 0x008fe2000c741270 */
[----:B------:R-:W-:Y:S01]  /*50dc0*/  ULDC UR4, c[0x0][0x22c] ;  /* 0x00008b0000047ab9 */ /* 0x000fe20000000800 */
[----:B------:R-:W-:-:S04]  /*50dd0*/  LEA R12, P6, R17, R3, 0x2 ;  /* 0x00000003110c7211 */ /* 0x000fc800078c10ff */
[-C--:B------:R-:W-:Y:S02]  /*50de0*/  LEA.HI.X.SX32 R13, R17, R2.reuse, 0x2, P6 ;  /* 0x00000002110d7211 */ /* 0x080fe400030f16ff */
[-C--:B------:R-:W-:Y:S02]  /*50df0*/  LEA R14, P6, R252, R3.reuse, 0x2 ;  /* 0x00000003fc0e7211 */ /* 0x080fe400078c10ff */
[----:B------:R-:W-:Y:S01]  /*50e00*/  ISETP.LT.AND P1, PT, R16, UR4, !P0 ;  /* 0x0000000410007c0c */ /* 0x000fe2000c721270 */
[----:B------:R-:W-:Y:S01]  /*50e10*/  ULDC UR4, c[0x0][0x22c] ;  /* 0x00008b0000047ab9 */ /* 0x000fe20000000800 */
[-C--:B------:R-:W-:Y:S02]  /*50e20*/  LEA.HI.X.SX32 R15, R252, R2.reuse, 0x2, P6 ;  /* 0x00000002fc0f7211 */ /* 0x080fe400030f16ff */
[C---:B-1----:R-:W-:Y:S01]  /*50e30*/  LEA R6, P6, R21.reuse, R3, 0x2 ;  /* 0x0000000315067211 */ /* 0x042fe200078c10ff */
[----:B------:R1:W-:Y:S03]  /*50e40*/  @P5 STG.E desc[UR46][R8.64], R146 ;  /* 0x0000009208005986 */ /* 0x0003e6000c10192e */
[----:B------:R-:W-:Y:S01]  /*50e50*/  LEA.HI.X.SX32 R7, R21, R2, 0x2, P6 ;  /* 0x0000000215077211 */ /* 0x000fe200030f16ff */
[----:B------:R1:W-:Y:S04]  /*50e60*/  @P4 STG.E desc[UR46][R10.64], R147 ;  /* 0x000000930a004986 */ /* 0x0003e8000c10192e */
[----:B------:R1:W-:Y:S04]  /*50e70*/  @P3 STG.E desc[UR46][R12.64], R24 ;  /* 0x000000180c003986 */ /* 0x0003e8000c10192e */
[----:B------:R1:W-:Y:S04]  /*50e80*/  @P2 STG.E desc[UR46][R4.64], R25 ;  /* 0x0000001904002986 */ /* 0x0003e8000c10192e */
[----:B------:R1:W-:Y:S01]  /*50e90*/  @P1 STG.E desc[UR46][R6.64], R26 ;  /* 0x0000001a06001986 */ /* 0x0003e2000c10192e */
[----:B--2---:R-:W-:-:S13]  /*50ea0*/  ISETP.LT.AND P0, PT, R0, UR4, !P0 ;  /* 0x0000000400007c0c */ /* 0x004fda000c701270 */
[----:B-1----:R-:W-:Y:S05]  /*50eb0*/  @!P0 EXIT ;  /* 0x000000000000894d */ /* 0x002fea0003800000 */
[----:B------:R-:W-:Y:S01]  /*50ec0*/  STG.E desc[UR46][R14.64], R27 ;  /* 0x0000001b0e007986 */ /* 0x000fe2000c10192e */
[----:B------:R-:W-:Y:S05]  /*50ed0*/  EXIT ;  /* 0x000000000000794d */ /* 0x000fea0003800000 */
.L_x_2:
[----:B------:R-:W-:-:S00]  /*50ee0*/  BRA `(.L_x_2) ;  /* 0xfffffffc00fc7947 */ /* 0x000fc0000383ffff */
[----:B------:R-:W-:-:S00]  /*50ef0*/  NOP ;  /* 0x0000000000007918 */ /* 0x000fc00000000000 */
        /* <DEDUP_REMOVED lines=8> */
.L_x_3:


//--------------------- .nv.shared.matmul_kernel  --------------------------
	.section	.nv.shared.matmul_kernel,"aw",@nobits
	.sectionflags	@""
	.align	16
	.zero		1024


//--------------------- .nv.shared.reserved.0     --------------------------
	.section	.nv.shared.reserved.0,"aw",@nobits
	.weak		__nv_reservedSMEM_offset_0_alias
	.size		__nv_reservedSMEM_offset_0_alias, 0, 0
	.other		__nv_reservedSMEM_offset_0_alias,@"STO_CUDA_RESERVED_SHARED STV_DEFAULT"
__nv_reservedSMEM_offset_0_alias:
	.zero		0


//--------------------- .nv.constant0.matmul_kernel --------------------------
	.section	.nv.constant0.matmul_kernel,"a",@progbits
	.sectionflags	@""
	.align	4
.nv.constant0.matmul_kernel:
	.zero		608


//--------------------- SYMBOLS --------------------------

	.type		.nv.reservedSmem.offset0,@object
	.size		.nv.reservedSmem.offset0,0x4
